def matmul_kernel(
    a_ptr,
    b_ptr,
    c_ptr,
    M,
    N,
    K,
    stride_am,
    stride_ak,
    stride_bk,
    stride_bn,
    stride_cm,
    stride_cn,
    BLOCK_M: tl.constexpr,
    BLOCK_N: tl.constexpr,
    BLOCK_K: tl.constexpr,
    GROUP_M: tl.constexpr,
):
    pid = tl.program_id(axis=0)
    num_pid_m = tl.cdiv(M, BLOCK_M)
    num_pid_n = tl.cdiv(N, BLOCK_N)
    num_pid_in_group = GROUP_M * num_pid_n
    group_id = pid // num_pid_in_group
    first_pid_m = group_id * GROUP_M
    group_size_m = min(num_pid_m - first_pid_m, GROUP_M)
    pid_m = first_pid_m + ((pid % num_pid_in_group) % group_size_m)
    pid_n = (pid % num_pid_in_group) // group_size_m

    offs_am = (pid_m * BLOCK_M + tl.arange(0, BLOCK_M)) % M
    offs_bn = (pid_n * BLOCK_N + tl.arange(0, BLOCK_N)) % N
    offs_k = tl.arange(0, BLOCK_K)
    a_ptrs = a_ptr + offs_am[:, None] * stride_am + offs_k[None, :] * stride_ak
    b_ptrs = b_ptr + offs_k[:, None] * stride_bk + offs_bn[None, :] * stride_bn

    acc = tl.zeros((BLOCK_M, BLOCK_N), dtype=tl.float32)
    for kk in range(0, tl.cdiv(K, BLOCK_K)):
        a = tl.load(a_ptrs, mask=offs_k[None, :] < K - kk * BLOCK_K, other=0.0)
        b = tl.load(b_ptrs, mask=offs_k[:, None] < K - kk * BLOCK_K, other=0.0)
        acc = tl.dot(a, b, acc)
        a_ptrs += BLOCK_K * stride_ak
        b_ptrs += BLOCK_K * stride_bk

    c = acc.to(c_ptr.dtype.element_ty)
    offs_cm = pid_m * BLOCK_M + tl.arange(0, BLOCK_M)
    offs_cn = pid_n * BLOCK_N + tl.arange(0, BLOCK_N)
    c_ptrs = c_ptr + offs_cm[:, None] * stride_cm + offs_cn[None, :] * stride_cn
    mask = (offs_cm[:, None] < M) & (offs_cn[None, :] < N)
    tl.store(c_ptrs, c, mask=mask)

# config = {"BLOCK_K": 64, "BLOCK_M": 256, "BLOCK_N": 256, "GROUP_M": 8, "arch": "sm_90", "dtype": "fp16", "num_ctas": 1, "num_stages": 2, "num_warps": 2}
# arch = sm_90


// ===== COMPILED SASS (sm_90a) =====

	.target	sm_90a

	.elftype	@"ET_EXEC"


//--------------------- .note.nv.tkinfo           --------------------------
	.section	.note.nv.tkinfo,"",@"SHT_NOTE"
	.sectionflags	@"SHF_NOTE_NV_TKINFO"
	.tkinfo
        /*0018*/ 	.word	0x00000002
        /*0030*/ 	.string	""
        /*0030*/ 	.string	"ptxas"
        /*0030*/ 	.string	"Cuda compilation tools, release 13.0, V13.0.88"
        /*0030*/ 	.string	"Build cuda_13.0.r13.0/compiler.36424714_0"
        /*0030*/ 	.string	"-v  -suppress-debug-info  -lineinfo  -arch sm_90a "



//--------------------- .note.nv.cuinfo           --------------------------
	.section	.note.nv.cuinfo,"",@"SHT_NOTE"
	.sectionflags	@"SHF_NOTE_NV_CUINFO"
        /*0018*/ 	.short	0x0002
        /*001a*/ 	.short	0x005a
        /*001c*/ 	.short	0x0082
	.zero		2


//--------------------- .nv.info                  --------------------------
	.section	.nv.info,"",@"SHT_CUDA_INFO"
	.align	4


	//----- nvinfo : EIATTR_REGCOUNT
	.align		4
        /*0000*/ 	.byte	0x04, 0x2f
        /*0002*/ 	.short	(.L_1 - .L_0)
	.align		4
.L_0:
        /*0004*/ 	.word	index@(matmul_kernel)
        /*0008*/ 	.word	0x00000020


	//----- nvinfo : EIATTR_FRAME_SIZE
	.align		4
.L_1:
        /*000c*/ 	.byte	0x04, 0x11
        /*000e*/ 	.short	(.L_3 - .L_2)
	.align		4
.L_2:
        /*0010*/ 	.word	index@(matmul_kernel)
        /*0014*/ 	.word	0x00007920


	//----- nvinfo : EIATTR_MIN_STACK_SIZE
	.align		4
.L_3:
        /*0018*/ 	.byte	0x04, 0x12
        /*001a*/ 	.short	(.L_5 - .L_4)
	.align		4
.L_4:
        /*001c*/ 	.word	index@(matmul_kernel)
        /*0020*/ 	.word	0x00007920
.L_5:


//--------------------- .nv.compat                --------------------------
	.section	.nv.compat,"",@"SHT_CUDA_COMPAT_INFO"
	.align	4
        /*0000*/ 	.byte	0x02, 0x09, 0x01, 0x00, 0x02, 0x02, 0x01, 0x00, 0x02, 0x05, 0x05, 0x00, 0x03, 0x07, 0x01, 0x01
        /*0010*/ 	.byte	0x02, 0x03, 0x00, 0x00, 0x02, 0x06, 0x01, 0x00, 0x04, 0x0b, 0x08, 0x00, 0x00, 0x00, 0x00, 0x00
        /*0020*/ 	.byte	0x00, 0x00, 0x00, 0x00


//--------------------- .nv.info.matmul_kernel    --------------------------
	.section	.nv.info.matmul_kernel,"",@"SHT_CUDA_INFO"
	.sectionflags	@""
	.align	4


	//----- nvinfo : EIATTR_CUDA_API_VERSION
	.align		4
        /*0000*/ 	.byte	0x04, 0x37
        /*0002*/ 	.short	(.L_7 - .L_6)
.L_6:
        /*0004*/ 	.word	0x00000082


	//----- nvinfo : EIATTR_KPARAM_INFO
	.align		4
.L_7:
        /*0008*/ 	.byte	0x04, 0x17
        /*000a*/ 	.short	(.L_9 - .L_8)
.L_8:
        /*000c*/ 	.word	0x00000000
        /*0010*/ 	.short	0x000d
        /*0012*/ 	.short	0x0048
        /*0014*/ 	.byte	0x00, 0xf4, 0x21, 0x00


	//----- nvinfo : EIATTR_KPARAM_INFO
	.align		4
.L_9:
        /*0018*/ 	.byte	0x04, 0x17
        /*001a*/ 	.short	(.L_11 - .L_10)
.L_10:
        /*001c*/ 	.word	0x00000000
        /*0020*/ 	.short	0x000c
        /*0022*/ 	.short	0x0040
        /*0024*/ 	.byte	0x00, 0xf4, 0x21, 0x00


	//----- nvinfo : EIATTR_KPARAM_INFO
	.align		4
.L_11:
        /*0028*/ 	.byte	0x04, 0x17
        /*002a*/ 	.short	(.L_13 - .L_12)
.L_12:
        /*002c*/ 	.word	0x00000000
        /*0030*/ 	.short	0x000b
        /*0032*/ 	.short	0x0038
        /*0034*/ 	.byte	0x00, 0xf0, 0x11, 0x00


	//----- nvinfo : EIATTR_KPARAM_INFO
	.align		4
.L_13:
        /*0038*/ 	.byte	0x04, 0x17
        /*003a*/ 	.short	(.L_15 - .L_14)
.L_14:
        /*003c*/ 	.word	0x00000000
        /*0040*/ 	.short	0x000a
        /*0042*/ 	.short	0x0034
        /*0044*/ 	.byte	0x00, 0xf0, 0x11, 0x00


	//----- nvinfo : EIATTR_KPARAM_INFO
	.align		4
.L_15:
        /*0048*/ 	.byte	0x04, 0x17
        /*004a*/ 	.short	(.L_17 - .L_16)
.L_16:
        /*004c*/ 	.word	0x00000000
        /*0050*/ 	.short	0x0009
        /*0052*/ 	.short	0x0030
        /*0054*/ 	.byte	0x00, 0xf0, 0x11, 0x00


	//----- nvinfo : EIATTR_KPARAM_INFO
	.align		4
.L_17:
        /*0058*/ 	.byte	0x04, 0x17
        /*005a*/ 	.short	(.L_19 - .L_18)
.L_18:
        /*005c*/ 	.word	0x00000000
        /*0060*/ 	.short	0x0008
        /*0062*/ 	.short	0x002c
        /*0064*/ 	.byte	0x00, 0xf0, 0x11, 0x00


	//----- nvinfo : EIATTR_KPARAM_INFO
	.align		4
.L_19:
        /*0068*/ 	.byte	0x04, 0x17
        /*006a*/ 	.short	(.L_21 - .L_20)
.L_20:
        /*006c*/ 	.word	0x00000000
        /*0070*/ 	.short	0x0007
        /*0072*/ 	.short	0x0028
        /*0074*/ 	.byte	0x00, 0xf0, 0x11, 0x00


	//----- nvinfo : EIATTR_KPARAM_INFO
	.align		4
.L_21:
        /*0078*/ 	.byte	0x04, 0x17
        /*007a*/ 	.short	(.L_23 - .L_22)
.L_22:
        /*007c*/ 	.word	0x00000000
        /*0080*/ 	.short	0x0006
        /*0082*/ 	.short	0x0024
        /*0084*/ 	.byte	0x00, 0xf0, 0x11, 0x00


	//----- nvinfo : EIATTR_KPARAM_INFO
	.align		4
.L_23:
        /*0088*/ 	.byte	0x04, 0x17
        /*008a*/ 	.short	(.L_25 - .L_24)
.L_24:
        /*008c*/ 	.word	0x00000000
        /*0090*/ 	.short	0x0005
        /*0092*/ 	.short	0x0020
        /*0094*/ 	.byte	0x00, 0xf0, 0x11, 0x00


	//----- nvinfo : EIATTR_KPARAM_INFO
	.align		4
.L_25:
        /*0098*/ 	.byte	0x04, 0x17
        /*009a*/ 	.short	(.L_27 - .L_26)
.L_26:
        /*009c*/ 	.word	0x00000000
        /*00a0*/ 	.short	0x0004
        /*00a2*/ 	.short	0x001c
        /*00a4*/ 	.byte	0x00, 0xf0, 0x11, 0x00


	//----- nvinfo : EIATTR_KPARAM_INFO
	.align		4
.L_27:
        /*00a8*/ 	.byte	0x04, 0x17
        /*00aa*/ 	.short	(.L_29 - .L_28)
.L_28:
        /*00ac*/ 	.word	0x00000000
        /*00b0*/ 	.short	0x0003
        /*00b2*/ 	.short	0x0018
        /*00b4*/ 	.byte	0x00, 0xf0, 0x11, 0x00


	//----- nvinfo : EIATTR_KPARAM_INFO
	.align		4
.L_29:
        /*00b8*/ 	.byte	0x04, 0x17
        /*00ba*/ 	.short	(.L_31 - .L_30)
.L_30:
        /*00bc*/ 	.word	0x00000000
        /*00c0*/ 	.short	0x0002
        /*00c2*/ 	.short	0x0010
        /*00c4*/ 	.byte	0x00, 0xf4, 0x21, 0x00


	//----- nvinfo : EIATTR_KPARAM_INFO
	.align		4
.L_31:
        /*00c8*/ 	.byte	0x04, 0x17
        /*00ca*/ 	.short	(.L_33 - .L_32)
.L_32:
        /*00cc*/ 	.word	0x00000000
        /*00d0*/ 	.short	0x0001
        /*00d2*/ 	.short	0x0008
        /*00d4*/ 	.byte	0x00, 0xf4, 0x21, 0x00


	//----- nvinfo : EIATTR_KPARAM_INFO
	.align		4
.L_33:
        /*00d8*/ 	.byte	0x04, 0x17
        /*00da*/ 	.short	(.L_35 - .L_34)
.L_34:
        /*00dc*/ 	.word	0x00000000
        /*00e0*/ 	.short	0x0000
        /*00e2*/ 	.short	0x0000
        /*00e4*/ 	.byte	0x00, 0xf4, 0x21, 0x00


	//----- nvinfo : EIATTR_SPARSE_MMA_MASK
	.align		4
.L_35:
        /*00e8*/ 	.byte	0x03, 0x50
        /*00ea*/ 	.short	0x0000


	//----- nvinfo : EIATTR_MAXREG_COUNT
	.align		4
        /*00ec*/ 	.byte	0x03, 0x1b
        /*00ee*/ 	.short	0x00ff


	//----- nvinfo : EIATTR_NUM_BARRIERS
	.align		4
        /*00f0*/ 	.byte	0x02, 0x4c
        /*00f2*/ 	.byte	0x01
	.zero		1


	//----- nvinfo : EIATTR_ANNOTATIONS
	.align		4
        /*00f4*/ 	.byte	0x04, 0x55
        /*00f6*/ 	.short	(.L_37 - .L_36)


	//   ....[0]....
.L_36:
        /*00f8*/ 	.word	0x00000001
        /*00fc*/ 	.byte	0x50, 0x05, 0x00, 0x00, 0x01, 0x00, 0x00, 0x00, 0x80, 0x05, 0x00, 0x00, 0x01, 0x00, 0x00, 0x00
        /* <DEDUP_REMOVED lines=251> */
        /*10bc*/ 	.byte	0xb0, 0x35, 0x00, 0x00, 0x01, 0x00, 0x00, 0x00, 0xc0, 0x35, 0x00, 0x00


	//----- nvinfo : EIATTR_MERCURY_ISA_VERSION
	.align		4
.L_37:
        /*10c8*/ 	.byte	0x03, 0x5f
        /*10ca*/ 	.short	0x0101


	//----- nvinfo : EIATTR_EXIT_INSTR_OFFSETS
	.align		4
        /*10cc*/ 	.byte	0x04, 0x1c
        /*10ce*/ 	.short	(.L_39 - .L_38)


	//   ....[0]....
.L_38:
        /*10d0*/ 	.word	0x000ac560


	//   ....[1]....
        /*10d4*/ 	.word	0x000ac590


	//----- nvinfo : EIATTR_REQNTID
	.align		4
.L_39:
        /*10d8*/ 	.byte	0x04, 0x10
        /*10da*/ 	.short	(.L_41 - .L_40)
.L_40:
        /*10dc*/ 	.word	0x00000040
        /*10e0*/ 	.word	0x00000001
        /*10e4*/ 	.word	0x00000001


	//----- nvinfo : EIATTR_CBANK_PARAM_SIZE
	.align		4
.L_41:
        /*10e8*/ 	.byte	0x03, 0x19
        /*10ea*/ 	.short	0x0050


	//----- nvinfo : EIATTR_PARAM_CBANK
	.align		4
        /*10ec*/ 	.byte	0x04, 0x0a
        /*10ee*/ 	.short	(.L_43 - .L_42)
	.align		4
.L_42:
        /*10f0*/ 	.word	index@(.nv.constant0.matmul_kernel)
        /*10f4*/ 	.short	0x0210
        /*10f6*/ 	.short	0x0050


	//----- nvinfo : EIATTR_SW_WAR
	.align		4
.L_43:
        /*10f8*/ 	.byte	0x04, 0x36
        /*10fa*/ 	.short	(.L_45 - .L_44)
.L_44:
        /*10fc*/ 	.word	0x00000008
.L_45:


//--------------------- .nv.callgraph             --------------------------
	.section	.nv.callgraph,"",@"SHT_CUDA_CALLGRAPH"
	.align	4
	.sectionentsize	8
	.align		4
        /*0000*/ 	.word	0x00000000
	.align		4
        /*0004*/ 	.word	0xffffffff
	.align		4
        /*0008*/ 	.word	0x00000000
	.align		4
        /*000c*/ 	.word	0xfffffffe
	.align		4
        /*0010*/ 	.word	0x00000000
	.align		4
        /*0014*/ 	.word	0xfffffffd
	.align		4
        /*0018*/ 	.word	0x00000000
	.align		4
        /*001c*/ 	.word	0xfffffffc


//--------------------- .text.matmul_kernel       --------------------------
	.section	.text.matmul_kernel,"ax",@progbits
	.align	128
        .global         matmul_kernel
        .type           matmul_kernel,@function
        .size           matmul_kernel,(.L_x_4 - matmul_kernel)
        .other          matmul_kernel,@"STO_CUDA_ENTRY STV_DEFAULT"
matmul_kernel:
.text.matmul_kernel:
[----:B------:R-:W0:Y:S08]  /*0000*/  LDC R1, c[0x0][0x28] ;  /* 0x00000a00ff017b82 */ /* 0x000e300000000800 */
[----:B------:R-:W1:Y:S01]  /*0010*/  LDC.64 R4, c[0x0][0x228] ;  /* 0x00008a00ff047b82 */ /* 0x000e620000000a00 */
[----:B0-----:R-:W-:Y:S01]  /*0020*/  VIADD R1, R1, 0xffff86e0 ;  /* 0xffff86e001017836 */ /* 0x001fe20000000000 */
[----:B------:R-:W0:Y:S01]  /*0030*/  S2R R14, SR_TID.X ;  /* 0x00000000000e7919 */ /* 0x000e220000002100 */
[----:B------:R-:W-:Y:S01]  /*0040*/  UMOV UR4, 0x400 ;  /* 0x0000040000047882 */ /* 0x000fe20000000000 */
[----:B------:R-:W-:-:S04]  /*0050*/  ULDC.64 UR44, c[0x0][0x208] ;  /* 0x00008200002c7ab9 */ /* 0x000fc80000000a00 */
[----:B------:R-:W2:Y:S01]  /*0060*/  S2UR UR5, SR_CgaCtaId ;  /* 0x00000000000579c3 */ /* 0x000ea20000008800 */
[----:B-1----:R-:W-:-:S05]  /*0070*/  VIADD R0, R5, 0xff ;  /* 0x000000ff05007836 */ /* 0x002fca0000000000 */
[----:B------:R-:W-:Y:S01]  /*0080*/  SHF.R.S32.HI R3, RZ, 0x1f, R0 ;  /* 0x0000001fff037819 */ /* 0x000fe20000011400 */
[----:B--2---:R-:W-:-:S03]  /*0090*/  ULEA UR4, UR5, UR4, 0x18 ;  /* 0x0000000405047291 */ /* 0x004fc6000f8ec03f */
[----:B------:R-:W-:Y:S02]  /*00a0*/  LEA.HI R3, R3, R0, RZ, 0x8 ;  /* 0x0000000003037211 */ /* 0x000fe400078f40ff */
[----:B0-----:R-:W-:Y:S02]  /*00b0*/  LOP3.LUT R16, R14, 0x3f, RZ, 0xc0, !PT ;  /* 0x0000003f0e107812 */ /* 0x001fe400078ec0ff */
[----:B------:R-:W-:Y:S02]  /*00c0*/  SHF.R.S32.HI R0, RZ, 0x8, R3 ;  /* 0x00000008ff007819 */ /* 0x000fe40000011403 */
[----:B------:R-:W0:Y:S03]  /*00d0*/  S2R R3, SR_CTAID.X ;  /* 0x0000000000037919 */ /* 0x000e260000002500 */
[----:B------:R-:W-:-:S05]  /*00e0*/  IMAD.SHL.U32 R0, R0, 0x8, RZ ;  /* 0x0000000800007824 */ /* 0x000fca00078e00ff */
[-C--:B------:R-:W-:Y:S02]  /*00f0*/  IABS R9, R0.reuse ;  /* 0x0000000000097213 */ /* 0x080fe40000000000 */
[----:B------:R-:W-:Y:S02]  /*0100*/  IABS R12, R0 ;  /* 0x00000000000c7213 */ /* 0x000fe40000000000 */
[----:B------:R-:W1:Y:S08]  /*0110*/  I2F.RP R2, R9 ;  /* 0x0000000900027306 */ /* 0x000e700000209400 */
[----:B-1----:R-:W1:Y:S01]  /*0120*/  MUFU.RCP R2, R2 ;  /* 0x0000000200027308 */ /* 0x002e620000001000 */
[----:B0-----:R-:W-:Y:S01]  /*0130*/  IABS R10, R3 ;  /* 0x00000003000a7213 */ /* 0x001fe20000000000 */
[----:B-1----:R-:W-:-:S02]  /*0140*/  VIADD R6, R2, 0xffffffe ;  /* 0x0ffffffe02067836 */ /* 0x002fc40000000000 */
[----:B------:R-:W-:-:S04]  /*0150*/  IMAD.MOV R2, RZ, RZ, -R12 ;  /* 0x000000ffff027224 */ /* 0x000fc800078e0a0c */
[----:B------:R0:W1:Y:S02]  /*0160*/  F2I.FTZ.U32.TRUNC.NTZ R7, R6 ;  /* 0x0000000600077305 */ /* 0x000064000021f000 */
[----:B0-----:R-:W-:Y:S02]  /*0170*/  IMAD.MOV.U32 R6, RZ, RZ, RZ ;  /* 0x000000ffff067224 */ /* 0x001fe400078e00ff */
[----:B-1----:R-:W-:-:S04]  /*0180*/  IMAD.MOV R8, RZ, RZ, -R7 ;  /* 0x000000ffff087224 */ /* 0x002fc800078e0a07 */
[----:B------:R-:W-:Y:S02]  /*0190*/  IMAD R11, R8, R9, RZ ;  /* 0x00000009080b7224 */ /* 0x000fe400078e02ff */
[----:B------:R-:W-:Y:S02]  /*01a0*/  IMAD.MOV.U32 R8, RZ, RZ, R10 ;  /* 0x000000ffff087224 */ /* 0x000fe400078e000a */
[----:B------:R-:W-:-:S06]  /*01b0*/  IMAD.HI.U32 R7, R7, R11, R6 ;  /* 0x0000000b07077227 */ /* 0x000fcc00078e0006 */
[----:B------:R-:W-:-:S04]  /*01c0*/  IMAD.HI.U32 R7, R7, R8, RZ ;  /* 0x0000000807077227 */ /* 0x000fc800078e00ff */
[----:B------:R-:W-:-:S05]  /*01d0*/  IMAD R2, R7, R2, R8 ;  /* 0x0000000207027224 */ /* 0x000fca00078e0208 */
[----:B------:R-:W-:-:S13]  /*01e0*/  ISETP.GT.U32.AND P1, PT, R9, R2, PT ;  /* 0x000000020900720c */ /* 0x000fda0003f24070 */
[----:B------:R-:W-:Y:S02]  /*01f0*/  @!P1 IMAD.IADD R2, R2, 0x1, -R9 ;  /* 0x0000000102029824 */ /* 0x000fe400078e0a09 */
[----:B------:R-:W-:Y:S01]  /*0200*/  @!P1 VIADD R7, R7, 0x1 ;  /* 0x0000000107079836 */ /* 0x000fe20000000000 */
[----:B------:R-:W-:Y:S02]  /*0210*/  ISETP.NE.AND P1, PT, R0, RZ, PT ;  /* 0x000000ff0000720c */ /* 0x000fe40003f25270 */
[----:B------:R-:W-:Y:S02]  /*0220*/  ISETP.GE.U32.AND P0, PT, R2, R9, PT ;  /* 0x000000090200720c */ /* 0x000fe40003f06070 */
[----:B------:R-:W-:-:S04]  /*0230*/  LOP3.LUT R2, R3, R0, RZ, 0x3c, !PT ;  /* 0x0000000003027212 */ /* 0x000fc800078e3cff */
[----:B------:R-:W-:Y:S01]  /*0240*/  ISETP.GE.AND P2, PT, R2, RZ, PT ;  /* 0x000000ff0200720c */ /* 0x000fe20003f46270 */
[----:B------:R-:W-:-:S06]  /*0250*/  VIADD R2, R4, 0xff ;  /* 0x000000ff04027836 */ /* 0x000fcc0000000000 */
[----:B------:R-:W-:-:S04]  /*0260*/  @P0 VIADD R7, R7, 0x1 ;  /* 0x0000000107070836 */ /* 0x000fc80000000000 */
[----:B------:R-:W-:Y:S01]  /*0270*/  IMAD.MOV.U32 R6, RZ, RZ, R7 ;  /* 0x000000ffff067224 */ /* 0x000fe200078e0007 */
[----:B------:R-:W-:-:S03]  /*0280*/  SHF.R.S32.HI R7, RZ, 0x1f, R2 ;  /* 0x0000001fff077819 */ /* 0x000fc60000011402 */
[----:B------:R-:W-:Y:S01]  /*0290*/  @!P2 IMAD.MOV R6, RZ, RZ, -R6 ;  /* 0x000000ffff06a224 */ /* 0x000fe200078e0a06 */
[----:B------:R-:W-:Y:S02]  /*02a0*/  @!P1 LOP3.LUT R6, RZ, R0, RZ, 0x33, !PT ;  /* 0x00000000ff069212 */ /* 0x000fe400078e33ff */
[----:B------:R-:W-:-:S03]  /*02b0*/  LEA.HI R7, R7, R2, RZ, 0x8 ;  /* 0x0000000207077211 */ /* 0x000fc600078f40ff */
[----:B------:R-:W-:Y:S02]  /*02c0*/  IMAD.SHL.U32 R2, R6, 0x8, RZ ;  /* 0x0000000806027824 */ /* 0x000fe400078e00ff */
[----:B------:R-:W-:-:S03]  /*02d0*/  IMAD.MOV R6, RZ, RZ, -R6 ;  /* 0x000000ffff067224 */ /* 0x000fc600078e0a06 */
[----:B------:R-:W-:Y:S01]  /*02e0*/  LEA.HI.SX32 R7, R7, -R2, 0x18 ;  /* 0x8000000207077211 */ /* 0x000fe200078fc2ff */
[----:B------:R-:W-:Y:S02]  /*02f0*/  IMAD R15, R0, R6, R3 ;  /* 0x00000006000f7224 */ /* 0x000fe400078e0203 */
[----:B------:R-:W-:Y:S01]  /*0300*/  IMAD.MOV.U32 R6, RZ, RZ, RZ ;  /* 0x000000ffff067224 */ /* 0x000fe200078e00ff */
[----:B------:R-:W-:Y:S02]  /*0310*/  VIMNMX R8, R7, 0x8, PT ;  /* 0x0000000807087848 */ /* 0x000fe40003fe0100 */
[----:B------:R-:W-:Y:S02]  /*0320*/  IABS R13, R15 ;  /* 0x0000000f000d7213 */ /* 0x000fe40000000000 */
[----:B------:R-:W-:-:S04]  /*0330*/  IABS R11, R8 ;  /* 0x00000008000b7213 */ /* 0x000fc80000000000 */
[----:B------:R-:W0:Y:S08]  /*0340*/  I2F.RP R9, R11 ;  /* 0x0000000b00097306 */ /* 0x000e300000209400 */
[----:B0-----:R-:W0:Y:S02]  /*0350*/  MUFU.RCP R9, R9 ;  /* 0x0000000900097308 */ /* 0x001e240000001000 */
[----:B0-----:R-:W-:-:S06]  /*0360*/  VIADD R7, R9, 0xffffffe ;  /* 0x0ffffffe09077836 */ /* 0x001fcc0000000000 */
[----:B------:R-:W0:Y:S02]  /*0370*/  F2I.FTZ.U32.TRUNC.NTZ R7, R7 ;  /* 0x0000000700077305 */ /* 0x000e24000021f000 */
[----:B0-----:R-:W-:-:S04]  /*0380*/  IMAD.MOV R10, RZ, RZ, -R7 ;  /* 0x000000ffff0a7224 */ /* 0x001fc800078e0a07 */
[----:B------:R-:W-:-:S04]  /*0390*/  IMAD.MOV.U32 R0, RZ, RZ, R10 ;  /* 0x000000ffff007224 */ /* 0x000fc800078e000a */
[----:B------:R-:W-:Y:S01]  /*03a0*/  IMAD R3, R0, R11, RZ ;  /* 0x0000000b00037224 */ /* 0x000fe200078e02ff */
[----:B------:R-:W-:-:S03]  /*03b0*/  IABS R0, R8 ;  /* 0x0000000800007213 */ /* 0x000fc60000000000 */
[----:B------:R-:W-:Y:S02]  /*03c0*/  IMAD.HI.U32 R6, R7, R3, R6 ;  /* 0x0000000307067227 */ /* 0x000fe400078e0006 */
[----:B------:R-:W0:Y:S02]  /*03d0*/  LDC R7, c[0x0][0x230] ;  /* 0x00008c00ff077b82 */ /* 0x000e240000000800 */
[----:B------:R-:W-:Y:S02]  /*03e0*/  IMAD.MOV R0, RZ, RZ, -R0 ;  /* 0x000000ffff007224 */ /* 0x000fe400078e0a00 */
[----:B------:R-:W-:-:S04]  /*03f0*/  IMAD.HI.U32 R6, R6, R13, RZ ;  /* 0x0000000d06067227 */ /* 0x000fc800078e00ff */
[----:B------:R-:W-:-:S05]  /*0400*/  IMAD R0, R6, R0, R13 ;  /* 0x0000000006007224 */ /* 0x000fca00078e020d */
[----:B------:R-:W-:Y:S01]  /*0410*/  ISETP.GT.U32.AND P1, PT, R11, R0, PT ;  /* 0x000000000b00720c */ /* 0x000fe20003f24070 */
[----:B0-----:R-:W-:-:S12]  /*0420*/  VIADD R17, R7, 0x3f ;  /* 0x0000003f07117836 */ /* 0x001fd80000000000 */
[----:B------:R-:W-:Y:S02]  /*0430*/  @!P1 IMAD.IADD R0, R0, 0x1, -R11 ;  /* 0x0000000100009824 */ /* 0x000fe400078e0a0b */
[----:B------:R-:W-:Y:S01]  /*0440*/  @!P1 VIADD R6, R6, 0x1 ;  /* 0x0000000106069836 */ /* 0x000fe20000000000 */
[----:B------:R-:W-:Y:S02]  /*0450*/  ISETP.NE.AND P1, PT, R8, RZ, PT ;  /* 0x000000ff0800720c */ /* 0x000fe40003f25270 */
[----:B------:R-:W-:Y:S02]  /*0460*/  ISETP.GE.U32.AND P0, PT, R0, R11, PT ;  /* 0x0000000b0000720c */ /* 0x000fe40003f06070 */
[----:B------:R-:W-:-:S04]  /*0470*/  LOP3.LUT R0, R15, R8, RZ, 0x3c, !PT ;  /* 0x000000080f007212 */ /* 0x000fc800078e3cff */
[----:B------:R-:W-:-:S07]  /*0480*/  ISETP.GE.AND P2, PT, R0, RZ, PT ;  /* 0x000000ff0000720c */ /* 0x000fce0003f46270 */
[----:B------:R-:W-:Y:S01]  /*0490*/  @P0 VIADD R6, R6, 0x1 ;  /* 0x0000000106060836 */ /* 0x000fe20000000000 */
[----:B------:R-:W-:-:S05]  /*04a0*/  ISETP.GT.AND P0, PT, R17, 0x3f, PT ;  /* 0x0000003f1100780c */ /* 0x000fca0003f04270 */
[----:B------:R-:W-:Y:S01]  /*04b0*/  @!P2 IMAD.MOV R6, RZ, RZ, -R6 ;  /* 0x000000ffff06a224 */ /* 0x000fe200078e0a06 */
[----:B------:R-:W-:-:S05]  /*04c0*/  @!P1 LOP3.LUT R6, RZ, R8, RZ, 0x33, !PT ;  /* 0x00000008ff069212 */ /* 0x000fca00078e33ff */
[----:B------:R-:W-:Y:S02]  /*04d0*/  IMAD.MOV R3, RZ, RZ, -R6 ;  /* 0x000000ffff037224 */ /* 0x000fe400078e0a06 */
[----:B------:R-:W-:Y:S02]  /*04e0*/  IMAD.SHL.U32 R28, R6, 0x100, RZ ;  /* 0x00000100061c7824 */ /* 0x000fe400078e00ff */
[----:B------:R-:W-:Y:S02]  /*04f0*/  IMAD R3, R8, R3, R15 ;  /* 0x0000000308037224 */ /* 0x000fe400078e020f */
[----:B------:R-:W-:Y:S02]  /*0500*/  VIADD R6, R28, 0x3 ;  /* 0x000000031c067836 */ /* 0x000fe40000000000 */
[----:B------:R-:W-:Y:S02]  /*0510*/  IMAD.IADD R0, R2, 0x1, R3 ;  /* 0x0000000102007824 */ /* 0x000fe400078e0203 */
[----:B------:R-:W-:-:S02]  /*0520*/  VIADD R2, R28, 0x1 ;  /* 0x000000011c027836 */ /* 0x000fc40000000000 */
[C---:B------:R-:W-:Y:S02]  /*0530*/  VIADD R3, R28.reuse, 0x2 ;  /* 0x000000021c037836 */ /* 0x040fe40000000000 */
[----:B------:R-:W-:Y:S01]  /*0540*/  VIADD R7, R28, 0x66 ;  /* 0x000000661c077836 */ /* 0x000fe20000000000 */
[----:B------:R0:W-:Y:S01]  /*0550*/  STL [R1+0x5ec], R2 ;  /* 0x0005ec0201007387 */ /* 0x0001e20000100800 */
[----:B------:R-:W-:Y:S02]  /*0560*/  IMAD R0, R0, 0x100, R16 ;  /* 0x0000010000007824 */ /* 0x000fe400078e0210 */
[----:B------:R-:W-:Y:S01]  /*0570*/  VIADD R29, R28, 0xdb ;  /* 0x000000db1c1d7836 */ /* 0x000fe20000000000 */
[----:B------:R1:W-:Y:S01]  /*0580*/  STL [R1+0x5e8], R3 ;  /* 0x0005e80301007387 */ /* 0x0003e20000100800 */
[C---:B------:R-:W-:Y:S02]  /*0590*/  VIADD R15, R0.reuse, 0x40 ;  /* 0x00000040000f7836 */ /* 0x040fe40000000000 */
[----:B------:R-:W-:Y:S01]  /*05a0*/  VIADD R12, R0, 0x80 ;  /* 0x00000080000c7836 */ /* 0x000fe20000000000 */
[----:B------:R2:W-:Y:S01]  /*05b0*/  STL [R1+0x5e4], R6 ;  /* 0x0005e40601007387 */ /* 0x0005e20000100800 */
[----:B------:R-:W-:-:S02]  /*05c0*/  VIADD R22, R28, 0xf2 ;  /* 0x000000f21c167836 */ /* 0x000fc40000000000 */
[C---:B0-----:R-:W-:Y:S02]  /*05d0*/  VIADD R2, R28.reuse, 0x4 ;  /* 0x000000041c027836 */ /* 0x041fe40000000000 */
[C---:B------:R-:W-:Y:S02]  /*05e0*/  VIADD R18, R28.reuse, 0xf3 ;  /* 0x000000f31c127836 */ /* 0x040fe40000000000 */
[C---:B-1----:R-:W-:Y:S01]  /*05f0*/  VIADD R3, R28.reuse, 0x5 ;  /* 0x000000051c037836 */ /* 0x042fe20000000000 */
[----:B------:R0:W-:Y:S01]  /*0600*/  STL [R1+0x5e0], R2 ;  /* 0x0005e00201007387 */ /* 0x0001e20000100800 */
[C---:B------:R-:W-:Y:S02]  /*0610*/  VIADD R11, R28.reuse, 0xf4 ;  /* 0x000000f41c0b7836 */ /* 0x040fe40000000000 */
[C---:B--2---:R-:W-:Y:S01]  /*0620*/  VIADD R6, R28.reuse, 0x6 ;  /* 0x000000061c067836 */ /* 0x044fe20000000000 */
[----:B------:R1:W-:Y:S01]  /*0630*/  STL [R1+0x5dc], R3 ;  /* 0x0005dc0301007387 */ /* 0x0003e20000100800 */
[----:B------:R-:W-:-:S02]  /*0640*/  VIADD R19, R28, 0xf5 ;  /* 0x000000f51c137836 */ /* 0x000fc40000000000 */
[C---:B------:R-:W-:Y:S01]  /*0650*/  VIADD R10, R28.reuse, 0xf6 ;  /* 0x000000f61c0a7836 */ /* 0x040fe20000000000 */
[----:B------:R2:W-:Y:S01]  /*0660*/  STL [R1+0x5f0], R6 ;  /* 0x0005f00601007387 */ /* 0x0005e20000100800 */
[C---:B------:R-:W-:Y:S02]  /*0670*/  VIADD R9, R28.reuse, 0xf7 ;  /* 0x000000f71c097836 */ /* 0x040fe40000000000 */
[C---:B0-----:R-:W-:Y:S02]  /*0680*/  VIADD R2, R28.reuse, 0x7 ;  /* 0x000000071c027836 */ /* 0x041fe40000000000 */
[C---:B------:R-:W-:Y:S02]  /*0690*/  VIADD R20, R28.reuse, 0xfa ;  /* 0x000000fa1c147836 */ /* 0x040fe40000000000 */
[C---:B-1----:R-:W-:Y:S01]  /*06a0*/  VIADD R3, R28.reuse, 0x8 ;  /* 0x000000081c037836 */ /* 0x042fe20000000000 */
[----:B------:R0:W-:Y:S01]  /*06b0*/  STL [R1+0x5d8], R2 ;  /* 0x0005d80201007387 */ /* 0x0001e20000100800 */
[----:B------:R-:W-:-:S02]  /*06c0*/  VIADD R23, R28, 0xfb ;  /* 0x000000fb1c177836 */ /* 0x000fc40000000000 */
[C---:B--2---:R-:W-:Y:S01]  /*06d0*/  VIADD R6, R28.reuse, 0x9 ;  /* 0x000000091c067836 */ /* 0x044fe20000000000 */
[----:B------:R1:W-:Y:S01]  /*06e0*/  STL [R1+0x5c8], R3 ;  /* 0x0005c80301007387 */ /* 0x0003e20000100800 */
[C---:B------:R-:W-:Y:S02]  /*06f0*/  VIADD R8, R28.reuse, 0xfc ;  /* 0x000000fc1c087836 */ /* 0x040fe40000000000 */
[C---:B------:R-:W-:Y:S01]  /*0700*/  VIADD R21, R28.reuse, 0xfd ;  /* 0x000000fd1c157836 */ /* 0x040fe20000000000 */
[----:B------:R2:W-:Y:S01]  /*0710*/  STL [R1+0x5d4], R6 ;  /* 0x0005d40601007387 */ /* 0x0005e20000100800 */
[C---:B------:R-:W-:Y:S02]  /*0720*/  VIADD R13, R28.reuse, 0xff ;  /* 0x000000ff1c0d7836 */ /* 0x040fe40000000000 */
[C---:B0-----:R-:W-:Y:S02]  /*0730*/  VIADD R2, R28.reuse, 0xa ;  /* 0x0000000a1c027836 */ /* 0x041fe40000000000 */
[----:B-1----:R-:W-:-:S03]  /*0740*/  VIADD R3, R28, 0xb ;  /* 0x0000000b1c037836 */ /* 0x002fc60000000000 */
[----:B------:R0:W-:Y:S01]  /*0750*/  STL [R1+0x5d0], R2 ;  /* 0x0005d00201007387 */ /* 0x0001e20000100800 */
[----:B--2---:R-:W-:-:S03]  /*0760*/  VIADD R6, R28, 0xc ;  /* 0x0000000c1c067836 */ /* 0x004fc60000000000 */
[----:B------:R1:W-:Y:S04]  /*0770*/  STL [R1+0x5cc], R3 ;  /* 0x0005cc0301007387 */ /* 0x0003e80000100800 */
[----:B------:R2:W-:Y:S01]  /*0780*/  STL [R1+0x5c4], R6 ;  /* 0x0005c40601007387 */ /* 0x0005e20000100800 */
        /* <DEDUP_REMOVED lines=412> */
[----:B------:R1:W-:Y:S01]  /*2150*/  STL [R1+0x4c], R7 ;  /* 0x00004c0701007387 */ /* 0x0003e20000100800 */
[C---:B0-----:R-:W-:Y:S02]  /*2160*/  VIADD R2, R28.reuse, 0xdd ;  /* 0x000000dd1c027836 */ /* 0x041fe40000000000 */
[----:B-1----:R-:W-:-:S03]  /*2170*/  VIADD R7, R28, 0xe0 ;  /* 0x000000e01c077836 */ /* 0x002fc60000000000 */
[----:B------:R0:W-:Y:S04]  /*2180*/  STL [R1+0x48], R2 ;  /* 0x0000480201007387 */ /* 0x0001e80000100800 */
[----:B------:R1:W-:Y:S01]  /*2190*/  STL [R1+0x70], R6 ;  /* 0x0000700601007387 */ /* 0x0003e20000100800 */
[C---:B0-----:R-:W-:Y:S02]  /*21a0*/  VIADD R2, R28.reuse, 0xdf ;  /* 0x000000df1c027836 */ /* 0x041fe40000000000 */
[----:B-1----:R-:W-:-:S03]  /*21b0*/  VIADD R6, R28, 0xe1 ;  /* 0x000000e11c067836 */ /* 0x002fc60000000000 */
[----:B------:R0:W-:Y:S04]  /*21c0*/  STL [R1+0x6c], R2 ;  /* 0x00006c0201007387 */ /* 0x0001e80000100800 */
        /* <DEDUP_REMOVED lines=32> */
[----:B0-----:R-:W-:-:S03]  /*23d0*/  VIADD R2, R28, 0xf1 ;  /* 0x000000f11c027836 */ /* 0x001fc60000000000 */
[----:B------:R0:W-:Y:S01]  /*23e0*/  STL [R1+0x4], R6 ;  /* 0x0000040601007387 */ /* 0x0001e20000100800 */
[----:B-1----:R-:W-:-:S03]  /*23f0*/  VIADD R7, R28, 0xfe ;  /* 0x000000fe1c077836 */ /* 0x002fc60000000000 */
[----:B------:R1:W-:Y:S01]  /*2400*/  STL [R1], R2 ;  /* 0x0000000201007387 */ /* 0x0003e20000100800 */
[----:B--2---:R-:W-:-:S03]  /*2410*/  VIADD R0, R0, 0xc0 ;  /* 0x000000c000007836 */ /* 0x004fc60000000000 */
[----:B------:R2:W-:Y:S01]  /*2420*/  STL [R1+0x1a0c], R15 ;  /* 0x001a0c0f01007387 */ /* 0x0005e20000100800 */
[----:B0-----:R-:W-:-:S03]  /*2430*/  VIADD R6, R28, 0xf9 ;  /* 0x000000f91c067836 */ /* 0x001fc60000000000 */
[----:B------:R2:W-:Y:S01]  /*2440*/  STL [R1+0x1a10], R12 ;  /* 0x001a100c01007387 */ /* 0x0005e20000100800 */
[----:B-1----:R-:W-:-:S03]  /*2450*/  VIADD R2, R28, 0xf8 ;  /* 0x000000f81c027836 */ /* 0x002fc60000000000 */
[----:B------:R2:W-:Y:S01]  /*2460*/  STL [R1+0x1a14], R0 ;  /* 0x001a140001007387 */ /* 0x0005e20000100800 */
[----:B------:R-:W-:Y:S05]  /*2470*/  @P0 BRA `(.L_x_0) ;  /* 0x0000001c00e00947 */ /* 0x000fea0003800000 */
[----:B------:R1:W-:Y:S01]  /*2480*/  STL [R1], RZ ;  /* 0x000000ff01007387 */ /* 0x0003e20000100800 */
[----:B--2---:R-:W-:Y:S01]  /*2490*/  IMAD.SHL.U32 R0, R14, 0x20, RZ ;  /* 0x000000200e007824 */ /* 0x004fe200078e00ff */
[----:B------:R-:W-:Y:S02]  /*24a0*/  CS2R R24, SRZ ;  /* 0x0000000000187805 */ /* 0x000fe4000001ff00 */
[----:B------:R-:W-:Y:S01]  /*24b0*/  CS2R R26, SRZ ;  /* 0x00000000001a7805 */ /* 0x000fe2000001ff00 */
[----:B------:R1:W-:Y:S01]  /*24c0*/  STL [R1+0x4], RZ ;  /* 0x000004ff01007387 */ /* 0x0003e20000100800 */
[----:B------:R-:W-:Y:S02]  /*24d0*/  CS2R R20, SRZ ;  /* 0x0000000000147805 */ /* 0x000fe4000001ff00 */
[----:B------:R-:W-:Y:S02]  /*24e0*/  LOP3.LUT R0, R0, 0x400, RZ, 0xc0, !PT ;  /* 0x0000040000007812 */ /* 0x000fe400078ec0ff */
[----:B------:R-:W-:Y:S01]  /*24f0*/  CS2R R22, SRZ ;  /* 0x0000000000167805 */ /* 0x000fe2000001ff00 */
[----:B------:R1:W-:Y:S01]  /*2500*/  STL [R1+0x8], RZ ;  /* 0x000008ff01007387 */ /* 0x0003e20000100800 */
[----:B------:R-:W-:-:S02]  /*2510*/  CS2R R16, SRZ ;  /* 0x0000000000107805 */ /* 0x000fc4000001ff00 */
[----:B------:R-:W-:Y:S02]  /*2520*/  CS2R R18, SRZ ;  /* 0x0000000000127805 */ /* 0x000fe4000001ff00 */
[----:B------:R-:W-:Y:S01]  /*2530*/  CS2R R12, SRZ ;  /* 0x00000000000c7805 */ /* 0x000fe2000001ff00 */
[----:B------:R1:W-:Y:S01]  /*2540*/  STL [R1+0xc], RZ ;  /* 0x00000cff01007387 */ /* 0x0003e20000100800 */
[----:B------:R-:W-:Y:S02]  /*2550*/  CS2R R14, SRZ ;  /* 0x00000000000e7805 */ /* 0x000fe4000001ff00 */
[----:B------:R-:W-:Y:S02]  /*2560*/  CS2R R8, SRZ ;  /* 0x0000000000087805 */ /* 0x000fe4000001ff00 */
[----:B------:R-:W-:Y:S01]  /*2570*/  CS2R R10, SRZ ;  /* 0x00000000000a7805 */ /* 0x000fe2000001ff00 */
[----:B------:R1:W-:Y:S01]  /*2580*/  STL [R1+0x10], RZ ;  /* 0x000010ff01007387 */ /* 0x0003e20000100800 */
[----:B------:R-:W-:-:S02]  /*2590*/  CS2R R4, SRZ ;  /* 0x0000000000047805 */ /* 0x000fc4000001ff00 */
[----:B------:R-:W-:Y:S01]  /*25a0*/  CS2R R6, SRZ ;  /* 0x0000000000067805 */ /* 0x000fe2000001ff00 */
[----:B------:R1:W-:Y:S04]  /*25b0*/  STL [R1+0x14], RZ ;  /* 0x000014ff01007387 */ /* 0x0003e80000100800 */
        /* <DEDUP_REMOVED lines=451> */
[----:B------:R1:W-:Y:S04]  /*41f0*/  STL [R1+0x2a28], R0 ;  /* 0x002a280001007387 */ /* 0x0003e80000100800 */
        /* <DEDUP_REMOVED lines=30> */
[----:B------:R1:W-:Y:S01]  /*43e0*/  STL [R1+0xaec], RZ ;  /* 0x000aecff01007387 */ /* 0x0003e20000100800 */
[----:B------:R-:W-:Y:S05]  /*43f0*/  BRA `(.L_x_1) ;  /* 0x0000088400607947 */ /* 0x000fea0003800000 */
.L_x_0:
[----:B------:R-:W3:Y:S01]  /*4400*/  LDL.LU R27, [R1+0x59c] ;  /* 0x00059c00011b7983 */ /* 0x000ee20000300800 */
[----:B--2---:R-:W-:Y:S01]  /*4410*/  IABS R12, R4 ;  /* 0x00000004000c7213 */ /* 0x004fe20000000000 */
[----:B------:R-:W-:Y:S01]  /*4420*/  IMAD.MOV.U32 R15, RZ, RZ, R3 ;  /* 0x000000ffff0f7224 */ /* 0x000fe200078e0003 */
[----:B------:R-:W-:Y:S01]  /*4430*/  IABS R0, R5 ;  /* 0x0000000500007213 */ /* 0x000fe20000000000 */
[----:B------:R-:W2:Y:S01]  /*4440*/  LDL.LU R16, [R1+0x5a4] ;  /* 0x0005a40001107983 */ /* 0x000ea20000300800 */
[----:B------:R-:W-:Y:S01]  /*4450*/  IMAD.MOV.U32 R14, RZ, RZ, RZ ;  /* 0x000000ffff0e7224 */ /* 0x000fe200078e00ff */
[----:B------:R-:W-:Y:S01]  /*4460*/  ISETP.GE.AND P5, PT, R13, RZ, PT ;  /* 0x000000ff0d00720c */ /* 0x000fe20003fa6270 */
[----:B------:R-:W-:Y:S01]  /*4470*/  ULDC UR5, c[0x0][0x23c] ;  /* 0x00008f0000057ab9 */ /* 0x000fe20000000800 */
[----:B------:R-:W4:Y:S01]  /*4480*/  LDL.LU R17, [R1+0x4dc] ;  /* 0x0004dc0001117983 */ /* 0x000f220000300800 */
[----:B------:R-:W-:Y:S01]  /*4490*/  ISETP.GE.AND P2, PT, R7, RZ, PT ;  /* 0x000000ff0700720c */ /* 0x000fe20003f46270 */
[----:B------:R-:W-:Y:S01]  /*44a0*/  ULDC.64 UR6, c[0x0][0x218] ;  /* 0x0000860000067ab9 */ /* 0x000fe20000000a00 */
[----:B------:R-:W-:Y:S01]  /*44b0*/  ISETP.GE.AND P1, PT, R21, RZ, PT ;  /* 0x000000ff1500720c */ /* 0x000fe20003f26270 */
[----:B------:R0:W-:Y:S01]  /*44c0*/  STL [R1+0x2c00], R2 ;  /* 0x002c000201007387 */ /* 0x0001e20000100800 */
[----:B------:R-:W1:Y:S01]  /*44d0*/  I2F.RP R3, R12 ;  /* 0x0000000c00037306 */ /* 0x000e620000209400 */
[----:B------:R-:W-:-:S02]  /*44e0*/  ULDC.64 UR8, c[0x0][0x210] ;  /* 0x0000840000087ab9 */ /* 0x000fc40000000a00 */
[----:B0-----:R-:W4:Y:S04]  /*44f0*/  LDL R2, [R1+0x1a08] ;  /* 0x001a080001027983 */ /* 0x001f280000100800 */
[----:B------:R0:W-:Y:S04]  /*4500*/  STL [R1+0x2bfc], R9 ;  /* 0x002bfc0901007387 */ /* 0x0001e80000100800 */
[----:B0-----:R-:W4:Y:S04]  /*4510*/  LDL R9, [R1+0x1a0c] ;  /* 0x001a0c0001097983 */ /* 0x001f280000100800 */
[----:B------:R0:W-:Y:S04]  /*4520*/  STL [R1+0x2bf8], R10 ;  /* 0x002bf80a01007387 */ /* 0x0001e80000100800 */
[----:B0-----:R-:W4:Y:S04]  /*4530*/  LDL R10, [R1+0x1a10] ;  /* 0x001a1000010a7983 */ /* 0x001f280000100800 */
[----:B------:R0:W-:Y:S04]  /*4540*/  STL [R1+0x2bf4], R19 ;  /* 0x002bf41301007387 */ /* 0x0001e80000100800 */
[----:B0-----:R-:W4:Y:S01]  /*4550*/  LDL R19, [R1+0x1a14] ;  /* 0x001a140001137983 */ /* 0x001f220000100800 */
[----:B-1----:R-:W0:Y:S03]  /*4560*/  MUFU.RCP R3, R3 ;  /* 0x0000000300037308 */ /* 0x002e260000001000 */
[----:B------:R-:W-:Y:S04]  /*4570*/  STL [R1+0x2bf0], R11 ;  /* 0x002bf00b01007387 */ /* 0x000fe80000100800 */
[----:B------:R1:W-:Y:S04]  /*4580*/  STL [R1+0x2bec], R18 ;  /* 0x002bec1201007387 */ /* 0x0003e80000100800 */
[----:B------:R1:W-:Y:S04]  /*4590*/  STL [R1+0x2be8], R22 ;  /* 0x002be81601007387 */ /* 0x0003e80000100800 */
[----:B------:R-:W-:Y:S01]  /*45a0*/  STL [R1+0x2b5c], R28 ;  /* 0x002b5c1c01007387 */ /* 0x000fe20000100800 */
[----:B0-----:R-:W-:-:S02]  /*45b0*/  VIADD R3, R3, 0xffffffe ;  /* 0x0ffffffe03037836 */ /* 0x001fc40000000000 */
[----:B-1----:R-:W-:Y:S01]  /*45c0*/  IMAD.MOV.U32 R18, RZ, RZ, R15 ;  /* 0x000000ffff127224 */ /* 0x002fe200078e000f */
[----:B------:R3:W-:Y:S01]  /*45d0*/  STL [R1+0x2b60], R5 ;  /* 0x002b600501007387 */ /* 0x0007e20000100800 */
[----:B------:R-:W0:Y:S01]  /*45e0*/  F2I.FTZ.U32.TRUNC.NTZ R15, R3 ;  /* 0x00000003000f7305 */ /* 0x000e22000021f000 */
[----:B------:R-:W-:Y:S02]  /*45f0*/  IMAD.MOV.U32 R22, RZ, RZ, R29 ;  /* 0x000000ffff167224 */ /* 0x000fe400078e001d */
[----:B0-----:R-:W-:-:S04]  /*4600*/  IMAD.MOV R3, RZ, RZ, -R15 ;  /* 0x000000ffff037224 */ /* 0x001fc800078e0a0f */
[----:B------:R-:W-:-:S04]  /*4610*/  IMAD R25, R3, R12, RZ ;  /* 0x0000000c03197224 */ /* 0x000fc800078e02ff */
[----:B------:R-:W-:Y:S01]  /*4620*/  IMAD.HI.U32 R25, R15, R25, R14 ;  /* 0x000000190f197227 */ /* 0x000fe200078e000e */
[----:B------:R-:W-:-:S03]  /*4630*/  IABS R7, R7 ;  /* 0x0000000700077213 */ /* 0x000fc60000000000 */
[----:B---3--:R-:W-:Y:S02]  /*4640*/  IMAD.MOV.U32 R5, RZ, RZ, R27 ;  /* 0x000000ffff057224 */ /* 0x008fe400078e001b */
[----:B--2---:R-:W-:Y:S02]  /*4650*/  IMAD.MOV.U32 R11, RZ, RZ, R16 ;  /* 0x000000ffff0b7224 */ /* 0x004fe400078e0010 */
[----:B------:R-:W0:Y:S01]  /*4660*/  I2F.RP R16, R0 ;  /* 0x0000000000107306 */ /* 0x000e220000209400 */
[----:B----4-:R-:W-:-:S07]  /*4670*/  IMAD.MOV.U32 R28, RZ, RZ, R17 ;  /* 0x000000ffff1c7224 */ /* 0x010fce00078e0011 */
[----:B0-----:R-:W0:Y:S01]  /*4680*/  MUFU.RCP R16, R16 ;  /* 0x0000001000107308 */ /* 0x001e220000001000 */
[----:B------:R-:W-:-:S05]  /*4690*/  IABS R26, R2 ;  /* 0x00000002001a7213 */ /* 0x000fca0000000000 */
[----:B------:R-:W-:-:S04]  /*46a0*/  IMAD.HI.U32 R27, R25, R26, RZ ;  /* 0x0000001a191b7227 */ /* 0x000fc800078e00ff */
[----:B------:R-:W-:Y:S01]  /*46b0*/  IMAD.MOV R27, RZ, RZ, -R27 ;  /* 0x000000ffff1b7224 */ /* 0x000fe200078e0a1b */
[----:B------:R-:W-:Y:S01]  /*46c0*/  IABS R14, R9 ;  /* 0x00000009000e7213 */ /* 0x000fe20000000000 */
[----:B0-----:R-:W-:-:S04]  /*46d0*/  VIADD R16, R16, 0xffffffe ;  /* 0x0ffffffe10107836 */ /* 0x001fc80000000000 */
[----:B------:R-:W-:Y:S01]  /*46e0*/  IMAD.HI.U32 R29, R25, R14, RZ ;  /* 0x0000000e191d7227 */ /* 0x000fe200078e00ff */
[----:B------:R0:W1:Y:S03]  /*46f0*/  F2I.FTZ.U32.TRUNC.NTZ R17, R16 ;  /* 0x0000001000117305 */ /* 0x000066000021f000 */
[----:B------:R-:W-:Y:S01]  /*4700*/  IMAD.MOV R29, RZ, RZ, -R29 ;  /* 0x000000ffff1d7224 */ /* 0x000fe200078e0a1d */
[----:B------:R-:W-:Y:S01]  /*4710*/  IABS R15, R10 ;  /* 0x0000000a000f7213 */ /* 0x000fe20000000000 */
[----:B0-----:R-:W-:Y:S02]  /*4720*/  IMAD.MOV.U32 R16, RZ, RZ, RZ ;  /* 0x000000ffff107224 */ /* 0x001fe400078e00ff */
[----:B-1----:R-:W-:-:S04]  /*4730*/  IMAD.MOV R3, RZ, RZ, -R17 ;  /* 0x000000ffff037224 */ /* 0x002fc800078e0a11 */
[----:B------:R-:W-:Y:S01]  /*4740*/  IMAD R3, R3, R0, RZ ;  /* 0x0000000003037224 */ /* 0x000fe200078e02ff */
[----:B------:R-:W-:-:S03]  /*4750*/  IABS R24, R19 ;  /* 0x0000001300187213 */ /* 0x000fc60000000000 */
[----:B------:R-:W-:Y:S02]  /*4760*/  IMAD.HI.U32 R3, R17, R3, R16 ;  /* 0x0000000311037227 */ /* 0x000fe400078e0010 */
[----:B------:R-:W2:Y:S02]  /*4770*/  LDL.LU R17, [R1+0x598] ;  /* 0x0005980001117983 */ /* 0x000ea40000300800 */
[----:B------:R-:W-:-:S04]  /*4780*/  IMAD.HI.U32 R16, R25, R15, RZ ;  /* 0x0000000f19107227 */ /* 0x000fc800078e00ff */
[----:B------:R-:W-:Y:S02]  /*4790*/  IMAD.MOV R16, RZ, RZ, -R16 ;  /* 0x000000ffff107224 */ /* 0x000fe400078e0a10 */
[C---:B------:R-:W-:Y:S02]  /*47a0*/  IMAD R26, R12.reuse, R27, R26 ;  /* 0x0000001b0c1a7224 */ /* 0x040fe400078e021a */
[C---:B------:R-:W-:Y:S01]  /*47b0*/  IMAD R15, R12.reuse, R16, R15 ;  /* 0x000000100c0f7224 */ /* 0x040fe200078e020f */
[----:B------:R-:W3:Y:S01]  /*47c0*/  LDL.LU R27, [R1+0x5a0] ;  /* 0x0005a000011b7983 */ /* 0x000ee20000300800 */
[C---:B------:R-:W-:Y:S01]  /*47d0*/  IMAD R14, R12.reuse, R29, R14 ;  /* 0x0000001d0c0e7224 */ /* 0x040fe200078e020e */
[C---:B------:R-:W-:Y:S01]  /*47e0*/  ISETP.GT.U32.AND P4, PT, R12.reuse, R26, PT ;  /* 0x0000001a0c00720c */ /* 0x040fe20003f84070 */
[----:B------:R-:W-:Y:S01]  /*47f0*/  IMAD.HI.U32 R25, R25, R24, RZ ;  /* 0x0000001819197227 */ /* 0x000fe200078e00ff */
[C---:B------:R-:W-:Y:S02]  /*4800*/  ISETP.GT.U32.AND P6, PT, R12.reuse, R15, PT ;  /* 0x0000000f0c00720c */ /* 0x040fe40003fc4070 */
[----:B------:R-:W-:-:S09]  /*4810*/  ISETP.GT.U32.AND P3, PT, R12, R14, PT ;  /* 0x0000000e0c00720c */ /* 0x000fd20003f64070 */
[--C-:B------:R-:W-:Y:S02]  /*4820*/  @!P4 IMAD.IADD R26, R26, 0x1, -R12.reuse ;  /* 0x000000011a1ac824 */ /* 0x100fe400078e0a0c */
[--C-:B------:R-:W-:Y:S02]  /*4830*/  @!P6 IMAD.IADD R15, R15, 0x1, -R12.reuse ;  /* 0x000000010f0fe824 */ /* 0x100fe400078e0a0c */
[----:B------:R-:W-:Y:S01]  /*4840*/  @!P3 IMAD.IADD R14, R14, 0x1, -R12 ;  /* 0x000000010e0eb824 */ /* 0x000fe200078e0a0c */
[C---:B------:R-:W-:Y:S02]  /*4850*/  ISETP.GT.U32.AND P4, PT, R12.reuse, R26, PT ;  /* 0x0000001a0c00720c */ /* 0x040fe40003f84070 */
[C---:B------:R-:W-:Y:S02]  /*4860*/  ISETP.GT.U32.AND P3, PT, R12.reuse, R15, PT ;  /* 0x0000000f0c00720c */ /* 0x040fe40003f64070 */
[----:B------:R-:W-:Y:S01]  /*4870*/  ISETP.GT.U32.AND P6, PT, R12, R14, PT ;  /* 0x0000000e0c00720c */ /* 0x000fe20003fc4070 */
[----:B------:R-:W-:-:S04]  /*4880*/  IMAD.MOV R25, RZ, RZ, -R25 ;  /* 0x000000ffff197224 */ /* 0x000fc800078e0a19 */
[----:B------:R-:W-:Y:S02]  /*4890*/  IMAD R24, R12, R25, R24 ;  /* 0x000000190c187224 */ /* 0x000fe400078e0218 */
[----:B------:R-:W-:Y:S02]  /*48a0*/  IMAD.MOV.U32 R25, RZ, RZ, R7 ;  /* 0x000000ffff197224 */ /* 0x000fe400078e0007 */
[--C-:B------:R-:W-:Y:S01]  /*48b0*/  @!P4 IMAD.IADD R26, R26, 0x1, -R12.reuse ;  /* 0x000000011a1ac824 */ /* 0x100fe200078e0a0c */
[----:B------:R-:W-:Y:S01]  /*48c0*/  ISETP.GE.AND P4, PT, R2, RZ, PT ;  /* 0x000000ff0200720c */ /* 0x000fe20003f86270 */
[----:B------:R-:W-:Y:S01]  /*48d0*/  @!P3 IMAD.IADD R15, R15, 0x1, -R12 ;  /* 0x000000010f0fb824 */ /* 0x000fe200078e0a0c */
[----:B------:R-:W4:Y:S01]  /*48e0*/  LDL.LU R2, [R1+0x2c00] ;  /* 0x002c000001027983 */ /* 0x000f220000300800 */
[----:B------:R-:W-:-:S04]  /*48f0*/  IMAD.HI.U32 R7, R3, R25, RZ ;  /* 0x0000001903077227 */ /* 0x000fc800078e00ff */
[----:B------:R-:W-:Y:S01]  /*4900*/  @!P6 IMAD.IADD R14, R14, 0x1, -R12 ;  /* 0x000000010e0ee824 */ /* 0x000fe200078e0a0c */
[----:B------:R-:W-:Y:S01]  /*4910*/  ISETP.GE.AND P6, PT, R9, RZ, PT ;  /* 0x000000ff0900720c */ /* 0x000fe20003fc6270 */
[----:B------:R-:W-:Y:S01]  /*4920*/  IMAD.MOV R7, RZ, RZ, -R7 ;  /* 0x000000ffff077224 */ /* 0x000fe200078e0a07 */
[----:B------:R-:W3:Y:S03]  /*4930*/  LDL.LU R9, [R1+0x2bfc] ;  /* 0x002bfc0001097983 */ /* 0x000ee60000300800 */
[----:B------:R-:W-:Y:S01]  /*4940*/  IMAD R7, R0, R7, R25 ;  /* 0x0000000700077224 */ /* 0x000fe200078e0219 */
[----:B------:R-:W-:Y:S01]  /*4950*/  LOP3.LUT R25, RZ, R4, RZ, 0x33, !PT ;  /* 0x00000004ff197212 */ /* 0x000fe200078e33ff */
[----:B------:R-:W-:Y:S01]  /*4960*/  @!P4 IMAD.MOV R26, RZ, RZ, -R26 ;  /* 0x000000ffff1ac224 */ /* 0x000fe200078e0a1a */
[----:B------:R-:W-:Y:S02]  /*4970*/  ISETP.GE.AND P4, PT, R10, RZ, PT ;  /* 0x000000ff0a00720c */ /* 0x000fe40003f86270 */
[----:B------:R-:W3:Y:S03]  /*4980*/  LDL.LU R10, [R1+0x2bf8] ;  /* 0x002bf800010a7983 */ /* 0x000ee60000300800 */
[----:B------:R-:W-:Y:S01]  /*4990*/  @!P6 IMAD.MOV R14, RZ, RZ, -R14 ;  /* 0x000000ffff0ee224 */ /* 0x000fe200078e0a0e */
[----:B------:R-:W-:-:S02]  /*49a0*/  ISETP.GE.AND P6, PT, R19, RZ, PT ;  /* 0x000000ff1300720c */ /* 0x000fc40003fc6270 */
[----:B------:R-:W3:Y:S01]  /*49b0*/  LDL.LU R19, [R1+0x2bf4] ;  /* 0x002bf40001137983 */ /* 0x000ee20000300800 */
[----:B--2---:R-:W-:Y:S01]  /*49c0*/  IMAD.MOV.U32 R29, RZ, RZ, R17 ;  /* 0x000000ffff1d7224 */ /* 0x004fe200078e0011 */
[----:B------:R-:W-:-:S05]  /*49d0*/  IABS R17, R13 ;  /* 0x0000000d00117213 */ /* 0x000fca0000000000 */
[----:B------:R-:W-:-:S04]  /*49e0*/  IMAD.HI.U32 R13, R3, R17, RZ ;  /* 0x00000011030d7227 */ /* 0x000fc800078e00ff */
[----:B------:R-:W-:-:S04]  /*49f0*/  IMAD.MOV R13, RZ, RZ, -R13 ;  /* 0x000000ffff0d7224 */ /* 0x000fc800078e0a0d */
[----:B------:R-:W-:-:S05]  /*4a00*/  IMAD R17, R0, R13, R17 ;  /* 0x0000000d00117224 */ /* 0x000fca00078e0211 */
[----:B------:R-:W-:-:S13]  /*4a10*/  ISETP.GT.U32.AND P3, PT, R0, R17, PT ;  /* 0x000000110000720c */ /* 0x000fda0003f64070 */
[----:B------:R-:W-:Y:S01]  /*4a20*/  @!P3 IMAD.IADD R17, R17, 0x1, -R0 ;  /* 0x000000011111b824 */ /* 0x000fe200078e0a00 */
[----:B------:R-:W-:-:S04]  /*4a30*/  ISETP.NE.AND P3, PT, R4, RZ, PT ;  /* 0x000000ff0400720c */ /* 0x000fc80003f65270 */
[----:B------:R-:W-:-:S05]  /*4a40*/  SEL R26, R25, R26, !P3 ;  /* 0x0000001a191a7207 */ /* 0x000fca0005800000 */
[----:B------:R0:W-:Y:S04]  /*4a50*/  STL [R1+0x600], R26 ;  /* 0x0006001a01007387 */ /* 0x0001e80000100800 */
[----:B0-----:R-:W2:Y:S01]  /*4a60*/  LDL.LU R26, [R1+0x4e8] ;  /* 0x0004e800011a7983 */ /* 0x001ea20000300800 */
[----:B------:R-:W-:-:S13]  /*4a70*/  ISETP.GT.U32.AND P0, PT, R12, R24, PT ;  /* 0x000000180c00720c */ /* 0x000fda0003f04070 */
[----:B------:R-:W-:-:S05]  /*4a80*/  @!P0 IMAD.IADD R24, R24, 0x1, -R12 ;  /* 0x0000000118188824 */ /* 0x000fca00078e0a0c */
[----:B------:R-:W-:Y:S02]  /*4a90*/  ISETP.GT.U32.AND P0, PT, R12, R24, PT ;  /* 0x000000180c00720c */ /* 0x000fe40003f04070 */
[----:B------:R-:W-:Y:S01]  /*4aa0*/  SEL R14, R25, R14, !P3 ;  /* 0x0000000e190e7207 */ /* 0x000fe20005800000 */
[----:B------:R-:W-:Y:S01]  /*4ab0*/  @!P4 IMAD.MOV R15, RZ, RZ, -R15 ;  /* 0x000000ffff0fc224 */ /* 0x000fe200078e0a0f */
[----:B------:R-:W-:-:S09]  /*4ac0*/  ISETP.GT.U32.AND P4, PT, R0, R17, PT ;  /* 0x000000110000720c */ /* 0x000fd20003f84070 */
[----:B------:R-:W-:Y:S01]  /*4ad0*/  @!P0 IMAD.IADD R24, R24, 0x1, -R12 ;  /* 0x0000000118188824 */ /* 0x000fe200078e0a0c */
[----:B------:R-:W-:Y:S01]  /*4ae0*/  ISETP.GT.U32.AND P0, PT, R0, R7, PT ;  /* 0x000000070000720c */ /* 0x000fe20003f04070 */
[----:B------:R0:W-:Y:S01]  /*4af0*/  STL [R1+0x5fc], R14 ;  /* 0x0005fc0e01007387 */ /* 0x0001e20000100800 */
[----:B------:R-:W-:-:S03]  /*4b00*/  SEL R15, R25, R15, !P3 ;  /* 0x0000000f190f7207 */ /* 0x000fc60005800000 */
[----:B0-----:R-:W3:Y:S08]  /*4b10*/  LDL.LU R14, [R1+0x584] ;  /* 0x00058400010e7983 */ /* 0x001ef00000300800 */
[----:B------:R-:W-:Y:S02]  /*4b20*/  @!P0 IMAD.IADD R7, R7, 0x1, -R0 ;  /* 0x0000000107078824 */ /* 0x000fe400078e0a00 */
[----:B------:R-:W-:-:S03]  /*4b30*/  @!P6 IMAD.MOV R24, RZ, RZ, -R24 ;  /* 0x000000ffff18e224 */ /* 0x000fc600078e0a18 */
[----:B------:R-:W-:Y:S01]  /*4b40*/  ISETP.GT.U32.AND P0, PT, R0, R7, PT ;  /* 0x000000070000720c */ /* 0x000fe20003f04070 */
[----:B------:R-:W-:Y:S01]  /*4b50*/  @!P4 IMAD.IADD R17, R17, 0x1, -R0 ;  /* 0x000000011111c824 */ /* 0x000fe200078e0a00 */
[----:B------:R0:W-:Y:S02]  /*4b60*/  STL [R1+0x5f8], R15 ;  /* 0x0005f80f01007387 */ /* 0x0001e40000100800 */
[----:B0-----:R-:W-:Y:S01]  /*4b70*/  SEL R15, R25, R24, !P3 ;  /* 0x00000018190f7207 */ /* 0x001fe20005800000 */
[----:B------:R-:W-:-:S04]  /*4b80*/  IMAD.MOV.U32 R25, RZ, RZ, R17 ;  /* 0x000000ffff197224 */ /* 0x000fc800078e0011 */
[----:B------:R-:W-:Y:S01]  /*4b90*/  @!P5 IMAD.MOV R25, RZ, RZ, -R25 ;  /* 0x000000ffff19d224 */ /* 0x000fe200078e0a19 */
[----:B------:R-:W-:Y:S03]  /*4ba0*/  STL [R1+0x5f4], R15 ;  /* 0x0005f40f01007387 */ /* 0x000fe60000100800 */
[----:B------:R-:W-:Y:S01]  /*4bb0*/  @!P0 IMAD.IADD R7, R7, 0x1, -R0 ;  /* 0x0000000107078824 */ /* 0x000fe200078e0a00 */
[----:B------:R2:W-:Y:S01]  /*4bc0*/  STL [R1+0x4b4], R25 ;  /* 0x0004b41901007387 */ /* 0x0005e20000100800 */
[----:B------:R-:W-:-:S05]  /*4bd0*/  IABS R21, R21 ;  /* 0x0000001500157213 */ /* 0x000fca0000000000 */
[----:B------:R-:W-:Y:S01]  /*4be0*/  IMAD.HI.U32 R13, R3, R21, RZ ;  /* 0x00000015030d7227 */ /* 0x000fe200078e00ff */
[----:B------:R-:W-:-:S03]  /*4bf0*/  IABS R16, R8 ;  /* 0x0000000800107213 */ /* 0x000fc60000000000 */
[----:B--2---:R-:W-:Y:S02]  /*4c00*/  IMAD.MOV.U32 R25, RZ, RZ, R26 ;  /* 0x000000ffff197224 */ /* 0x004fe400078e001a */
[----:B------:R-:W-:Y:S02]  /*4c10*/  IMAD.MOV.U32 R26, RZ, RZ, R11 ;  /* 0x000000ffff1a7224 */ /* 0x000fe400078e000b */
[----:B------:R-:W-:Y:S02]  /*4c20*/  IMAD.MOV.U32 R11, RZ, RZ, R7 ;  /* 0x000000ffff0b7224 */ /* 0x000fe400078e0007 */
[----:B------:R-:W2:Y:S01]  /*4c30*/  LDL.LU R7, [R1+0x468] ;  /* 0x0004680001077983 */ /* 0x000ea20000300800 */
[----:B------:R-:W-:Y:S01]  /*4c40*/  IMAD.MOV R13, RZ, RZ, -R13 ;  /* 0x000000ffff0d7224 */ /* 0x000fe200078e0a0d */
[----:B------:R-:W-:-:S03]  /*4c50*/  IABS R12, R23 ;  /* 0x00000017000c7213 */ /* 0x000fc60000000000 */
[----:B------:R-:W-:Y:S02]  /*4c60*/  IMAD R13, R0, R13, R21 ;  /* 0x0000000d000d7224 */ /* 0x000fe400078e0215 */
[----:B------:R-:W-:-:S03]  /*4c70*/  IMAD.HI.U32 R21, R3, R16, RZ ;  /* 0x0000001003157227 */ /* 0x000fc600078e00ff */
[----:B------:R-:W-:Y:S01]  /*4c80*/  ISETP.GT.U32.AND P6, PT, R0, R13, PT ;  /* 0x0000000d0000720c */ /* 0x000fe20003fc4070 */
[----:B------:R-:W-:Y:S02]  /*4c90*/  IMAD.MOV R21, RZ, RZ, -R21 ;  /* 0x000000ffff157224 */ /* 0x000fe400078e0a15 */
[----:B------:R-:W-:-:S04]  /*4ca0*/  IMAD.HI.U32 R4, R3, R12, RZ ;  /* 0x0000000c03047227 */ /* 0x000fc800078e00ff */
[----:B------:R-:W-:Y:S02]  /*4cb0*/  IMAD R16, R0, R21, R16 ;  /* 0x0000001500107224 */ /* 0x000fe400078e0210 */
[----:B------:R-:W-:-:S03]  /*4cc0*/  IMAD.MOV R4, RZ, RZ, -R4 ;  /* 0x000000ffff047224 */ /* 0x000fc600078e0a04 */
[C---:B------:R-:W-:Y:S01]  /*4cd0*/  ISETP.GT.U32.AND P4, PT, R0.reuse, R16, PT ;  /* 0x000000100000720c */ /* 0x040fe20003f84070 */
[----:B------:R-:W-:Y:S02]  /*4ce0*/  IMAD R4, R0, R4, R12 ;  /* 0x0000000400047224 */ /* 0x000fe400078e020c */
[----:B------:R-:W-:-:S03]  /*4cf0*/  @!P6 IMAD.IADD R13, R13, 0x1, -R0 ;  /* 0x000000010d0de824 */ /* 0x000fc600078e0a00 */
[----:B------:R-:W-:Y:S02]  /*4d00*/  ISETP.GT.U32.AND P6, PT, R0, R4, PT ;  /* 0x000000040000720c */ /* 0x000fe40003fc4070 */
[----:B------:R-:W-:-:S05]  /*4d10*/  IABS R15, R6 ;  /* 0x00000006000f7213 */ /* 0x000fca0000000000 */
[----:B------:R-:W-:Y:S01]  /*4d20*/  @!P4 IMAD.IADD R16, R16, 0x1, -R0 ;  /* 0x000000011010c824 */ /* 0x000fe200078e0a00 */
[----:B------:R-:W-:Y:S01]  /*4d30*/  ISETP.GT.U32.AND P4, PT, R0, R13, PT ;  /* 0x0000000d0000720c */ /* 0x000fe20003f84070 */
[----:B------:R-:W-:Y:S01]  /*4d40*/  IMAD.HI.U32 R17, R3, R15, RZ ;  /* 0x0000000f03117227 */ /* 0x000fe200078e00ff */
[----:B------:R-:W-:-:S03]  /*4d50*/  ISETP.GE.AND P3, PT, R8, RZ, PT ;  /* 0x000000ff0800720c */ /* 0x000fc60003f66270 */
[----:B------:R-:W-:Y:S01]  /*4d60*/  @!P6 IMAD.IADD R4, R4, 0x1, -R0 ;  /* 0x000000010404e824 */ /* 0x000fe200078e0a00 */
[----:B------:R-:W-:Y:S02]  /*4d70*/  ISETP.GT.U32.AND P6, PT, R0, R16, PT ;  /* 0x000000100000720c */ /* 0x000fe40003fc4070 */
[----:B----4-:R-:W-:Y:S01]  /*4d80*/  IABS R8, R2 ;  /* 0x0000000200087213 */ /* 0x010fe20000000000 */
[----:B------:R-:W-:Y:S01]  /*4d90*/  IMAD.MOV R17, RZ, RZ, -R17 ;  /* 0x000000ffff117224 */ /* 0x000fe200078e0a11 */
[----:B------:R-:W-:-:S03]  /*4da0*/  ISETP.GE.AND P0, PT, R23, RZ, PT ;  /* 0x000000ff1700720c */ /* 0x000fc60003f06270 */
[----:B------:R-:W-:-:S04]  /*4db0*/  IMAD.HI.U32 R23, R3, R8, RZ ;  /* 0x0000000803177227 */ /* 0x000fc800078e00ff */
[----:B------:R-:W-:Y:S02]  /*4dc0*/  IMAD R15, R0, R17, R15 ;  /* 0x00000011000f7224 */ /* 0x000fe400078e020f */
[----:B------:R-:W-:Y:S02]  /*4dd0*/  IMAD.MOV R23, RZ, RZ, -R23 ;  /* 0x000000ffff177224 */ /* 0x000fe400078e0a17 */
[--C-:B------:R-:W-:Y:S01]  /*4de0*/  @!P6 IMAD.IADD R16, R16, 0x1, -R0.reuse ;  /* 0x000000011010e824 */ /* 0x100fe200078e0a00 */
[C---:B------:R-:W-:Y:S01]  /*4df0*/  ISETP.GT.U32.AND P6, PT, R0.reuse, R15, PT ;  /* 0x0000000f0000720c */ /* 0x040fe20003fc4070 */
[----:B------:R-:W-:Y:S01]  /*4e00*/  @!P4 IMAD.IADD R13, R13, 0x1, -R0 ;  /* 0x000000010d0dc824 */ /* 0x000fe200078e0a00 */
[----:B------:R-:W-:Y:S01]  /*4e10*/  IABS R21, R20 ;  /* 0x0000001400157213 */ /* 0x000fe20000000000 */
[----:B------:R-:W-:Y:S02]  /*4e20*/  IMAD R8, R0, R23, R8 ;  /* 0x0000001700087224 */ /* 0x000fe400078e0208 */
[----:B------:R-:W-:-:S02]  /*4e30*/  IMAD.MOV.U32 R23, RZ, RZ, R18 ;  /* 0x000000ffff177224 */ /* 0x000fc400078e0012 */
[----:B------:R-:W-:Y:S02]  /*4e40*/  IMAD.MOV.U32 R18, RZ, RZ, R13 ;  /* 0x000000ffff127224 */ /* 0x000fe400078e000d */
[----:B---3--:R-:W-:Y:S02]  /*4e50*/  IMAD.MOV.U32 R24, RZ, RZ, R14 ;  /* 0x000000ffff187224 */ /* 0x008fe400078e000e */
[----:B------:R-:W-:Y:S02]  /*4e60*/  @!P2 IMAD.MOV R11, RZ, RZ, -R11 ;  /* 0x000000ffff0ba224 */ /* 0x000fe400078e0a0b */
[----:B------:R-:W-:-:S04]  /*4e70*/  IMAD.HI.U32 R14, R3, R21, RZ ;  /* 0x00000015030e7227 */ /* 0x000fc800078e00ff */
[----:B------:R-:W-:Y:S01]  /*4e80*/  @!P1 IMAD.MOV R18, RZ, RZ, -R18 ;  /* 0x000000ffff129224 */ /* 0x000fe200078e0a12 */
[----:B------:R0:W-:Y:S01]  /*4e90*/  STL [R1+0x4b0], R11 ;  /* 0x0004b00b01007387 */ /* 0x0001e20000100800 */
[----:B------:R-:W-:Y:S02]  /*4ea0*/  IMAD.MOV R14, RZ, RZ, -R14 ;  /* 0x000000ffff0e7224 */ /* 0x000fe400078e0a0e */
[----:B------:R-:W-:Y:S01]  /*4eb0*/  @!P6 IMAD.IADD R15, R15, 0x1, -R0 ;  /* 0x000000010f0fe824 */ /* 0x000fe200078e0a00 */
[----:B------:R-:W-:Y:S01]  /*4ec0*/  ISETP.GE.AND P6, PT, R2, RZ, PT ;  /* 0x000000ff0200720c */ /* 0x000fe20003fc6270 */
[C---:B------:R-:W-:Y:S01]  /*4ed0*/  IMAD R21, R0.reuse, R14, R21 ;  /* 0x0000000e00157224 */ /* 0x040fe200078e0215 */
[----:B0-----:R-:W3:Y:S04]  /*4ee0*/  LDL.LU R11, [R1+0x2bf0] ;  /* 0x002bf000010b7983 */ /* 0x001ee80000300800 */
[----:B------:R-:W4:Y:S04]  /*4ef0*/  LDL.LU R13, [R1+0x190] ;  /* 0x00019000010d7983 */ /* 0x000f280000300800 */
[----:B------:R0:W-:Y:S01]  /*4f00*/  STL [R1+0x4a8], R18 ;  /* 0x0004a81201007387 */ /* 0x0001e20000100800 */
[----:B------:R-:W-:-:S03]  /*4f10*/  ISETP.GT.U32.AND P2, PT, R0, R21, PT ;  /* 0x000000150000720c */ /* 0x000fc60003f44070 */
[----:B0-----:R-:W4:Y:S04]  /*4f20*/  LDL.LU R18, [R1+0x2bec] ;  /* 0x002bec0001127983 */ /* 0x001f280000300800 */
[----:B------:R-:W3:Y:S01]  /*4f30*/  LDL.LU R2, [R1+0x9c] ;  /* 0x00009c0001027983 */ /* 0x000ee20000300800 */
[----:B------:R-:W-:-:S05]  /*4f40*/  IABS R14, R9 ;  /* 0x00000009000e7213 */ /* 0x000fca0000000000 */
[----:B------:R-:W-:Y:S01]  /*4f50*/  @!P2 IMAD.IADD R21, R21, 0x1, -R0 ;  /* 0x000000011515a824 */ /* 0x000fe200078e0a00 */
[----:B------:R-:W-:-:S04]  /*4f60*/  ISETP.GE.AND P4, PT, R20, RZ, PT ;  /* 0x000000ff1400720c */ /* 0x000fc80003f86270 */
[C---:B------:R-:W-:Y:S02]  /*4f70*/  ISETP.GT.U32.AND P2, PT, R0.reuse, R21, PT ;  /* 0x000000150000720c */ /* 0x040fe40003f44070 */
[----:B------:R-:W-:-:S11]  /*4f80*/  ISETP.GT.U32.AND P5, PT, R0, R4, PT ;  /* 0x000000040000720c */ /* 0x000fd60003fa4070 */
[--C-:B------:R-:W-:Y:S02]  /*4f90*/  @!P2 IMAD.IADD R21, R21, 0x1, -R0.reuse ;  /* 0x000000011515a824 */ /* 0x100fe400078e0a00 */
[----:B------:R-:W-:-:S04]  /*4fa0*/  @!P5 IMAD.IADD R4, R4, 0x1, -R0 ;  /* 0x000000010404d824 */ /* 0x000fc800078e0a00 */
[----:B------:R-:W-:Y:S02]  /*4fb0*/  @!P0 IMAD.MOV R4, RZ, RZ, -R4 ;  /* 0x000000ffff048224 */ /* 0x000fe400078e0a04 */
[----:B--2---:R-:W-:Y:S02]  /*4fc0*/  IMAD.MOV.U32 R20, RZ, RZ, R7 ;  /* 0x000000ffff147224 */ /* 0x004fe400078e0007 */
[----:B------:R-:W-:-:S04]  /*4fd0*/  IMAD.HI.U32 R7, R3, R14, RZ ;  /* 0x0000000e03077227 */ /* 0x000fc800078e00ff */
[----:B------:R-:W-:-:S04]  /*4fe0*/  IMAD.MOV R7, RZ, RZ, -R7 ;  /* 0x000000ffff077224 */ /* 0x000fc800078e0a07 */
[----:B------:R-:W-:Y:S02]  /*4ff0*/  IMAD R7, R0, R7, R14 ;  /* 0x0000000700077224 */ /* 0x000fe400078e020e */
[----:B------:R-:W-:Y:S02]  /*5000*/  IMAD.MOV.U32 R14, RZ, RZ, R22 ;  /* 0x000000ffff0e7224 */ /* 0x000fe400078e0016 */
[----:B------:R-:W-:Y:S02]  /*5010*/  IMAD.MOV.U32 R22, RZ, RZ, R16 ;  /* 0x000000ffff167224 */ /* 0x000fe400078e0010 */
[----:B------:R-:W2:Y:S02]  /*5020*/  LDL.LU R16, [R1+0x218] ;  /* 0x0002180001107983 */ /* 0x000ea40000300800 */
[----:B------:R-:W-:-:S05]  /*5030*/  @!P3 IMAD.MOV R22, RZ, RZ, -R22 ;  /* 0x000000ffff16b224 */ /* 0x000fca00078e0a16 */
[----:B------:R0:W-:Y:S02]  /*5040*/  STL [R1+0x4a4], R22 ;  /* 0x0004a41601007387 */ /* 0x0001e40000100800 */
[----:B0-----:R-:W-:Y:S02]  /*5050*/  IMAD.MOV.U32 R22, RZ, RZ, R21 ;  /* 0x000000ffff167224 */ /* 0x001fe400078e0015 */
[----:B------:R-:W2:Y:S02]  /*5060*/  LDL.LU R21, [R1+0x2c] ;  /* 0x00002c0001157983 */ /* 0x000ea40000300800 */
[----:B------:R-:W-:Y:S02]  /*5070*/  @!P4 IMAD.MOV R22, RZ, RZ, -R22 ;  /* 0x000000ffff16c224 */ /* 0x000fe400078e0a16 */
[----:B------:R-:W-:Y:S04]  /*5080*/  STL [R1+0x4a0], R4 ;  /* 0x0004a00401007387 */ /* 0x000fe80000100800 */
[----:B------:R0:W-:Y:S04]  /*5090*/  STL [R1+0x49c], R22 ;  /* 0x00049c1601007387 */ /* 0x0001e80000100800 */
[----:B0-----:R-:W2:Y:S01]  /*50a0*/  LDL.LU R22, [R1+0x2be8] ;  /* 0x002be80001167983 */ /* 0x001ea20000300800 */
[----:B------:R-:W-:-:S05]  /*50b0*/  IABS R12, R10 ;  /* 0x0000000a000c7213 */ /* 0x000fca0000000000 */
[----:B------:R-:W-:Y:S01]  /*50c0*/  IMAD.HI.U32 R17, R3, R12, RZ ;  /* 0x0000000c03117227 */ /* 0x000fe200078e00ff */
[----:B------:R-:W-:Y:S02]  /*50d0*/  ISETP.GE.AND P1, PT, R6, RZ, PT ;  /* 0x000000ff0600720c */ /* 0x000fe40003f26270 */
[----:B------:R-:W-:Y:S01]  /*50e0*/  IABS R6, R19 ;  /* 0x0000001300067213 */ /* 0x000fe20000000000 */
[----:B------:R-:W-:Y:S01]  /*50f0*/  IMAD.MOV R17, RZ, RZ, -R17 ;  /* 0x000000ffff117224 */ /* 0x000fe200078e0a11 */
[----:B------:R-:W-:-:S03]  /*5100*/  ISETP.GT.U32.AND P3, PT, R0, R15, PT ;  /* 0x0000000f0000720c */ /* 0x000fc60003f64070 */
[C---:B------:R-:W-:Y:S01]  /*5110*/  IMAD R12, R0.reuse, R17, R12 ;  /* 0x00000011000c7224 */ /* 0x040fe200078e020c */
[C---:B------:R-:W-:Y:S02]  /*5120*/  ISETP.GT.U32.AND P5, PT, R0.reuse, R8, PT ;  /* 0x000000080000720c */ /* 0x040fe40003fa4070 */
[C---:B------:R-:W-:Y:S02]  /*5130*/  ISETP.GT.U32.AND P2, PT, R0.reuse, R7, PT ;  /* 0x000000070000720c */ /* 0x040fe40003f44070 */
[----:B------:R-:W-:-:S05]  /*5140*/  ISETP.GT.U32.AND P4, PT, R0, R12, PT ;  /* 0x0000000c0000720c */ /* 0x000fca0003f84070 */
[----:B------:R-:W-:-:S04]  /*5150*/  @!P3 IMAD.IADD R15, R15, 0x1, -R0 ;  /* 0x000000010f0fb824 */ /* 0x000fc800078e0a00 */
[----:B------:R-:W-:-:S05]  /*5160*/  @!P5 IMAD.IADD R8, R8, 0x1, -R0 ;  /* 0x000000010808d824 */ /* 0x000fca00078e0a00 */
[----:B------:R-:W-:Y:S01]  /*5170*/  ISETP.GT.U32.AND P5, PT, R0, R8, PT ;  /* 0x000000080000720c */ /* 0x000fe20003fa4070 */
[----:B---3--:R-:W-:Y:S02]  /*5180*/  IMAD.MOV.U32 R17, RZ, RZ, R2 ;  /* 0x000000ffff117224 */ /* 0x008fe400078e0002 */
[----:B------:R-:W-:-:S04]  /*5190*/  IMAD.HI.U32 R2, R3, R6, RZ ;  /* 0x0000000603027227 */ /* 0x000fc800078e00ff */
[----:B------:R-:W-:-:S04]  /*51a0*/  IMAD.MOV R2, RZ, RZ, -R2 ;  /* 0x000000ffff027224 */ /* 0x000fc800078e0a02 */
[----:B------:R-:W-:-:S05]  /*51b0*/  IMAD R2, R0, R2, R6 ;  /* 0x0000000200027224 */ /* 0x000fca00078e0206 */
[----:B------:R-:W-:Y:S01]  /*51c0*/  ISETP.GT.U32.AND P3, PT, R0, R2, PT ;  /* 0x000000020000720c */ /* 0x000fe20003f64070 */
[--C-:B------:R-:W-:Y:S02]  /*51d0*/  @!P4 IMAD.IADD R12, R12, 0x1, -R0.reuse ;  /* 0x000000010c0cc824 */ /* 0x100fe400078e0a00 */
[--C-:B------:R-:W-:Y:S01]  /*51e0*/  @!P2 IMAD.IADD R7, R7, 0x1, -R0.reuse ;  /* 0x000000010707a824 */ /* 0x100fe200078e0a00 */
[----:B------:R-:W-:Y:S01]  /*51f0*/  ISETP.GE.AND P2, PT, R19, RZ, PT ;  /* 0x000000ff1300720c */ /* 0x000fe20003f46270 */
[----:B------:R-:W-:Y:S01]  /*5200*/  IMAD.MOV.U32 R19, RZ, RZ, R15 ;  /* 0x000000ffff137224 */ /* 0x000fe200078e000f */
[----:B------:R-:W-:Y:S01]  /*5210*/  IABS R4, R11 ;  /* 0x0000000b00047213 */ /* 0x000fe20000000000 */
[----:B------:R-:W-:Y:S01]  /*5220*/  @!P5 IMAD.IADD R8, R8, 0x1, -R0 ;  /* 0x000000010808d824 */ /* 0x000fe200078e0a00 */
[----:B------:R-:W-:-:S05]  /*5230*/  ISETP.GT.U32.AND P4, PT, R0, R7, PT ;  /* 0x000000070000720c */ /* 0x000fca0003f84070 */
[----:B------:R-:W-:Y:S01]  /*5240*/  @!P3 IMAD.IADD R2, R2, 0x1, -R0 ;  /* 0x000000010202b824 */ /* 0x000fe200078e0a00 */
[----:B------:R-:W-:Y:S01]  /*5250*/  ISETP.GT.U32.AND P3, PT, R0, R12, PT ;  /* 0x0000000c0000720c */ /* 0x000fe20003f64070 */
[----:B------:R-:W-:Y:S01]  /*5260*/  @!P1 IMAD.MOV R19, RZ, RZ, -R19 ;  /* 0x000000ffff139224 */ /* 0x000fe200078e0a13 */
[----:B------:R-:W-:Y:S01]  /*5270*/  ISETP.GE.AND P5, PT, R10, RZ, PT ;  /* 0x000000ff0a00720c */ /* 0x000fe20003fa6270 */
[----:B------:R-:W-:Y:S01]  /*5280*/  IMAD.HI.U32 R10, R3, R4, RZ ;  /* 0x00000004030a7227 */ /* 0x000fe200078e00ff */
[----:B------:R-:W-:Y:S01]  /*5290*/  ISETP.GT.U32.AND P1, PT, R0, R2, PT ;  /* 0x000000020000720c */ /* 0x000fe20003f24070 */
[----:B------:R-:W3:Y:S01]  /*52a0*/  LDL.LU R15, [R1+0x8] ;  /* 0x00000800010f7983 */ /* 0x000ee20000300800 */
[----:B------:R-:W-:Y:S01]  /*52b0*/  ISETP.GE.AND P0, PT, R9, RZ, PT ;  /* 0x000000ff0900720c */ /* 0x000fe20003f06270 */
[----:B------:R-:W-:Y:S02]  /*52c0*/  IMAD.MOV R10, RZ, RZ, -R10 ;  /* 0x000000ffff0a7224 */ /* 0x000fe400078e0a0a */
[----:B------:R-:W-:Y:S01]  /*52d0*/  @!P6 IMAD.MOV R8, RZ, RZ, -R8 ;  /* 0x000000ffff08e224 */ /* 0x000fe200078e0a08 */
[----:B------:R-:W-:Y:S01]  /*52e0*/  STL [R1+0x498], R19 ;  /* 0x0004981301007387 */ /* 0x000fe20000100800 */
[----:B------:R-:W-:-:S02]  /*52f0*/  @!P4 IMAD.IADD R7, R7, 0x1, -R0 ;  /* 0x000000010707c824 */ /* 0x000fc400078e0a00 */
[----:B------:R-:W-:Y:S01]  /*5300*/  @!P3 IMAD.IADD R12, R12, 0x1, -R0 ;  /* 0x000000010c0cb824 */ /* 0x000fe200078e0a00 */
[----:B----4-:R-:W-:Y:S01]  /*5310*/  IABS R6, R18 ;  /* 0x0000001200067213 */ /* 0x010fe20000000000 */
[----:B------:R-:W-:Y:S01]  /*5320*/  STL [R1+0x494], R8 ;  /* 0x0004940801007387 */ /* 0x000fe20000100800 */
[----:B------:R-:W-:Y:S01]  /*5330*/  IMAD R4, R0, R10, R4 ;  /* 0x0000000a00047224 */ /* 0x000fe200078e0204 */
[----:B------:R-:W-:Y:S02]  /*5340*/  ISETP.GE.AND P4, PT, R18, RZ, PT ;  /* 0x000000ff1200720c */ /* 0x000fe40003f86270 */
[----:B------:R-:W4:Y:S01]  /*5350*/  LDL R10, [R1+0xc] ;  /* 0x00000c00010a7983 */ /* 0x000f220000100800 */
[----:B------:R-:W-:-:S03]  /*5360*/  @!P1 IMAD.IADD R2, R2, 0x1, -R0 ;  /* 0x0000000102029824 */ /* 0x000fc600078e0a00 */
[----:B------:R-:W3:Y:S04]  /*5370*/  LDL R18, [R1+0x4] ;  /* 0x0000040001127983 */ /* 0x000ee80000100800 */
[----:B------:R0:W-:Y:S02]  /*5380*/  STL [R1+0x2be4], R12 ;  /* 0x002be40c01007387 */ /* 0x0001e40000100800 */
[----:B0-----:R-:W-:-:S04]  /*5390*/  IMAD.MOV.U32 R12, RZ, RZ, R7 ;  /* 0x000000ffff0c7224 */ /* 0x001fc800078e0007 */
[----:B------:R-:W-:Y:S01]  /*53a0*/  @!P0 IMAD.MOV R12, RZ, RZ, -R12 ;  /* 0x000000ffff0c8224 */ /* 0x000fe200078e0a0c */
[----:B--2---:R-:W-:Y:S02]  /*53b0*/  IABS R9, R22 ;  /* 0x0000001600097213 */ /* 0x004fe40000000000 */
[----:B------:R-:W-:Y:S02]  /*53c0*/  ISETP.GE.AND P1, PT, R22, RZ, PT ;  /* 0x000000ff1600720c */ /* 0x000fe40003f26270 */
[----:B------:R-:W2:Y:S04]  /*53d0*/  LDL.LU R22, [R1] ;  /* 0x0000000001167983 */ /* 0x000ea80000300800 */
[----:B------:R0:W-:Y:S04]  /*53e0*/  STL [R1+0x488], R12 ;  /* 0x0004880c01007387 */ /* 0x0001e80000100800 */
[----:B0-----:R-:W4:Y:S01]  /*53f0*/  LDL.LU R12, [R1+0x2be4] ;  /* 0x002be400010c7983 */ /* 0x001f220000300800 */
[----:B------:R-:W-:-:S02]  /*5400*/  ISETP.GT.U32.AND P3, PT, R0, R4, PT ;  /* 0x000000040000720c */ /* 0x000fc40003f64070 */
[----:B------:R-:W-:Y:S01]  /*5410*/  ISETP.GE.AND P6, PT, R11, RZ, PT ;  /* 0x000000ff0b00720c */ /* 0x000fe20003fc6270 */
[----:B------:R-:W-:-:S04]  /*5420*/  IMAD.HI.U32 R11, R3, R9, RZ ;  /* 0x00000009030b7227 */ /* 0x000fc800078e00ff */
[----:B------:R-:W-:-:S06]  /*5430*/  IMAD.MOV R11, RZ, RZ, -R11 ;  /* 0x000000ffff0b7224 */ /* 0x000fcc00078e0a0b */
[----:B------:R-:W-:Y:S02]  /*5440*/  @!P3 IMAD.IADD R4, R4, 0x1, -R0 ;  /* 0x000000010404b824 */ /* 0x000fe400078e0a00 */
[----:B------:R-:W-:-:S03]  /*5450*/  IMAD.MOV.U32 R19, RZ, RZ, R21 ;  /* 0x000000ffff137224 */ /* 0x000fc600078e0015 */
[C---:B------:R-:W-:Y:S01]  /*5460*/  ISETP.GT.U32.AND P3, PT, R0.reuse, R4, PT ;  /* 0x000000040000720c */ /* 0x040fe20003f64070 */
[----:B------:R-:W-:Y:S02]  /*5470*/  IMAD.MOV.U32 R21, RZ, RZ, R13 ;  /* 0x000000ffff157224 */ /* 0x000fe400078e000d */
[----:B------:R-:W-:Y:S02]  /*5480*/  IMAD R9, R0, R11, R9 ;  /* 0x0000000b00097224 */ /* 0x000fe400078e0209 */
[----:B------:R-:W-:-:S08]  /*5490*/  @!P2 IMAD.MOV R2, RZ, RZ, -R2 ;  /* 0x000000ffff02a224 */ /* 0x000fd000078e0a02 */
[----:B------:R-:W-:Y:S01]  /*54a0*/  @!P3 IMAD.IADD R4, R4, 0x1, -R0 ;  /* 0x000000010404b824 */ /* 0x000fe200078e0a00 */
[----:B---3--:R-:W-:Y:S01]  /*54b0*/  IABS R11, R18 ;  /* 0x00000012000b7213 */ /* 0x008fe20000000000 */
[----:B------:R-:W-:Y:S02]  /*54c0*/  IMAD.MOV.U32 R18, RZ, RZ, R19 ;  /* 0x000000ffff127224 */ /* 0x000fe400078e0013 */
[----:B------:R-:W-:Y:S02]  /*54d0*/  IMAD.MOV.U32 R19, RZ, RZ, R14 ;  /* 0x000000ffff137224 */ /* 0x000fe400078e000e */
[----:B------:R-:W-:-:S04]  /*54e0*/  IMAD.HI.U32 R14, R3, R11, RZ ;  /* 0x0000000b030e7227 */ /* 0x000fc800078e00ff */
[----:B------:R-:W-:-:S04]  /*54f0*/  IMAD.MOV R14, RZ, RZ, -R14 ;  /* 0x000000ffff0e7224 */ /* 0x000fc800078e0a0e */
[----:B------:R-:W-:Y:S01]  /*5500*/  IMAD R11, R0, R14, R11 ;  /* 0x0000000e000b7224 */ /* 0x000fe200078e020b */
[----:B--2---:R-:W-:-:S05]  /*5510*/  IABS R13, R22 ;  /* 0x00000016000d7213 */ /* 0x004fca0000000000 */
[----:B------:R-:W-:-:S04]  /*5520*/  IMAD.HI.U32 R7, R3, R13, RZ ;  /* 0x0000000d03077227 */ /* 0x000fc800078e00ff */
[----:B------:R-:W-:Y:S02]  /*5530*/  IMAD.MOV R7, RZ, RZ, -R7 ;  /* 0x000000ffff077224 */ /* 0x000fe400078e0a07 */
[----:B----4-:R-:W-:Y:S01]  /*5540*/  @!P5 IMAD.MOV R12, RZ, RZ, -R12 ;  /* 0x000000ffff0cd224 */ /* 0x010fe200078e0a0c */
[----:B------:R-:W-:Y:S01]  /*5550*/  ISETP.GE.AND P2, PT, R22, RZ, PT ;  /* 0x000000ff1600720c */ /* 0x000fe20003f46270 */
[----:B------:R-:W-:-:S03]  /*5560*/  IMAD R7, R0, R7, R13 ;  /* 0x0000000700077224 */ /* 0x000fc600078e020d */
[----:B------:R0:W-:Y:S01]  /*5570*/  STL [R1+0x484], R12 ;  /* 0x0004840c01007387 */ /* 0x0001e20000100800 */
[----:B------:R-:W-:-:S03]  /*5580*/  IMAD.MOV.U32 R22, RZ, RZ, R4 ;  /* 0x000000ffff167224 */ /* 0x000fc600078e0004 */
[----:B------:R-:W-:Y:S04]  /*5590*/  STL [R1+0x480], R2 ;  /* 0x0004800201007387 */ /* 0x000fe80000100800 */
[----:B------:R-:W2:Y:S04]  /*55a0*/  LDL.LU R13, [R1+0x14] ;  /* 0x00001400010d7983 */ /* 0x000ea80000300800 */
[----:B------:R-:W3:Y:S04]  /*55b0*/  LDL R14, [R1+0x10] ;  /* 0x00001000010e7983 */ /* 0x000ee80000100800 */
[----:B------:R-:W4:Y:S01]  /*55c0*/  LDL.LU R4, [R1+0x4] ;  /* 0x0000040001047983 */ /* 0x000f220000300800 */
[----:B------:R-:W-:-:S04]  /*55d0*/  IMAD.HI.U32 R8, R3, R6, RZ ;  /* 0x0000000603087227 */ /* 0x000fc800078e00ff */
[----:B------:R-:W-:-:S04]  /*55e0*/  IMAD.MOV R8, RZ, RZ, -R8 ;  /* 0x000000ffff087224 */ /* 0x000fc800078e0a08 */
[----:B------:R-:W-:-:S05]  /*55f0*/  IMAD R6, R0, R8, R6 ;  /* 0x0000000800067224 */ /* 0x000fca00078e0206 */
[C---:B------:R-:W-:Y:S02]  /*5600*/  ISETP.GT.U32.AND P0, PT, R0.reuse, R6, PT ;  /* 0x000000060000720c */ /* 0x040fe40003f04070 */
[----:B------:R-:W-:Y:S02]  /*5610*/  IABS R10, R10 ;  /* 0x0000000a000a7213 */ /* 0x000fe40000000000 */
[----:B------:R-:W-:-:S03]  /*5620*/  ISETP.GT.U32.AND P3, PT, R0, R7, PT ;  /* 0x000000070000720c */ /* 0x000fc60003f64070 */
[----:B0-----:R-:W-:-:S06]  /*5630*/  IMAD.HI.U32 R12, R3, R10, RZ ;  /* 0x0000000a030c7227 */ /* 0x001fcc00078e00ff */
[----:B------:R-:W-:Y:S02]  /*5640*/  @!P0 IMAD.IADD R6, R6, 0x1, -R0 ;  /* 0x0000000106068824 */ /* 0x000fe400078e0a00 */
[----:B------:R-:W-:Y:S02]  /*5650*/  IMAD.MOV R12, RZ, RZ, -R12 ;  /* 0x000000ffff0c7224 */ /* 0x000fe400078e0a0c */
[----:B------:R-:W-:Y:S01]  /*5660*/  @!P6 IMAD.MOV R22, RZ, RZ, -R22 ;  /* 0x000000ffff16e224 */ /* 0x000fe200078e0a16 */
[C---:B------:R-:W-:Y:S01]  /*5670*/  ISETP.GT.U32.AND P0, PT, R0.reuse, R6, PT ;  /* 0x000000060000720c */ /* 0x040fe20003f04070 */
[C---:B------:R-:W-:Y:S02]  /*5680*/  IMAD R10, R0.reuse, R12, R10 ;  /* 0x0000000c000a7224 */ /* 0x040fe400078e020a */
[--C-:B------:R-:W-:Y:S01]  /*5690*/  @!P3 IMAD.IADD R7, R7, 0x1, -R0.reuse ;  /* 0x000000010707b824 */ /* 0x100fe200078e0a00 */
[----:B------:R0:W-:Y:S04]  /*56a0*/  STL [R1+0x474], R22 ;  /* 0x0004741601007387 */ /* 0x0001e80000100800 */
[----:B------:R-:W-:Y:S01]  /*56b0*/  ISETP.GT.U32.AND P3, PT, R0, R7, PT ;  /* 0x000000070000720c */ /* 0x000fe20003f64070 */
[----:B0-----:R-:W2:Y:S04]  /*56c0*/  LDL.LU R22, [R1+0x18] ;  /* 0x0000180001167983 */ /* 0x001ea80000300800 */
[----:B------:R-:W-:-:S04]  /*56d0*/  @!P0 IMAD.IADD R6, R6, 0x1, -R0 ;  /* 0x0000000106068824 */ /* 0x000fc800078e0a00 */
[----:B------:R-:W-:Y:S01]  /*56e0*/  @!P4 IMAD.MOV R6, RZ, RZ, -R6 ;  /* 0x000000ffff06c224 */ /* 0x000fe200078e0a06 */
[----:B------:R-:W-:-:S03]  /*56f0*/  IABS R8, R15 ;  /* 0x0000000f00087213 */ /* 0x000fc60000000000 */
[----:B------:R-:W-:Y:S01]  /*5700*/  @!P3 IMAD.IADD R7, R7, 0x1, -R0 ;  /* 0x000000010707b824 */ /* 0x000fe200078e0a00 */
[----:B------:R-:W-:Y:S01]  /*5710*/  ISETP.GE.AND P3, PT, R15, RZ, PT ;  /* 0x000000ff0f00720c */ /* 0x000fe20003f66270 */
[----:B----4-:R-:W-:Y:S01]  /*5720*/  IMAD.MOV.U32 R12, RZ, RZ, R4 ;  /* 0x000000ffff0c7224 */ /* 0x010fe200078e0004 */
[----:B---3--:R-:W-:Y:S02]  /*5730*/  IABS R4, R14 ;  /* 0x0000000e00047213 */ /* 0x008fe40000000000 */
[----:B------:R-:W3:Y:S04]  /*5740*/  LDL.LU R14, [R1+0xc] ;  /* 0x00000c00010e7983 */ /* 0x000ee80000300800 */
[----:B------:R0:W-:Y:S04]  /*5750*/  STL [R1+0x464], R6 ;  /* 0x0004640601007387 */ /* 0x0001e80000100800 */
[----:B------:R-:W4:Y:S01]  /*5760*/  LDL.LU R15, [R1+0x1c] ;  /* 0x00001c00010f7983 */ /* 0x000f220000300800 */
[C---:B------:R-:W-:Y:S01]  /*5770*/  ISETP.GT.U32.AND P5, PT, R0.reuse, R9, PT ;  /* 0x000000090000720c */ /* 0x040fe20003fa4070 */
[----:B------:R-:W-:Y:S01]  /*5780*/  IMAD.HI.U32 R2, R3, R8, RZ ;  /* 0x0000000803027227 */ /* 0x000fe200078e00ff */
[----:B------:R-:W-:-:S03]  /*5790*/  ISETP.GT.U32.AND P6, PT, R0, R11, PT ;  /* 0x0000000b0000720c */ /* 0x000fc60003fc4070 */
[----:B------:R-:W-:-:S08]  /*57a0*/  IMAD.MOV R2, RZ, RZ, -R2 ;  /* 0x000000ffff027224 */ /* 0x000fd000078e0a02 */
[----:B------:R-:W-:Y:S02]  /*57b0*/  @!P5 IMAD.IADD R9, R9, 0x1, -R0 ;  /* 0x000000010909d824 */ /* 0x000fe400078e0a00 */
[----:B------:R-:W-:-:S03]  /*57c0*/  IMAD R2, R0, R2, R8 ;  /* 0x0000000200027224 */ /* 0x000fc600078e0208 */
[C---:B------:R-:W-:Y:S01]  /*57d0*/  ISETP.GT.U32.AND P5, PT, R0.reuse, R9, PT ;  /* 0x000000090000720c */ /* 0x040fe20003fa4070 */
[----:B------:R-:W-:Y:S01]  /*57e0*/  @!P6 IMAD.IADD R11, R11, 0x1, -R0 ;  /* 0x000000010b0be824 */ /* 0x000fe200078e0a00 */
[C---:B------:R-:W-:Y:S02]  /*57f0*/  ISETP.GT.U32.AND P0, PT, R0.reuse, R2, PT ;  /* 0x000000020000720c */ /* 0x040fe40003f04070 */
[----:B--2---:R-:W-:Y:S02]  /*5800*/  IABS R8, R13 ;  /* 0x0000000d00087213 */ /* 0x004fe40000000000 */
[----:B------:R-:W-:Y:S02]  /*5810*/  ISETP.GT.U32.AND P4, PT, R0, R11, PT ;  /* 0x0000000b0000720c */ /* 0x000fe40003f84070 */
[----:B------:R-:W-:-:S05]  /*5820*/  ISETP.GE.AND P6, PT, R12, RZ, PT ;  /* 0x000000ff0c00720c */ /* 0x000fca0003fc6270 */
[----:B------:R-:W-:Y:S01]  /*5830*/  @!P5 IMAD.IADD R9, R9, 0x1, -R0 ;  /* 0x000000010909d824 */ /* 0x000fe200078e0a00 */
[----:B------:R-:W-:Y:S01]  /*5840*/  ISETP.GT.U32.AND P5, PT, R0, R10, PT ;  /* 0x0000000a0000720c */ /* 0x000fe20003fa4070 */
[----:B------:R-:W-:-:S04]  /*5850*/  IMAD.HI.U32 R12, R3, R8, RZ ;  /* 0x00000008030c7227 */ /* 0x000fc800078e00ff */
[----:B------:R-:W-:Y:S02]  /*5860*/  @!P0 IMAD.IADD R2, R2, 0x1, -R0 ;  /* 0x0000000102028824 */ /* 0x000fe400078e0a00 */
[----:B0-----:R-:W-:-:S04]  /*5870*/  IMAD.HI.U32 R6, R3, R4, RZ ;  /* 0x0000000403067227 */ /* 0x001fc800078e00ff */
[----:B------:R-:W-:Y:S02]  /*5880*/  IMAD.MOV R12, RZ, RZ, -R12 ;  /* 0x000000ffff0c7224 */ /* 0x000fe400078e0a0c */
[----:B------:R-:W-:Y:S01]  /*5890*/  @!P1 IMAD.MOV R9, RZ, RZ, -R9 ;  /* 0x000000ffff099224 */ /* 0x000fe200078e0a09 */
[----:B------:R-:W-:Y:S01]  /*58a0*/  ISETP.GT.U32.AND P1, PT, R0, R2, PT ;  /* 0x000000020000720c */ /* 0x000fe20003f24070 */
[----:B------:R-:W-:Y:S02]  /*58b0*/  IMAD.MOV R6, RZ, RZ, -R6 ;  /* 0x000000ffff067224 */ /* 0x000fe400078e0a06 */
[--C-:B------:R-:W-:Y:S02]  /*58c0*/  @!P5 IMAD.IADD R10, R10, 0x1, -R0.reuse ;  /* 0x000000010a0ad824 */ /* 0x100fe400078e0a00 */
[----:B------:R-:W-:Y:S02]  /*58d0*/  @!P4 IMAD.IADD R11, R11, 0x1, -R0 ;  /* 0x000000010b0bc824 */ /* 0x000fe400078e0a00 */
[----:B------:R-:W-:-:S02]  /*58e0*/  @!P2 IMAD.MOV R7, RZ, RZ, -R7 ;  /* 0x000000ffff07a224 */ /* 0x000fc400078e0a07 */
[C---:B------:R-:W-:Y:S02]  /*58f0*/  IMAD R8, R0.reuse, R12, R8 ;  /* 0x0000000c00087224 */ /* 0x040fe400078e0208 */
[----:B------:R-:W2:Y:S01]  /*5900*/  LDL.LU R12, [R1+0x10] ;  /* 0x00001000010c7983 */ /* 0x000ea20000300800 */
[C---:B------:R-:W-:Y:S01]  /*5910*/  IMAD R4, R0.reuse, R6, R4 ;  /* 0x0000000600047224 */ /* 0x040fe200078e0204 */
[C---:B------:R-:W-:Y:S02]  /*5920*/  ISETP.GT.U32.AND P5, PT, R0.reuse, R10, PT ;  /* 0x0000000a0000720c */ /* 0x040fe40003fa4070 */
[----:B------:R0:W-:Y:S04]  /*5930*/  STL [R1+0x460], R9 ;  /* 0x0004600901007387 */ /* 0x0001e80000100800 */
[----:B------:R4:W-:Y:S01]  /*5940*/  STL [R1+0xc], R7 ;  /* 0x00000c0701007387 */ /* 0x0009e20000100800 */
[----:B------:R-:W-:Y:S01]  /*5950*/  ISETP.GT.U32.AND P4, PT, R0, R4, PT ;  /* 0x000000040000720c */ /* 0x000fe20003f84070 */
[----:B0-----:R-:W-:-:S04]  /*5960*/  IMAD.MOV.U32 R9, RZ, RZ, R11 ;  /* 0x000000ffff097224 */ /* 0x001fc800078e000b */
[----:B------:R-:W-:Y:S02]  /*5970*/  @!P6 IMAD.MOV R9, RZ, RZ, -R9 ;  /* 0x000000ffff09e224 */ /* 0x000fe400078e0a09 */
[--C-:B------:R-:W-:Y:S01]  /*5980*/  @!P1 IMAD.IADD R2, R2, 0x1, -R0.reuse ;  /* 0x0000000102029824 */ /* 0x100fe200078e0a00 */
[----:B------:R-:W-:Y:S01]  /*5990*/  ISETP.GE.AND P1, PT, R13, RZ, PT ;  /* 0x000000ff0d00720c */ /* 0x000fe20003f26270 */
[--C-:B------:R-:W-:Y:S01]  /*59a0*/  @!P5 IMAD.IADD R10, R10, 0x1, -R0.reuse ;  /* 0x000000010a0ad824 */ /* 0x100fe200078e0a00 */
[----:B------:R-:W-:Y:S02]  /*59b0*/  IABS R6, R22 ;  /* 0x0000001600067213 */ /* 0x000fe40000000000 */
[----:B------:R-:W-:Y:S01]  /*59c0*/  ISETP.GE.AND P5, PT, R22, RZ, PT ;  /* 0x000000ff1600720c */ /* 0x000fe20003fa6270 */
[----:B------:R-:W-:Y:S01]  /*59d0*/  @!P4 IMAD.IADD R4, R4, 0x1, -R0 ;  /* 0x000000010404c824 */ /* 0x000fe200078e0a00 */
[----:B---3--:R-:W-:Y:S02]  /*59e0*/  ISETP.GE.AND P0, PT, R14, RZ, PT ;  /* 0x000000ff0e00720c */ /* 0x008fe40003f06270 */
[----:B------:R-:W3:Y:S04]  /*59f0*/  LDL.LU R14, [R1+0x40] ;  /* 0x00004000010e7983 */ /* 0x000ee80000300800 */
[----:B------:R0:W-:Y:S04]  /*5a00*/  STL [R1+0x45c], R9 ;  /* 0x00045c0901007387 */ /* 0x0001e80000100800 */
[----:B------:R-:W3:Y:S01]  /*5a10*/  LDL R13, [R1+0x20] ;  /* 0x00002000010d7983 */ /* 0x000ee20000100800 */
[----:B----4-:R-:W-:-:S03]  /*5a20*/  IABS R7, R15 ;  /* 0x0000000f00077213 */ /* 0x010fc60000000000 */
[----:B------:R-:W4:Y:S01]  /*5a30*/  LDL R22, [R1+0x24] ;  /* 0x0000240001167983 */ /* 0x000f220000100800 */
[----:B------:R-:W-:-:S03]  /*5a40*/  ISETP.GE.AND P4, PT, R15, RZ, PT ;  /* 0x000000ff0f00720c */ /* 0x000fc60003f86270 */
[----:B------:R-:W4:Y:S01]  /*5a50*/  LDL R15, [R1+0x28] ;  /* 0x00002800010f7983 */ /* 0x000f220000100800 */
[----:B------:R-:W-:Y:S01]  /*5a60*/  ISETP.GT.U32.AND P6, PT, R0, R8, PT ;  /* 0x000000080000720c */ /* 0x000fe20003fc4070 */
[----:B0-----:R-:W-:Y:S02]  /*5a70*/  IMAD.MOV.U32 R9, RZ, RZ, R7 ;  /* 0x000000ffff097224 */ /* 0x001fe400078e0007 */
[----:B------:R-:W-:-:S04]  /*5a80*/  IMAD.HI.U32 R7, R3, R6, RZ ;  /* 0x0000000603077227 */ /* 0x000fc800078e00ff */
[----:B------:R-:W-:-:S06]  /*5a90*/  @!P3 IMAD.MOV R2, RZ, RZ, -R2 ;  /* 0x000000ffff02b224 */ /* 0x000fcc00078e0a02 */
[----:B------:R-:W-:Y:S01]  /*5aa0*/  @!P6 IMAD.IADD R8, R8, 0x1, -R0 ;  /* 0x000000010808e824 */ /* 0x000fe200078e0a00 */
[C---:B------:R-:W-:Y:S01]  /*5ab0*/  ISETP.GT.U32.AND P6, PT, R0.reuse, R4, PT ;  /* 0x000000040000720c */ /* 0x040fe20003fc4070 */
[----:B------:R-:W-:Y:S01]  /*5ac0*/  IMAD.MOV R7, RZ, RZ, -R7 ;  /* 0x000000ffff077224 */ /* 0x000fe200078e0a07 */
[----:B------:R0:W-:Y:S03]  /*5ad0*/  STL [R1+0x44c], R2 ;  /* 0x00044c0201007387 */ /* 0x0001e60000100800 */
[----:B0-----:R-:W-:-:S08]  /*5ae0*/  IMAD R2, R0, R7, R6 ;  /* 0x0000000700027224 */ /* 0x001fd000078e0206 */
[----:B------:R-:W-:Y:S01]  /*5af0*/  @!P6 IMAD.IADD R4, R4, 0x1, -R0 ;  /* 0x000000010404e824 */ /* 0x000fe200078e0a00 */
[C---:B------:R-:W-:Y:S01]  /*5b00*/  ISETP.GT.U32.AND P6, PT, R0.reuse, R2, PT ;  /* 0x000000020000720c */ /* 0x040fe20003fc4070 */
[----:B------:R-:W-:Y:S01]  /*5b10*/  @!P0 IMAD.MOV R10, RZ, RZ, -R10 ;  /* 0x000000ffff0a8224 */ /* 0x000fe200078e0a0a */
[----:B------:R-:W-:-:S04]  /*5b20*/  ISETP.GT.U32.AND P3, PT, R0, R8, PT ;  /* 0x000000080000720c */ /* 0x000fc80003f64070 */
[----:B------:R-:W-:Y:S01]  /*5b30*/  STL [R1+0x448], R10 ;  /* 0x0004480a01007387 */ /* 0x000fe20000100800 */
[----:B--2---:R-:W-:Y:S01]  /*5b40*/  ISETP.GE.AND P2, PT, R12, RZ, PT ;  /* 0x000000ff0c00720c */ /* 0x004fe20003f46270 */
[----:B------:R-:W-:-:S04]  /*5b50*/  IMAD.HI.U32 R12, R3, R9, RZ ;  /* 0x00000009030c7227 */ /* 0x000fc800078e00ff */
[----:B------:R-:W-:Y:S01]  /*5b60*/  IMAD.MOV R12, RZ, RZ, -R12 ;  /* 0x000000ffff0c7224 */ /* 0x000fe200078e0a0c */
[----:B------:R0:W-:Y:S01]  /*5b70*/  STL [R1+0x2be0], R21 ;  /* 0x002be01501007387 */ /* 0x0001e20000100800 */
[----:B------:R-:W-:Y:S02]  /*5b80*/  @!P6 IMAD.IADD R2, R2, 0x1, -R0 ;  /* 0x000000010202e824 */ /* 0x000fe400078e0a00 */
[----:B------:R-:W-:Y:S02]  /*5b90*/  IMAD R6, R0, R12, R9 ;  /* 0x0000000c00067224 */ /* 0x000fe400078e0209 */
[----:B0-----:R-:W-:Y:S01]  /*5ba0*/  IMAD.MOV.U32 R21, RZ, RZ, R4 ;  /* 0x000000ffff157224 */ /* 0x001fe200078e0004 */
[----:B------:R-:W-:Y:S01]  /*5bb0*/  IABS R12, R18 ;  /* 0x00000012000c7213 */ /* 0x000fe20000000000 */
[----:B------:R-:W-:Y:S01]  /*5bc0*/  @!P3 IMAD.IADD R8, R8, 0x1, -R0 ;  /* 0x000000010808b824 */ /* 0x000fe200078e0a00 */
[----:B------:R-:W2:Y:S01]  /*5bd0*/  LDL.LU R4, [R1+0x20] ;  /* 0x0000200001047983 */ /* 0x000ea20000300800 */
[----:B------:R-:W-:Y:S01]  /*5be0*/  @!P2 IMAD.MOV R21, RZ, RZ, -R21 ;  /* 0x000000ffff15a224 */ /* 0x000fe200078e0a15 */
[----:B------:R-:W-:Y:S01]  /*5bf0*/  ISETP.GT.U32.AND P2, PT, R0, R2, PT ;  /* 0x000000020000720c */ /* 0x000fe20003f44070 */
[----:B------:R-:W-:-:S03]  /*5c00*/  @!P1 IMAD.MOV R8, RZ, RZ, -R8 ;  /* 0x000000ffff089224 */ /* 0x000fc600078e0a08 */
[----:B------:R0:W-:Y:S04]  /*5c10*/  STL [R1+0x440], R21 ;  /* 0x0004401501007387 */ /* 0x0001e80000100800 */
[----:B0-----:R-:W2:Y:S05]  /*5c20*/  LDL.LU R21, [R1+0x2be0] ;  /* 0x002be00001157983 */ /* 0x001eaa0000300800 */
[----:B------:R-:W-:Y:S01]  /*5c30*/  @!P2 IMAD.IADD R2, R2, 0x1, -R0 ;  /* 0x000000010202a824 */ /* 0x000fe200078e0a00 */
[----:B------:R0:W-:Y:S02]  /*5c40*/  STL [R1+0x43c], R8 ;  /* 0x00043c0801007387 */ /* 0x0001e40000100800 */
[----:B0-----:R-:W-:-:S02]  /*5c50*/  IMAD.MOV.U32 R8, RZ, RZ, R18 ;  /* 0x000000ffff087224 */ /* 0x001fc400078e0012 */
[----:B------:R-:W2:Y:S01]  /*5c60*/  LDL.LU R18, [R1+0x38] ;  /* 0x0000380001127983 */ /* 0x000ea20000300800 */
[----:B---3--:R-:W-:-:S05]  /*5c70*/  IABS R11, R14 ;  /* 0x0000000e000b7213 */ /* 0x008fca0000000000 */
[----:B------:R-:W-:Y:S01]  /*5c80*/  IMAD.MOV.U32 R7, RZ, RZ, R11 ;  /* 0x000000ffff077224 */ /* 0x000fe200078e000b */
[----:B------:R-:W-:-:S03]  /*5c90*/  IABS R9, R13 ;  /* 0x0000000d00097213 */ /* 0x000fc60000000000 */
[----:B------:R-:W-:Y:S01]  /*5ca0*/  IMAD.HI.U32 R13, R3, R7, RZ ;  /* 0x00000007030d7227 */ /* 0x000fe200078e00ff */
[----:B----4-:R-:W-:-:S03]  /*5cb0*/  IABS R10, R22 ;  /* 0x00000016000a7213 */ /* 0x010fc60000000000 */
[----:B------:R-:W-:Y:S01]  /*5cc0*/  IMAD.MOV R13, RZ, RZ, -R13 ;  /* 0x000000ffff0d7224 */ /* 0x000fe200078e0a0d */
[----:B------:R-:W-:Y:S01]  /*5cd0*/  ISETP.GE.AND P0, PT, R14, RZ, PT ;  /* 0x000000ff0e00720c */ /* 0x000fe20003f06270 */
[----:B------:R-:W-:Y:S01]  /*5ce0*/  IMAD.MOV.U32 R22, RZ, RZ, R19 ;  /* 0x000000ffff167224 */ /* 0x000fe200078e0013 */
[----:B------:R-:W-:Y:S01]  /*5cf0*/  IABS R11, R15 ;  /* 0x0000000f000b7213 */ /* 0x000fe20000000000 */
[----:B------:R-:W-:Y:S02]  /*5d00*/  IMAD R7, R0, R13, R7 ;  /* 0x0000000d00077224 */ /* 0x000fe400078e0207 */
[----:B------:R-:W-:-:S04]  /*5d10*/  IMAD.HI.U32 R13, R3, R9, RZ ;  /* 0x00000009030d7227 */ /* 0x000fc800078e00ff */
[----:B------:R-:W-:-:S04]  /*5d20*/  IMAD.HI.U32 R14, R3, R10, RZ ;  /* 0x0000000a030e7227 */ /* 0x000fc800078e00ff */
[----:B------:R-:W-:Y:S02]  /*5d30*/  IMAD.MOV.U32 R19, RZ, RZ, R17 ;  /* 0x000000ffff137224 */ /* 0x000fe400078e0011 */
[----:B------:R-:W-:Y:S02]  /*5d40*/  IMAD.MOV.U32 R17, RZ, RZ, R16 ;  /* 0x000000ffff117224 */ /* 0x000fe400078e0010 */
[----:B------:R-:W-:-:S04]  /*5d50*/  IMAD.HI.U32 R16, R3, R12, RZ ;  /* 0x0000000c03107227 */ /* 0x000fc800078e00ff */
[----:B------:R-:W-:Y:S02]  /*5d60*/  IMAD.MOV R13, RZ, RZ, -R13 ;  /* 0x000000ffff0d7224 */ /* 0x000fe400078e0a0d */
[----:B------:R-:W-:-:S04]  /*5d70*/  IMAD.HI.U32 R15, R3, R11, RZ ;  /* 0x0000000b030f7227 */ /* 0x000fc800078e00ff */
[----:B------:R-:W-:Y:S02]  /*5d80*/  IMAD.MOV R14, RZ, RZ, -R14 ;  /* 0x000000ffff0e7224 */ /* 0x000fe400078e0a0e */
[----:B------:R-:W-:Y:S02]  /*5d90*/  IMAD.MOV R16, RZ, RZ, -R16 ;  /* 0x000000ffff107224 */ /* 0x000fe400078e0a10 */
[----:B------:R-:W-:Y:S02]  /*5da0*/  IMAD.MOV R15, RZ, RZ, -R15 ;  /* 0x000000ffff0f7224 */ /* 0x000fe400078e0a0f */
[C---:B------:R-:W-:Y:S02]  /*5db0*/  IMAD R9, R0.reuse, R13, R9 ;  /* 0x0000000d00097224 */ /* 0x040fe400078e0209 */
[----:B------:R-:W3:Y:S01]  /*5dc0*/  LDL.LU R13, [R1+0x28] ;  /* 0x00002800010d7983 */ /* 0x000ee20000300800 */
[----:B------:R-:W-:-:S03]  /*5dd0*/  IMAD R10, R0, R14, R10 ;  /* 0x0000000e000a7224 */ /* 0x000fc600078e020a */
[----:B------:R-:W4:Y:S01]  /*5de0*/  LDL.LU R14, [R1+0x30] ;  /* 0x00003000010e7983 */ /* 0x000f220000300800 */
[C---:B------:R-:W-:Y:S02]  /*5df0*/  IMAD R11, R0.reuse, R15, R11 ;  /* 0x0000000f000b7224 */ /* 0x040fe400078e020b */
[----:B------:R-:W-:Y:S02]  /*5e00*/  IMAD R12, R0, R16, R12 ;  /* 0x00000010000c7224 */ /* 0x000fe400078e020c */
[----:B------:R-:W3:Y:S01]  /*5e10*/  LDL.LU R16, [R1+0x34] ;  /* 0x0000340001107983 */ /* 0x000ee20000300800 */
[----:B------:R-:W-:-:S03]  /*5e20*/  IMAD.MOV.U32 R15, RZ, RZ, R2 ;  /* 0x000000ffff0f7224 */ /* 0x000fc600078e0002 */
[----:B------:R-:W3:Y:S01]  /*5e30*/  LDL.LU R2, [R1+0x24] ;  /* 0x0000240001027983 */ /* 0x000ee20000300800 */
[C---:B------:R-:W-:Y:S02]  /*5e40*/  ISETP.GT.U32.AND P3, PT, R0.reuse, R6, PT ;  /* 0x000000060000720c */ /* 0x040fe40003f64070 */
[----:B------:R-:W-:-:S11]  /*5e50*/  ISETP.GT.U32.AND P6, PT, R0, R7, PT ;  /* 0x000000070000720c */ /* 0x000fd60003fc4070 */
[----:B------:R-:W-:-:S05]  /*5e60*/  @!P3 IMAD.IADD R6, R6, 0x1, -R0 ;  /* 0x000000010606b824 */ /* 0x000fca00078e0a00 */
[C---:B------:R-:W-:Y:S01]  /*5e70*/  ISETP.GT.U32.AND P3, PT, R0.reuse, R6, PT ;  /* 0x000000060000720c */ /* 0x040fe20003f64070 */
[----:B------:R-:W-:Y:S01]  /*5e80*/  @!P6 IMAD.IADD R7, R7, 0x1, -R0 ;  /* 0x000000010707e824 */ /* 0x000fe200078e0a00 */
[----:B------:R-:W-:Y:S01]  /*5e90*/  ISETP.GT.U32.AND P2, PT, R0, R9, PT ;  /* 0x000000090000720c */ /* 0x000fe20003f44070 */
[----:B------:R-:W-:-:S03]  /*5ea0*/  @!P5 IMAD.MOV R15, RZ, RZ, -R15 ;  /* 0x000000ffff0fd224 */ /* 0x000fc600078e0a0f */
[----:B------:R-:W-:Y:S02]  /*5eb0*/  ISETP.GT.U32.AND P6, PT, R0, R7, PT ;  /* 0x000000070000720c */ /* 0x000fe40003fc4070 */
[----:B--2---:R-:W-:-:S05]  /*5ec0*/  ISETP.GE.AND P1, PT, R4, RZ, PT ;  /* 0x000000ff0400720c */ /* 0x004fca0003f26270 */
[----:B------:R-:W-:Y:S01]  /*5ed0*/  @!P3 IMAD.IADD R6, R6, 0x1, -R0 ;  /* 0x000000010606b824 */ /* 0x000fe200078e0a00 */
[----:B------:R0:W-:Y:S03]  /*5ee0*/  STL [R1+0x438], R15 ;  /* 0x0004380f01007387 */ /* 0x0001e60000100800 */
[----:B------:R-:W-:Y:S02]  /*5ef0*/  @!P4 IMAD.MOV R6, RZ, RZ, -R6 ;  /* 0x000000ffff06c224 */ /* 0x000fe400078e0a06 */
[--C-:B------:R-:W-:Y:S01]  /*5f00*/  @!P2 IMAD.IADD R9, R9, 0x1, -R0.reuse ;  /* 0x000000010909a824 */ /* 0x100fe200078e0a00 */
[----:B0-----:R-:W2:Y:S01]  /*5f10*/  LDL.LU R15, [R1+0x44] ;  /* 0x00004400010f7983 */ /* 0x001ea20000300800 */
[----:B------:R-:W-:-:S03]  /*5f20*/  @!P6 IMAD.IADD R7, R7, 0x1, -R0 ;  /* 0x000000010707e824 */ /* 0x000fc600078e0a00 */
[----:B------:R0:W-:Y:S01]  /*5f30*/  STL [R1+0x434], R6 ;  /* 0x0004340601007387 */ /* 0x0001e20000100800 */
[----:B----4-:R-:W-:Y:S02]  /*5f40*/  IABS R4, R14 ;  /* 0x0000000e00047213 */ /* 0x010fe40000000000 */
[----:B---3--:R-:W-:Y:S02]  /*5f50*/  ISETP.GE.AND P2, PT, R13, RZ, PT ;  /* 0x000000ff0d00720c */ /* 0x008fe40003f46270 */
[----:B0-----:R-:W-:Y:S02]  /*5f60*/  IABS R6, R16 ;  /* 0x0000001000067213 */ /* 0x001fe40000000000 */
[----:B------:R-:W-:Y:S01]  /*5f70*/  ISETP.GE.AND P4, PT, R2, RZ, PT ;  /* 0x000000ff0200720c */ /* 0x000fe20003f86270 */
[----:B------:R-:W-:-:S04]  /*5f80*/  IMAD.HI.U32 R2, R3, R4, RZ ;  /* 0x0000000403027227 */ /* 0x000fc800078e00ff */
[----:B------:R-:W-:Y:S02]  /*5f90*/  IMAD.MOV.U32 R13, RZ, RZ, R8 ;  /* 0x000000ffff0d7224 */ /* 0x000fe400078e0008 */
[----:B------:R-:W-:Y:S02]  /*5fa0*/  IMAD.MOV R8, RZ, RZ, -R2 ;  /* 0x000000ffff087224 */ /* 0x000fe400078e0a02 */
[----:B------:R-:W-:Y:S02]  /*5fb0*/  IMAD.MOV.U32 R2, RZ, RZ, R6 ;  /* 0x000000ffff027224 */ /* 0x000fe400078e0006 */
[----:B------:R-:W-:-:S04]  /*5fc0*/  IMAD.MOV.U32 R6, RZ, RZ, R7 ;  /* 0x000000ffff067224 */ /* 0x000fc800078e0007 */
[----:B------:R-:W-:-:S05]  /*5fd0*/  @!P0 IMAD.MOV R6, RZ, RZ, -R6 ;  /* 0x000000ffff068224 */ /* 0x000fca00078e0a06 */
[----:B------:R0:W-:Y:S04]  /*5fe0*/  STL [R1+0x430], R6 ;  /* 0x0004300601007387 */ /* 0x0001e80000100800 */
[----:B------:R1:W-:Y:S01]  /*5ff0*/  STL [R1+0x2bdc], R18 ;  /* 0x002bdc1201007387 */ /* 0x0003e20000100800 */
[----:B0-----:R-:W-:-:S03]  /*6000*/  IABS R6, R18 ;  /* 0x0000001200067213 */ /* 0x001fc60000000000 */
[----:B-1----:R-:W3:Y:S01]  /*6010*/  LDL.LU R18, [R1+0x3c] ;  /* 0x00003c0001127983 */ /* 0x002ee20000300800 */
[C---:B------:R-:W-:Y:S02]  /*6020*/  ISETP.GT.U32.AND P3, PT, R0.reuse, R10, PT ;  /* 0x0000000a0000720c */ /* 0x040fe40003f64070 */
[----:B------:R-:W-:-:S11]  /*6030*/  ISETP.GT.U32.AND P5, PT, R0, R11, PT ;  /* 0x0000000b0000720c */ /* 0x000fd60003fa4070 */
[--C-:B------:R-:W-:Y:S02]  /*6040*/  @!P3 IMAD.IADD R10, R10, 0x1, -R0.reuse ;  /* 0x000000010a0ab824 */ /* 0x100fe400078e0a00 */
[----:B------:R-:W-:-:S03]  /*6050*/  @!P5 IMAD.IADD R11, R11, 0x1, -R0 ;  /* 0x000000010b0bd824 */ /* 0x000fc600078e0a00 */
[C---:B------:R-:W-:Y:S01]  /*6060*/  ISETP.GT.U32.AND P5, PT, R0.reuse, R10, PT ;  /* 0x0000000a0000720c */ /* 0x040fe20003fa4070 */
[C---:B------:R-:W-:Y:S01]  /*6070*/  IMAD R4, R0.reuse, R8, R4 ;  /* 0x0000000800047224 */ /* 0x040fe200078e0204 */
[----:B------:R-:W-:-:S11]  /*6080*/  ISETP.GT.U32.AND P3, PT, R0, R9, PT ;  /* 0x000000090000720c */ /* 0x000fd60003f64070 */
[--C-:B------:R-:W-:Y:S01]  /*6090*/  @!P5 IMAD.IADD R10, R10, 0x1, -R0.reuse ;  /* 0x000000010a0ad824 */ /* 0x100fe200078e0a00 */
[----:B------:R-:W-:Y:S01]  /*60a0*/  ISETP.GT.U32.AND P5, PT, R0, R4, PT ;  /* 0x000000040000720c */ /* 0x000fe20003fa4070 */
[----:B------:R-:W-:Y:S01]  /*60b0*/  @!P3 IMAD.IADD R9, R9, 0x1, -R0 ;  /* 0x000000010909b824 */ /* 0x000fe200078e0a00 */
[----:B------:R-:W-:-:S11]  /*60c0*/  ISETP.GE.AND P3, PT, R13, RZ, PT ;  /* 0x000000ff0d00720c */ /* 0x000fd60003f66270 */
[----:B------:R-:W-:Y:S01]  /*60d0*/  @!P5 IMAD.IADD R4, R4, 0x1, -R0 ;  /* 0x000000010404d824 */ /* 0x000fe200078e0a00 */
[----:B------:R-:W-:Y:S01]  /*60e0*/  ISETP.GE.AND P5, PT, R16, RZ, PT ;  /* 0x000000ff1000720c */ /* 0x000fe20003fa6270 */
[----:B------:R-:W-:Y:S01]  /*60f0*/  IMAD.MOV.U32 R16, RZ, RZ, R9 ;  /* 0x000000ffff107224 */ /* 0x000fe200078e0009 */
[----:B---3--:R-:W-:Y:S01]  /*6100*/  IABS R13, R18 ;  /* 0x00000012000d7213 */ /* 0x008fe20000000000 */
[----:B------:R-:W-:Y:S02]  /*6110*/  IMAD.MOV.U32 R9, RZ, RZ, R18 ;  /* 0x000000ffff097224 */ /* 0x000fe400078e0012 */
[----:B------:R-:W3:Y:S01]  /*6120*/  LDL.LU R18, [R1+0x2bdc] ;  /* 0x002bdc0001127983 */ /* 0x000ee20000300800 */
[----:B------:R-:W-:Y:S01]  /*6130*/  ISETP.GT.U32.AND P6, PT, R0, R12, PT ;  /* 0x0000000c0000720c */ /* 0x000fe20003fc4070 */
[----:B------:R-:W-:-:S12]  /*6140*/  @!P1 IMAD.MOV R16, RZ, RZ, -R16 ;  /* 0x000000ffff109224 */ /* 0x000fd800078e0a10 */
[----:B------:R-:W-:Y:S01]  /*6150*/  @!P6 IMAD.IADD R12, R12, 0x1, -R0 ;  /* 0x000000010c0ce824 */ /* 0x000fe200078e0a00 */
[----:B------:R-:W-:Y:S01]  /*6160*/  ISETP.GT.U32.AND P6, PT, R0, R11, PT ;  /* 0x0000000b0000720c */ /* 0x000fe20003fc4070 */
[----:B------:R-:W-:Y:S01]  /*6170*/  @!P4 IMAD.MOV R10, RZ, RZ, -R10 ;  /* 0x000000ffff0ac224 */ /* 0x000fe200078e0a0a */
[----:B------:R0:W-:Y:S04]  /*6180*/  STL [R1+0x420], R16 ;  /* 0x0004201001007387 */ /* 0x0001e80000100800 */
[----:B0-----:R-:W4:Y:S07]  /*6190*/  LDL.LU R16, [R1+0x6c] ;  /* 0x00006c0001107983 */ /* 0x001f2e0000300800 */
[----:B------:R-:W-:Y:S01]  /*61a0*/  @!P6 IMAD.IADD R11, R11, 0x1, -R0 ;  /* 0x000000010b0be824 */ /* 0x000fe200078e0a00 */
[----:B------:R0:W-:Y:S03]  /*61b0*/  STL [R1+0x41c], R10 ;  /* 0x00041c0a01007387 */ /* 0x0001e60000100800 */
[----:B------:R-:W-:-:S02]  /*61c0*/  @!P2 IMAD.MOV R11, RZ, RZ, -R11 ;  /* 0x000000ffff0ba224 */ /* 0x000fc400078e0a0b */
[----:B------:R-:W-:-:S04]  /*61d0*/  IMAD.HI.U32 R7, R3, R2, RZ ;  /* 0x0000000203077227 */ /* 0x000fc800078e00ff */
[----:B------:R-:W-:-:S04]  /*61e0*/  IMAD.MOV R7, RZ, RZ, -R7 ;  /* 0x000000ffff077224 */ /* 0x000fc800078e0a07 */
[----:B------:R-:W-:Y:S01]  /*61f0*/  IMAD R2, R0, R7, R2 ;  /* 0x0000000700027224 */ /* 0x000fe200078e0202 */
[----:B---3--:R-:W-:Y:S02]  /*6200*/  ISETP.GE.AND P2, PT, R18, RZ, PT ;  /* 0x000000ff1200720c */ /* 0x008fe40003f46270 */
[----:B------:R-:W3:Y:S02]  /*6210*/  LDL.LU R18, [R1+0x70] ;  /* 0x0000700001127983 */ /* 0x000ee40000300800 */
[C---:B------:R-:W-:Y:S02]  /*6220*/  ISETP.GT.U32.AND P6, PT, R0.reuse, R2, PT ;  /* 0x000000020000720c */ /* 0x040fe40003fc4070 */
[C---:B------:R-:W-:Y:S02]  /*6230*/  ISETP.GT.U32.AND P0, PT, R0.reuse, R12, PT ;  /* 0x0000000c0000720c */ /* 0x040fe40003f04070 */
[----:B------:R-:W-:-:S09]  /*6240*/  ISETP.GT.U32.AND P1, PT, R0, R4, PT ;  /* 0x000000040000720c */ /* 0x000fd20003f24070 */
[----:B------:R-:W-:-:S05]  /*6250*/  @!P6 IMAD.IADD R2, R2, 0x1, -R0 ;  /* 0x000000010202e824 */ /* 0x000fca00078e0a00 */
[----:B------:R-:W-:Y:S01]  /*6260*/  ISETP.GT.U32.AND P6, PT, R0, R2, PT ;  /* 0x000000020000720c */ /* 0x000fe20003fc4070 */
[--C-:B------:R-:W-:Y:S01]  /*6270*/  @!P0 IMAD.IADD R12, R12, 0x1, -R0.reuse ;  /* 0x000000010c0c8824 */ /* 0x100fe200078e0a00 */
[----:B------:R-:W-:Y:S01]  /*6280*/  ISETP.GE.AND P0, PT, R14, RZ, PT ;  /* 0x000000ff0e00720c */ /* 0x000fe20003f06270 */
[----:B------:R-:W-:Y:S02]  /*6290*/  @!P1 IMAD.IADD R4, R4, 0x1, -R0 ;  /* 0x0000000104049824 */ /* 0x000fe400078e0a00 */
[----:B------:R-:W-:Y:S01]  /*62a0*/  @!P3 IMAD.MOV R12, RZ, RZ, -R12 ;  /* 0x000000ffff0cb224 */ /* 0x000fe200078e0a0c */
[----:B------:R-:W-:-:S07]  /*62b0*/  ISETP.GE.AND P3, PT, R9, RZ, PT ;  /* 0x000000ff0900720c */ /* 0x000fce0003f66270 */
[----:B------:R-:W-:-:S04]  /*62c0*/  @!P6 IMAD.IADD R2, R2, 0x1, -R0 ;  /* 0x000000010202e824 */ /* 0x000fc800078e0a00 */
[----:B------:R-:W-:Y:S02]  /*62d0*/  IMAD.MOV.U32 R9, RZ, RZ, R2 ;  /* 0x000000ffff097224 */ /* 0x000fe400078e0002 */
[----:B------:R-:W-:Y:S01]  /*62e0*/  @!P0 IMAD.MOV R4, RZ, RZ, -R4 ;  /* 0x000000ffff048224 */ /* 0x000fe200078e0a04 */
[----:B------:R-:W-:Y:S01]  /*62f0*/  STL [R1+0x418], R11 ;  /* 0x0004180b01007387 */ /* 0x000fe20000100800 */
[----:B------:R-:W-:Y:S01]  /*6300*/  @!P5 IMAD.MOV R9, RZ, RZ, -R9 ;  /* 0x000000ffff09d224 */ /* 0x000fe200078e0a09 */
[----:B--2---:R-:W-:Y:S02]  /*6310*/  IABS R7, R15 ;  /* 0x0000000f00077213 */ /* 0x004fe40000000000 */
[----:B------:R-:W-:Y:S01]  /*6320*/  STL [R1+0x414], R12 ;  /* 0x0004140c01007387 */ /* 0x000fe20000100800 */
[----:B------:R-:W-:-:S03]  /*6330*/  ISETP.GE.AND P1, PT, R15, RZ, PT ;  /* 0x000000ff0f00720c */ /* 0x000fc60003f26270 */
[----:B------:R-:W2:Y:S04]  /*6340*/  LDL R15, [R1+0x4c] ;  /* 0x00004c00010f7983 */ /* 0x000ea80000100800 */
[----:B------:R-:W-:Y:S04]  /*6350*/  STL [R1+0x410], R4 ;  /* 0x0004100401007387 */ /* 0x000fe80000100800 */
[----:B------:R-:W-:Y:S01]  /*6360*/  STL [R1+0x40c], R9 ;  /* 0x00040c0901007387 */ /* 0x000fe20000100800 */
[----:B---3--:R-:W-:Y:S02]  /*6370*/  ISETP.GE.AND P5, PT, R18, RZ, PT ;  /* 0x000000ff1200720c */ /* 0x008fe40003fa6270 */
[----:B0-----:R-:W-:-:S02]  /*6380*/  IABS R10, R18 ;  /* 0x00000012000a7213 */ /* 0x001fc40000000000 */
[----:B------:R-:W3:Y:S01]  /*6390*/  LDL.LU R18, [R1+0x60] ;  /* 0x0000600001127983 */ /* 0x000ee20000300800 */
[----:B------:R-:W-:-:S04]  /*63a0*/  IMAD.HI.U32 R8, R3, R6, RZ ;  /* 0x0000000603087227 */ /* 0x000fc800078e00ff */
[----:B------:R-:W-:-:S04]  /*63b0*/  IMAD.MOV R8, RZ, RZ, -R8 ;  /* 0x000000ffff087224 */ /* 0x000fc800078e0a08 */
[----:B------:R-:W-:-:S05]  /*63c0*/  IMAD R6, R0, R8, R6 ;  /* 0x0000000800067224 */ /* 0x000fca00078e0206 */
[----:B------:R-:W-:Y:S01]  /*63d0*/  ISETP.GT.U32.AND P4, PT, R0, R6, PT ;  /* 0x000000060000720c */ /* 0x000fe20003f84070 */
[----:B------:R-:W-:-:S12]  /*63e0*/  IMAD.HI.U32 R8, R3, R7, RZ ;  /* 0x0000000703087227 */ /* 0x000fd800078e00ff */
[----:B------:R-:W-:Y:S01]  /*63f0*/  @!P4 IMAD.IADD R6, R6, 0x1, -R0 ;  /* 0x000000010606c824 */ /* 0x000fe200078e0a00 */
[----:B---3--:R0:W-:Y:S04]  /*6400*/  STL [R1+0x2bd8], R18 ;  /* 0x002bd81201007387 */ /* 0x0081e80000100800 */
[----:B0-----:R-:W3:Y:S01]  /*6410*/  LDL.LU R18, [R1+0x48] ;  /* 0x0000480001127983 */ /* 0x001ee20000300800 */
[----:B------:R-:W-:Y:S01]  /*6420*/  ISETP.GT.U32.AND P4, PT, R0, R6, PT ;  /* 0x000000060000720c */ /* 0x000fe20003f84070 */
[----:B------:R-:W-:-:S04]  /*6430*/  IMAD.MOV R8, RZ, RZ, -R8 ;  /* 0x000000ffff087224 */ /* 0x000fc800078e0a08 */
[----:B------:R-:W-:-:S08]  /*6440*/  IMAD R7, R0, R8, R7 ;  /* 0x0000000800077224 */ /* 0x000fd000078e0207 */
[----:B------:R-:W-:Y:S01]  /*6450*/  @!P4 IMAD.IADD R6, R6, 0x1, -R0 ;  /* 0x000000010606c824 */ /* 0x000fe200078e0a00 */
[----:B------:R-:W-:Y:S01]  /*6460*/  ISETP.GT.U32.AND P4, PT, R0, R7, PT ;  /* 0x000000070000720c */ /* 0x000fe20003f84070 */
[----:B------:R-:W-:Y:S01]  /*6470*/  IMAD.HI.U32 R12, R3, R10, RZ ;  /* 0x0000000a030c7227 */ /* 0x000fe200078e00ff */
[----:B----4-:R-:W-:-:S03]  /*6480*/  ISETP.GE.AND P0, PT, R16, RZ, PT ;  /* 0x000000ff1000720c */ /* 0x010fc60003f06270 */
[----:B------:R-:W-:Y:S01]  /*6490*/  IMAD.MOV R12, RZ, RZ, -R12 ;  /* 0x000000ffff0c7224 */ /* 0x000fe200078e0a0c */
[----:B------:R-:W-:Y:S02]  /*64a0*/  IABS R8, R16 ;  /* 0x0000001000087213 */ /* 0x000fe40000000000 */
[----:B------:R-:W4:Y:S01]  /*64b0*/  LDL R16, [R1+0x5c] ;  /* 0x00005c0001107983 */ /* 0x000f220000100800 */
[----:B------:R-:W-:-:S04]  /*64c0*/  IMAD R10, R0, R12, R10 ;  /* 0x0000000c000a7224 */ /* 0x000fc800078e020a */
[----:B------:R-:W-:Y:S02]  /*64d0*/  @!P4 IMAD.IADD R7, R7, 0x1, -R0 ;  /* 0x000000010707c824 */ /* 0x000fe400078e0a00 */
[----:B------:R-:W-:-:S04]  /*64e0*/  IMAD.HI.U32 R14, R3, R13, RZ ;  /* 0x0000000d030e7227 */ /* 0x000fc800078e00ff */
[----:B------:R-:W-:-:S04]  /*64f0*/  IMAD.MOV R14, RZ, RZ, -R14 ;  /* 0x000000ffff0e7224 */ /* 0x000fc800078e0a0e */
[----:B------:R-:W-:Y:S01]  /*6500*/  IMAD R13, R0, R14, R13 ;  /* 0x0000000e000d7224 */ /* 0x000fe200078e020d */
[----:B---3--:R-:W-:Y:S02]  /*6510*/  IABS R9, R18 ;  /* 0x0000001200097213 */ /* 0x008fe40000000000 */
[----:B------:R-:W-:Y:S02]  /*6520*/  ISETP.GE.AND P4, PT, R18, RZ, PT ;  /* 0x000000ff1200720c */ /* 0x000fe40003f86270 */
[----:B------:R-:W3:Y:S04]  /*6530*/  LDL.LU R18, [R1+0x2bd8] ;  /* 0x002bd80001127983 */ /* 0x000ee80000300800 */
[----:B------:R-:W2:Y:S01]  /*6540*/  LDL R12, [R1+0x58] ;  /* 0x00005800010c7983 */ /* 0x000ea20000100800 */
[----:B------:R-:W-:Y:S01]  /*6550*/  ISETP.GT.U32.AND P6, PT, R0, R13, PT ;  /* 0x0000000d0000720c */ /* 0x000fe20003fc4070 */
[----:B------:R-:W-:-:S04]  /*6560*/  IMAD.HI.U32 R11, R3, R8, RZ ;  /* 0x00000008030b7227 */ /* 0x000fc800078e00ff */
[----:B------:R-:W-:-:S04]  /*6570*/  IMAD.MOV R11, RZ, RZ, -R11 ;  /* 0x000000ffff0b7224 */ /* 0x000fc800078e0a0b */
[----:B------:R-:W-:Y:S02]  /*6580*/  IMAD R8, R0, R11, R8 ;  /* 0x0000000b00087224 */ /* 0x000fe400078e0208 */
[----:B------:R-:W-:-:S04]  /*6590*/  IMAD.HI.U32 R11, R3, R9, RZ ;  /* 0x00000009030b7227 */ /* 0x000fc800078e00ff */
[----:B------:R-:W-:Y:S02]  /*65a0*/  @!P6 IMAD.IADD R13, R13, 0x1, -R0 ;  /* 0x000000010d0de824 */ /* 0x000fe400078e0a00 */
[----:B------:R-:W-:-:S03]  /*65b0*/  IMAD.MOV R11, RZ, RZ, -R11 ;  /* 0x000000ffff0b7224 */ /* 0x000fc600078e0a0b */
[C---:B------:R-:W-:Y:S01]  /*65c0*/  ISETP.GT.U32.AND P6, PT, R0.reuse, R13, PT ;  /* 0x0000000d0000720c */ /* 0x040fe20003fc4070 */
[----:B------:R-:W-:Y:S02]  /*65d0*/  IMAD R9, R0, R11, R9 ;  /* 0x0000000b00097224 */ /* 0x000fe400078e0209 */
[----:B------:R-:W4:Y:S01]  /*65e0*/  LDL R11, [R1+0x54] ;  /* 0x00005400010b7983 */ /* 0x000f220000100800 */
[----:B------:R-:W-:-:S09]  /*65f0*/  @!P2 IMAD.MOV R6, RZ, RZ, -R6 ;  /* 0x000000ffff06a224 */ /* 0x000fd200078e0a06 */
[----:B------:R-:W-:Y:S01]  /*6600*/  @!P6 IMAD.IADD R13, R13, 0x1, -R0 ;  /* 0x000000010d0de824 */ /* 0x000fe200078e0a00 */
[----:B------:R2:W-:Y:S03]  /*6610*/  STL [R1+0x408], R6 ;  /* 0x0004080601007387 */ /* 0x0005e60000100800 */
[----:B------:R-:W-:Y:S01]  /*6620*/  @!P3 IMAD.MOV R13, RZ, RZ, -R13 ;  /* 0x000000ffff0db224 */ /* 0x000fe200078e0a0d */
[----:B------:R-:W-:Y:S01]  /*6630*/  IABS R2, R22 ;  /* 0x0000001600027213 */ /* 0x000fe20000000000 */
[----:B---3--:R0:W-:Y:S01]  /*6640*/  STL [R1+0x2bcc], R18 ;  /* 0x002bcc1201007387 */ /* 0x0081e20000100800 */
[----:B--2---:R-:W-:-:S03]  /*6650*/  IABS R6, R12 ;  /* 0x0000000c00067213 */ /* 0x004fc60000000000 */
[----:B------:R1:W-:Y:S01]  /*6660*/  STL [R1+0x400], R13 ;  /* 0x0004000d01007387 */ /* 0x0003e20000100800 */
[----:B------:R-:W-:Y:S01]  /*6670*/  IABS R12, R18 ;  /* 0x00000012000c7213 */ /* 0x000fe20000000000 */
[----:B0-----:R-:W-:Y:S02]  /*6680*/  IMAD.MOV.U32 R18, RZ, RZ, R22 ;  /* 0x000000ffff127224 */ /* 0x001fe400078e0016 */
[----:B------:R-:W2:Y:S01]  /*6690*/  LDL.LU R22, [R1+0x64] ;  /* 0x0000640001167983 */ /* 0x000ea20000300800 */
[----:B------:R-:W-:Y:S02]  /*66a0*/  ISETP.GT.U32.AND P6, PT, R0, R8, PT ;  /* 0x000000080000720c */ /* 0x000fe40003fc4070 */
[----:B------:R-:W-:-:S05]  /*66b0*/  IABS R4, R15 ;  /* 0x0000000f00047213 */ /* 0x000fca0000000000 */
[----:B------:R-:W-:-:S06]  /*66c0*/  IMAD.HI.U32 R15, R3, R4, RZ ;  /* 0x00000004030f7227 */ /* 0x000fcc00078e00ff */
[----:B------:R-:W-:Y:S01]  /*66d0*/  @!P6 IMAD.IADD R8, R8, 0x1, -R0 ;  /* 0x000000010808e824 */ /* 0x000fe200078e0a00 */
[C---:B------:R-:W-:Y:S01]  /*66e0*/  ISETP.GT.U32.AND P6, PT, R0.reuse, R7, PT ;  /* 0x000000070000720c */ /* 0x040fe20003fc4070 */
[----:B------:R-:W-:Y:S02]  /*66f0*/  IMAD.MOV R15, RZ, RZ, -R15 ;  /* 0x000000ffff0f7224 */ /* 0x000fe400078e0a0f */
[----:B------:R-:W-:Y:S01]  /*6700*/  IMAD.HI.U32 R14, R3, R2, RZ ;  /* 0x00000002030e7227 */ /* 0x000fe200078e00ff */
[----:B------:R-:W-:-:S03]  /*6710*/  ISETP.GT.U32.AND P2, PT, R0, R8, PT ;  /* 0x000000080000720c */ /* 0x000fc60003f44070 */
[----:B------:R-:W-:Y:S01]  /*6720*/  IMAD R4, R0, R15, R4 ;  /* 0x0000000f00047224 */ /* 0x000fe200078e0204 */
[----:B----4-:R-:W-:Y:S01]  /*6730*/  IABS R15, R11 ;  /* 0x0000000b000f7213 */ /* 0x010fe20000000000 */
[----:B------:R-:W-:Y:S01]  /*6740*/  IMAD.MOV R14, RZ, RZ, -R14 ;  /* 0x000000ffff0e7224 */ /* 0x000fe200078e0a0e */
[----:B------:R-:W-:-:S03]  /*6750*/  IABS R11, R16 ;  /* 0x00000010000b7213 */ /* 0x000fc60000000000 */
[----:B------:R-:W-:Y:S02]  /*6760*/  IMAD R2, R0, R14, R2 ;  /* 0x0000000e00027224 */ /* 0x000fe400078e0202 */
[----:B------:R-:W-:-:S04]  /*6770*/  IMAD.HI.U32 R14, R3, R6, RZ ;  /* 0x00000006030e7227 */ /* 0x000fc800078e00ff */
[----:B-1----:R-:W-:-:S04]  /*6780*/  IMAD.HI.U32 R13, R3, R11, RZ ;  /* 0x0000000b030d7227 */ /* 0x002fc800078e00ff */
[----:B------:R-:W-:Y:S02]  /*6790*/  @!P6 IMAD.IADD R7, R7, 0x1, -R0 ;  /* 0x000000010707e824 */ /* 0x000fe400078e0a00 */
[----:B------:R-:W-:Y:S02]  /*67a0*/  IMAD.MOV R14, RZ, RZ, -R14 ;  /* 0x000000ffff0e7224 */ /* 0x000fe400078e0a0e */
[----:B------:R-:W-:Y:S02]  /*67b0*/  @!P2 IMAD.IADD R8, R8, 0x1, -R0 ;  /* 0x000000010808a824 */ /* 0x000fe400078e0a00 */
[----:B------:R-:W-:Y:S02]  /*67c0*/  IMAD.MOV R13, RZ, RZ, -R13 ;  /* 0x000000ffff0d7224 */ /* 0x000fe400078e0a0d */
[----:B------:R-:W-:Y:S02]  /*67d0*/  @!P1 IMAD.MOV R7, RZ, RZ, -R7 ;  /* 0x000000ffff079224 */ /* 0x000fe400078e0a07 */
[----:B------:R-:W-:-:S02]  /*67e0*/  IMAD R6, R0, R14, R6 ;  /* 0x0000000e00067224 */ /* 0x000fc400078e0206 */
[----:B------:R-:W-:Y:S01]  /*67f0*/  @!P0 IMAD.MOV R8, RZ, RZ, -R8 ;  /* 0x000000ffff088224 */ /* 0x000fe200078e0a08 */
[----:B------:R-:W3:Y:S01]  /*6800*/  LDL.LU R14, [R1+0x4c] ;  /* 0x00004c00010e7983 */ /* 0x000ee20000300800 */
[----:B------:R-:W-:-:S03]  /*6810*/  IMAD R11, R0, R13, R11 ;  /* 0x0000000d000b7224 */ /* 0x000fc600078e020b */
[----:B------:R-:W4:Y:S04]  /*6820*/  LDL R13, [R1+0x68] ;  /* 0x00006800010d7983 */ /* 0x000f280000100800 */
[----:B------:R0:W-:Y:S04]  /*6830*/  STL [R1+0x3f0], R7 ;  /* 0x0003f00701007387 */ /* 0x0001e80000100800 */
[----:B--2---:R1:W-:Y:S01]  /*6840*/  STL [R1+0x2bd0], R22 ;  /* 0x002bd01601007387 */ /* 0x0043e20000100800 */
[----:B0-----:R-:W-:-:S03]  /*6850*/  IABS R7, R22 ;  /* 0x0000001600077213 */ /* 0x001fc60000000000 */
[----:B------:R-:W-:Y:S04]  /*6860*/  STL [R1+0x3ec], R8 ;  /* 0x0003ec0801007387 */ /* 0x000fe80000100800 */
[----:B-1----:R-:W2:Y:S01]  /*6870*/  LDL.LU R22, [R1+0x54] ;  /* 0x0000540001167983 */ /* 0x002ea20000300800 */
[----:B------:R-:W-:Y:S01]  /*6880*/  ISETP.GT.U32.AND P6, PT, R0, R9, PT ;  /* 0x000000090000720c */ /* 0x000fe20003fc4070 */
[----:B------:R-:W-:-:S04]  /*6890*/  IMAD.HI.U32 R16, R3, R15, RZ ;  /* 0x0000000f03107227 */ /* 0x000fc800078e00ff */
[----:B------:R-:W-:-:S04]  /*68a0*/  IMAD.MOV R16, RZ, RZ, -R16 ;  /* 0x000000ffff107224 */ /* 0x000fc800078e0a10 */
[----:B------:R-:W-:-:S04]  /*68b0*/  IMAD R15, R0, R16, R15 ;  /* 0x00000010000f7224 */ /* 0x000fc800078e020f */
[----:B------:R-:W-:Y:S01]  /*68c0*/  @!P6 IMAD.IADD R9, R9, 0x1, -R0 ;  /* 0x000000010909e824 */ /* 0x000fe200078e0a00 */
[----:B------:R-:W-:Y:S01]  /*68d0*/  ISETP.GT.U32.AND P6, PT, R0, R15, PT ;  /* 0x0000000f0000720c */ /* 0x000fe20003fc4070 */
[----:B------:R-:W-:-:S12]  /*68e0*/  IMAD.HI.U32 R16, R3, R12, RZ ;  /* 0x0000000c03107227 */ /* 0x000fd800078e00ff */
[----:B------:R-:W-:-:S05]  /*68f0*/  @!P6 IMAD.IADD R15, R15, 0x1, -R0 ;  /* 0x000000010f0fe824 */ /* 0x000fca00078e0a00 */
[----:B------:R-:W-:Y:S01]  /*6900*/  ISETP.GT.U32.AND P0, PT, R0, R15, PT ;  /* 0x0000000f0000720c */ /* 0x000fe20003f04070 */
[----:B------:R-:W-:-:S04]  /*6910*/  IMAD.MOV R16, RZ, RZ, -R16 ;  /* 0x000000ffff107224 */ /* 0x000fc800078e0a10 */
[----:B------:R-:W-:-:S08]  /*6920*/  IMAD R12, R0, R16, R12 ;  /* 0x00000010000c7224 */ /* 0x000fd000078e020c */
[----:B------:R-:W-:Y:S01]  /*6930*/  @!P0 IMAD.IADD R15, R15, 0x1, -R0 ;  /* 0x000000010f0f8824 */ /* 0x000fe200078e0a00 */
[----:B--2---:R0:W-:Y:S04]  /*6940*/  STL [R1+0x2bd4], R22 ;  /* 0x002bd41601007387 */ /* 0x0041e80000100800 */
[----:B------:R-:W2:Y:S01]  /*6950*/  LDL.LU R16, [R1+0x58] ;  /* 0x0000580001107983 */ /* 0x000ea20000300800 */
[----:B0-----:R-:W-:-:S03]  /*6960*/  IMAD.MOV.U32 R22, RZ, RZ, R18 ;  /* 0x000000ffff167224 */ /* 0x001fc600078e0012 */
[----:B------:R-:W2:Y:S02]  /*6970*/  LDL.LU R18, [R1+0x74] ;  /* 0x0000740001127983 */ /* 0x000ea40000300800 */
[----:B------:R-:W-:Y:S02]  /*6980*/  ISETP.GE.AND P0, PT, R22, RZ, PT ;  /* 0x000000ff1600720c */ /* 0x000fe40003f06270 */
[----:B------:R-:W2:Y:S01]  /*6990*/  LDL.LU R22, [R1+0x2bd4] ;  /* 0x002bd40001167983 */ /* 0x000ea20000300800 */
[C---:B------:R-:W-:Y:S02]  /*69a0*/  ISETP.GT.U32.AND P3, PT, R0.reuse, R10, PT ;  /* 0x0000000a0000720c */ /* 0x040fe40003f64070 */
[----:B------:R-:W-:-:S11]  /*69b0*/  ISETP.GT.U32.AND P2, PT, R0, R4, PT ;  /* 0x000000040000720c */ /* 0x000fd60003f44070 */
[--C-:B------:R-:W-:Y:S01]  /*69c0*/  @!P3 IMAD.IADD R10, R10, 0x1, -R0.reuse ;  /* 0x000000010a0ab824 */ /* 0x100fe200078e0a00 */
[----:B------:R-:W-:Y:S01]  /*69d0*/  ISETP.GT.U32.AND P3, PT, R0, R2, PT ;  /* 0x000000020000720c */ /* 0x000fe20003f64070 */
[----:B------:R-:W-:Y:S01]  /*69e0*/  @!P2 IMAD.IADD R4, R4, 0x1, -R0 ;  /* 0x000000010404a824 */ /* 0x000fe200078e0a00 */
[C---:B------:R-:W-:Y:S02]  /*69f0*/  ISETP.GT.U32.AND P1, PT, R0.reuse, R9, PT ;  /* 0x000000090000720c */ /* 0x040fe40003f24070 */
[----:B------:R-:W-:-:S09]  /*6a00*/  ISETP.GT.U32.AND P2, PT, R0, R10, PT ;  /* 0x0000000a0000720c */ /* 0x000fd20003f44070 */
[--C-:B------:R-:W-:Y:S01]  /*6a10*/  @!P3 IMAD.IADD R2, R2, 0x1, -R0.reuse ;  /* 0x000000010202b824 */ /* 0x100fe200078e0a00 */
[----:B------:R-:W-:Y:S01]  /*6a20*/  ISETP.GT.U32.AND P3, PT, R0, R4, PT ;  /* 0x000000040000720c */ /* 0x000fe20003f64070 */
[--C-:B------:R-:W-:Y:S02]  /*6a30*/  @!P1 IMAD.IADD R9, R9, 0x1, -R0.reuse ;  /* 0x0000000109099824 */ /* 0x100fe400078e0a00 */
[----:B------:R-:W-:Y:S01]  /*6a40*/  @!P2 IMAD.IADD R10, R10, 0x1, -R0 ;  /* 0x000000010a0aa824 */ /* 0x000fe200078e0a00 */
[C---:B------:R-:W-:Y:S02]  /*6a50*/  ISETP.GT.U32.AND P2, PT, R0.reuse, R6, PT ;  /* 0x000000060000720c */ /* 0x040fe40003f44070 */
[----:B------:R-:W-:Y:S02]  /*6a60*/  ISETP.GT.U32.AND P1, PT, R0, R11, PT ;  /* 0x0000000b0000720c */ /* 0x000fe40003f24070 */
[----:B----4-:R-:W-:Y:S01]  /*6a70*/  IABS R8, R13 ;  /* 0x0000000d00087213 */ /* 0x010fe20000000000 */
[----:B------:R-:W-:-:S04]  /*6a80*/  IMAD.HI.U32 R13, R3, R7, RZ ;  /* 0x00000007030d7227 */ /* 0x000fc800078e00ff */
[----:B------:R-:W-:Y:S01]  /*6a90*/  @!P3 IMAD.IADD R4, R4, 0x1, -R0 ;  /* 0x000000010404b824 */ /* 0x000fe200078e0a00 */
[----:B---3--:R-:W-:Y:S01]  /*6aa0*/  ISETP.GE.AND P3, PT, R14, RZ, PT ;  /* 0x000000ff0e00720c */ /* 0x008fe20003f66270 */
[----:B------:R-:W-:-:S04]  /*6ab0*/  IMAD.HI.U32 R14, R3, R8, RZ ;  /* 0x00000008030e7227 */ /* 0x000fc800078e00ff */
[----:B------:R-:W-:Y:S02]  /*6ac0*/  IMAD.MOV R13, RZ, RZ, -R13 ;  /* 0x000000ffff0d7224 */ /* 0x000fe400078e0a0d */
[----:B------:R-:W-:Y:S02]  /*6ad0*/  IMAD.MOV R14, RZ, RZ, -R14 ;  /* 0x000000ffff0e7224 */ /* 0x000fe400078e0a0e */
[--C-:B------:R-:W-:Y:S02]  /*6ae0*/  @!P2 IMAD.IADD R6, R6, 0x1, -R0.reuse ;  /* 0x000000010606a824 */ /* 0x100fe400078e0a00 */
[----:B------:R-:W-:Y:S02]  /*6af0*/  @!P1 IMAD.IADD R11, R11, 0x1, -R0 ;  /* 0x000000010b0b9824 */ /* 0x000fe400078e0a00 */
[C---:B------:R-:W-:Y:S02]  /*6b00*/  IMAD R7, R0.reuse, R13, R7 ;  /* 0x0000000d00077224 */ /* 0x040fe400078e0207 */
[----:B------:R-:W-:Y:S01]  /*6b10*/  IMAD R8, R0, R14, R8 ;  /* 0x0000000e00087224 */ /* 0x000fe200078e0208 */
[----:B--2---:R-:W-:-:S02]  /*6b20*/  ISETP.GE.AND P1, PT, R16, RZ, PT ;  /* 0x000000ff1000720c */ /* 0x004fc40003f26270 */
[----:B------:R-:W-:Y:S01]  /*6b30*/  IABS R16, R18 ;  /* 0x0000001200107213 */ /* 0x000fe20000000000 */
[----:B------:R-:W-:Y:S01]  /*6b40*/  IMAD.MOV.U32 R14, RZ, RZ, R18 ;  /* 0x000000ffff0e7224 */ /* 0x000fe200078e0012 */
[----:B------:R-:W-:Y:S02]  /*6b50*/  ISETP.GE.AND P2, PT, R22, RZ, PT ;  /* 0x000000ff1600720c */ /* 0x000fe40003f46270 */
[----:B------:R-:W2:Y:S04]  /*6b60*/  LDL.LU R22, [R1+0x2bd0] ;  /* 0x002bd00001167983 */ /* 0x000ea80000300800 */
[----:B------:R-:W3:Y:S04]  /*6b70*/  LDL.LU R13, [R1+0x5c] ;  /* 0x00005c00010d7983 */ /* 0x000ee80000300800 */
[----:B------:R-:W4:Y:S01]  /*6b80*/  LDL.LU R18, [R1+0x2bcc] ;  /* 0x002bcc0001127983 */ /* 0x000f220000300800 */
[----:B------:R-:W-:Y:S01]  /*6b90*/  ISETP.GT.U32.AND P6, PT, R0, R2, PT ;  /* 0x000000020000720c */ /* 0x000fe20003fc4070 */
[----:B------:R-:W-:-:S12]  /*6ba0*/  @!P5 IMAD.MOV R10, RZ, RZ, -R10 ;  /* 0x000000ffff0ad224 */ /* 0x000fd800078e0a0a */
[----:B------:R-:W-:Y:S01]  /*6bb0*/  @!P6 IMAD.IADD R2, R2, 0x1, -R0 ;  /* 0x000000010202e824 */ /* 0x000fe200078e0a00 */
[----:B------:R-:W-:Y:S01]  /*6bc0*/  ISETP.GT.U32.AND P6, PT, R0, R12, PT ;  /* 0x0000000c0000720c */ /* 0x000fe20003fc4070 */
[----:B------:R-:W-:Y:S02]  /*6bd0*/  @!P4 IMAD.MOV R9, RZ, RZ, -R9 ;  /* 0x000000ffff09c224 */ /* 0x000fe400078e0a09 */
[----:B------:R-:W-:Y:S01]  /*6be0*/  @!P3 IMAD.MOV R4, RZ, RZ, -R4 ;  /* 0x000000ffff04b224 */ /* 0x000fe200078e0a04 */
[----:B------:R-:W-:Y:S04]  /*6bf0*/  STL [R1+0x3e0], R10 ;  /* 0x0003e00a01007387 */ /* 0x000fe80000100800 */
[----:B------:R0:W-:Y:S05]  /*6c00*/  STL [R1+0x3dc], R9 ;  /* 0x0003dc0901007387 */ /* 0x0001ea0000100800 */
[----:B------:R-:W-:Y:S01]  /*6c10*/  @!P6 IMAD.IADD R12, R12, 0x1, -R0 ;  /* 0x000000010c0ce824 */ /* 0x000fe200078e0a00 */
[----:B------:R-:W-:Y:S01]  /*6c20*/  ISETP.GT.U32.AND P6, PT, R0, R6, PT ;  /* 0x000000060000720c */ /* 0x000fe20003fc4070 */
[----:B0-----:R-:W2:Y:S04]  /*6c30*/  LDL.LU R9, [R1+0x68] ;  /* 0x0000680001097983 */ /* 0x001ea80000300800 */
[----:B------:R0:W-:Y:S01]  /*6c40*/  STL [R1+0x3d8], R4 ;  /* 0x0003d80401007387 */ /* 0x0001e20000100800 */
[----:B------:R-:W-:-:S02]  /*6c50*/  @!P0 IMAD.MOV R2, RZ, RZ, -R2 ;  /* 0x000000ffff028224 */ /* 0x000fc400078e0a02 */
[----:B0-----:R-:W-:-:S04]  /*6c60*/  IMAD.MOV.U32 R4, RZ, RZ, R15 ;  /* 0x000000ffff047224 */ /* 0x001fc800078e000f */
[----:B------:R-:W-:Y:S01]  /*6c70*/  @!P2 IMAD.MOV R4, RZ, RZ, -R4 ;  /* 0x000000ffff04a224 */ /* 0x000fe200078e0a04 */
[----:B------:R-:W-:Y:S01]  /*6c80*/  STL [R1+0x3d4], R2 ;  /* 0x0003d40201007387 */ /* 0x000fe20000100800 */
[----:B------:R-:W-:-:S03]  /*6c90*/  @!P6 IMAD.IADD R6, R6, 0x1, -R0 ;  /* 0x000000010606e824 */ /* 0x000fc600078e0a00 */
[----:B------:R0:W-:Y:S01]  /*6ca0*/  STL [R1+0x3d0], R4 ;  /* 0x0003d00401007387 */ /* 0x0001e20000100800 */
[----:B---3--:R-:W-:-:S03]  /*6cb0*/  ISETP.GE.AND P0, PT, R13, RZ, PT ;  /* 0x000000ff0d00720c */ /* 0x008fc60003f06270 */
[----:B------:R-:W3:Y:S01]  /*6cc0*/  LDL.LU R13, [R1+0xac] ;  /* 0x0000ac00010d7983 */ /* 0x000ee20000300800 */
[----:B----4-:R-:W-:-:S03]  /*6cd0*/  ISETP.GE.AND P6, PT, R18, RZ, PT ;  /* 0x000000ff1200720c */ /* 0x010fc60003fc6270 */
[----:B------:R-:W4:Y:S01]  /*6ce0*/  LDL.LU R18, [R1+0x78] ;  /* 0x0000780001127983 */ /* 0x000f220000300800 */
[C---:B------:R-:W-:Y:S02]  /*6cf0*/  ISETP.GT.U32.AND P5, PT, R0.reuse, R11, PT ;  /* 0x0000000b0000720c */ /* 0x040fe40003fa4070 */
[C---:B------:R-:W-:Y:S02]  /*6d00*/  ISETP.GT.U32.AND P3, PT, R0.reuse, R7, PT ;  /* 0x000000070000720c */ /* 0x040fe40003f64070 */
[C---:B------:R-:W-:Y:S02]  /*6d10*/  ISETP.GT.U32.AND P2, PT, R0.reuse, R8, PT ;  /* 0x000000080000720c */ /* 0x040fe40003f44070 */
[----:B------:R-:W-:-:S07]  /*6d20*/  ISETP.GT.U32.AND P4, PT, R0, R12, PT ;  /* 0x0000000c0000720c */ /* 0x000fce0003f84070 */
[--C-:B------:R-:W-:Y:S02]  /*6d30*/  @!P5 IMAD.IADD R11, R11, 0x1, -R0.reuse ;  /* 0x000000010b0bd824 */ /* 0x100fe400078e0a00 */
[----:B------:R-:W-:Y:S02]  /*6d40*/  @!P3 IMAD.IADD R7, R7, 0x1, -R0 ;  /* 0x000000010707b824 */ /* 0x000fe400078e0a00 */
[----:B0-----:R-:W-:Y:S02]  /*6d50*/  IMAD.MOV.U32 R4, RZ, RZ, R11 ;  /* 0x000000ffff047224 */ /* 0x001fe400078e000b */
[----:B------:R-:W-:Y:S01]  /*6d60*/  @!P1 IMAD.MOV R6, RZ, RZ, -R6 ;  /* 0x000000ffff069224 */ /* 0x000fe200078e0a06 */
[----:B--2---:R-:W-:Y:S01]  /*6d70*/  ISETP.GE.AND P5, PT, R22, RZ, PT ;  /* 0x000000ff1600720c */ /* 0x004fe20003fa6270 */
[----:B------:R-:W-:Y:S01]  /*6d80*/  @!P0 IMAD.MOV R4, RZ, RZ, -R4 ;  /* 0x000000ffff048224 */ /* 0x000fe200078e0a04 */
[----:B------:R-:W2:Y:S01]  /*6d90*/  LDL.LU R22, [R1+0x7c] ;  /* 0x00007c0001167983 */ /* 0x000ea20000300800 */
[----:B------:R-:W-:-:S02]  /*6da0*/  IMAD.MOV.U32 R10, RZ, RZ, R14 ;  /* 0x000000ffff0a7224 */ /* 0x000fc400078e000e */
[--C-:B------:R-:W-:Y:S01]  /*6db0*/  @!P2 IMAD.IADD R8, R8, 0x1, -R0.reuse ;  /* 0x000000010808a824 */ /* 0x100fe200078e0a00 */
[----:B------:R-:W-:Y:S01]  /*6dc0*/  ISETP.GT.U32.AND P2, PT, R0, R7, PT ;  /* 0x000000070000720c */ /* 0x000fe20003f44070 */
[----:B------:R-:W3:Y:S01]  /*6dd0*/  LDL.LU R14, [R1+0x80] ;  /* 0x00008000010e7983 */ /* 0x000ee20000300800 */
[----:B------:R-:W-:Y:S01]  /*6de0*/  @!P4 IMAD.IADD R12, R12, 0x1, -R0 ;  /* 0x000000010c0cc824 */ /* 0x000fe200078e0a00 */
[----:B------:R-:W-:Y:S02]  /*6df0*/  ISETP.GE.AND P3, PT, R10, RZ, PT ;  /* 0x000000ff0a00720c */ /* 0x000fe40003f66270 */
[----:B------:R-:W-:Y:S01]  /*6e00*/  STL [R1+0x3cc], R6 ;  /* 0x0003cc0601007387 */ /* 0x000fe20000100800 */
[----:B------:R-:W-:-:S03]  /*6e10*/  IMAD.HI.U32 R2, R3, R16, RZ ;  /* 0x0000001003027227 */ /* 0x000fc600078e00ff */
[----:B------:R4:W-:Y:S01]  /*6e20*/  STL [R1+0x3c8], R4 ;  /* 0x0003c80401007387 */ /* 0x0009e20000100800 */
[----:B------:R-:W-:Y:S02]  /*6e30*/  IMAD.MOV.U32 R10, RZ, RZ, R12 ;  /* 0x000000ffff0a7224 */ /* 0x000fe400078e000c */
[----:B------:R-:W-:Y:S02]  /*6e40*/  IMAD.MOV R2, RZ, RZ, -R2 ;  /* 0x000000ffff027224 */ /* 0x000fe400078e0a02 */
[----:B------:R-:W-:Y:S02]  /*6e50*/  @!P6 IMAD.MOV R10, RZ, RZ, -R10 ;  /* 0x000000ffff0ae224 */ /* 0x000fe400078e0a0a */
[----:B------:R-:W-:Y:S02]  /*6e60*/  IMAD R2, R0, R2, R16 ;  /* 0x0000000200027224 */ /* 0x000fe400078e0210 */
[----:B------:R-:W3:Y:S01]  /*6e70*/  LDL.LU R16, [R1+0x88] ;  /* 0x0000880001107983 */ /* 0x000ee20000300800 */
[----:B------:R-:W-:-:S03]  /*6e80*/  @!P2 IMAD.IADD R7, R7, 0x1, -R0 ;  /* 0x000000010707a824 */ /* 0x000fc600078e0a00 */
[----:B------:R-:W-:Y:S01]  /*6e90*/  STL [R1+0x3c4], R10 ;  /* 0x0003c40a01007387 */ /* 0x000fe20000100800 */
[----:B----4-:R-:W-:-:S05]  /*6ea0*/  IABS R4, R18 ;  /* 0x0000001200047213 */ /* 0x010fca0000000000 */
[----:B------:R-:W-:Y:S01]  /*6eb0*/  IMAD.HI.U32 R11, R3, R4, RZ ;  /* 0x00000004030b7227 */ /* 0x000fe200078e00ff */
[----:B------:R-:W-:Y:S02]  /*6ec0*/  ISETP.GE.AND P2, PT, R18, RZ, PT ;  /* 0x000000ff1200720c */ /* 0x000fe40003f46270 */
[----:B------:R-:W4:Y:S01]  /*6ed0*/  LDL R18, [R1+0x84] ;  /* 0x0000840001127983 */ /* 0x000f220000100800 */
[----:B------:R-:W-:-:S04]  /*6ee0*/  IMAD.MOV R11, RZ, RZ, -R11 ;  /* 0x000000ffff0b7224 */ /* 0x000fc800078e0a0b */
[C---:B------:R-:W-:Y:S02]  /*6ef0*/  IMAD R4, R0.reuse, R11, R4 ;  /* 0x0000000b00047224 */ /* 0x040fe400078e0204 */
[----:B------:R-:W4:Y:S04]  /*6f00*/  LDL R11, [R1+0x8c] ;  /* 0x00008c00010b7983 */ /* 0x000f280000100800 */
[----:B------:R-:W4:Y:S01]  /*6f10*/  LDL.LU R15, [R1+0x90] ;  /* 0x00009000010f7983 */ /* 0x000f220000300800 */
[C---:B------:R-:W-:Y:S02]  /*6f20*/  ISETP.GT.U32.AND P6, PT, R0.reuse, R2, PT ;  /* 0x000000020000720c */ /* 0x040fe40003fc4070 */
[----:B------:R-:W-:Y:S02]  /*6f30*/  ISETP.GT.U32.AND P1, PT, R0, R8, PT ;  /* 0x000000080000720c */ /* 0x000fe40003f24070 */
[----:B------:R-:W-:-:S09]  /*6f40*/  ISETP.GE.AND P4, PT, R9, RZ, PT ;  /* 0x000000ff0900720c */ /* 0x000fd20003f86270 */
[----:B------:R-:W-:-:S05]  /*6f50*/  @!P6 IMAD.IADD R2, R2, 0x1, -R0 ;  /* 0x000000010202e824 */ /* 0x000fca00078e0a00 */
[----:B------:R-:W-:Y:S01]  /*6f60*/  ISETP.GT.U32.AND P6, PT, R0, R2, PT ;  /* 0x000000020000720c */ /* 0x000fe20003fc4070 */
[----:B------:R-:W-:Y:S02]  /*6f70*/  @!P1 IMAD.IADD R8, R8, 0x1, -R0 ;  /* 0x0000000108089824 */ /* 0x000fe400078e0a00 */
[----:B------:R-:W-:Y:S02]  /*6f80*/  @!P5 IMAD.MOV R7, RZ, RZ, -R7 ;  /* 0x000000ffff07d224 */ /* 0x000fe400078e0a07 */
[----:B------:R-:W-:Y:S01]  /*6f90*/  @!P4 IMAD.MOV R8, RZ, RZ, -R8 ;  /* 0x000000ffff08c224 */ /* 0x000fe200078e0a08 */
[----:B--2---:R-:W-:Y:S02]  /*6fa0*/  IABS R9, R22 ;  /* 0x0000001600097213 */ /* 0x004fe40000000000 */
[----:B------:R4:W-:Y:S05]  /*6fb0*/  STL [R1+0x3b8], R7 ;  /* 0x0003b80701007387 */ /* 0x0009ea0000100800 */
[----:B------:R-:W-:Y:S01]  /*6fc0*/  @!P6 IMAD.IADD R2, R2, 0x1, -R0 ;  /* 0x000000010202e824 */ /* 0x000fe200078e0a00 */
[----:B------:R-:W-:Y:S01]  /*6fd0*/  ISETP.GE.AND P1, PT, R22, RZ, PT ;  /* 0x000000ff1600720c */ /* 0x000fe20003f26270 */
[----:B------:R-:W-:Y:S02]  /*6fe0*/  STL [R1+0x3b0], R8 ;  /* 0x0003b00801007387 */ /* 0x000fe40000100800 */
[----:B------:R-:W-:-:S02]  /*6ff0*/  @!P3 IMAD.MOV R2, RZ, RZ, -R2 ;  /* 0x000000ffff02b224 */ /* 0x000fc400078e0a02 */
[----:B------:R-:W2:Y:S01]  /*7000*/  LDL.LU R22, [R1+0x94] ;  /* 0x0000940001167983 */ /* 0x000ea20000300800 */
[----:B---3--:R-:W-:Y:S02]  /*7010*/  IABS R6, R13 ;  /* 0x0000000d00067213 */ /* 0x008fe40000000000 */
[----:B----4-:R-:W-:Y:S01]  /*7020*/  IABS R7, R18 ;  /* 0x0000001200077213 */ /* 0x010fe20000000000 */
[----:B------:R-:W-:Y:S02]  /*7030*/  IMAD.MOV.U32 R18, RZ, RZ, R19 ;  /* 0x000000ffff127224 */ /* 0x000fe400078e0013 */
[----:B------:R-:W-:Y:S02]  /*7040*/  IMAD.MOV.U32 R19, RZ, RZ, R21 ;  /* 0x000000ffff137224 */ /* 0x000fe400078e0015 */
[----:B------:R-:W3:Y:S04]  /*7050*/  LDL.LU R21, [R1+0x98] ;  /* 0x0000980001157983 */ /* 0x000ee80000300800 */
[----:B------:R0:W-:Y:S04]  /*7060*/  STL [R1+0x3a8], R2 ;  /* 0x0003a80201007387 */ /* 0x0001e80000100800 */
[----:B------:R1:W-:Y:S01]  /*7070*/  STL [R1+0x2bc8], R15 ;  /* 0x002bc80f01007387 */ /* 0x0003e20000100800 */
[----:B0-----:R-:W-:-:S03]  /*7080*/  IABS R2, R15 ;  /* 0x0000000f00027213 */ /* 0x001fc60000000000 */
[----:B-1----:R-:W4:Y:S01]  /*7090*/  LDL.LU R15, [R1+0x84] ;  /* 0x00008400010f7983 */ /* 0x002f220000300800 */
[----:B------:R-:W-:-:S04]  /*70a0*/  IMAD.HI.U32 R10, R3, R6, RZ ;  /* 0x00000006030a7227 */ /* 0x000fc800078e00ff */
[----:B------:R-:W-:-:S04]  /*70b0*/  IMAD.MOV R10, RZ, RZ, -R10 ;  /* 0x000000ffff0a7224 */ /* 0x000fc800078e0a0a */
[C---:B------:R-:W-:Y:S01]  /*70c0*/  IMAD R6, R0.reuse, R10, R6 ;  /* 0x0000000a00067224 */ /* 0x040fe200078e0206 */
[----:B------:R-:W-:-:S04]  /*70d0*/  ISETP.GT.U32.AND P4, PT, R0, R4, PT ;  /* 0x000000040000720c */ /* 0x000fc80003f84070 */
[----:B------:R-:W-:Y:S01]  /*70e0*/  ISETP.GT.U32.AND P5, PT, R0, R6, PT ;  /* 0x000000060000720c */ /* 0x000fe20003fa4070 */
[----:B------:R-:W-:Y:S01]  /*70f0*/  IMAD.HI.U32 R12, R3, R9, RZ ;  /* 0x00000009030c7227 */ /* 0x000fe200078e00ff */
[----:B------:R-:W-:Y:S02]  /*7100*/  ISETP.GE.AND P0, PT, R13, RZ, PT ;  /* 0x000000ff0d00720c */ /* 0x000fe40003f06270 */
[----:B------:R-:W-:Y:S01]  /*7110*/  IABS R13, R14 ;  /* 0x0000000e000d7213 */ /* 0x000fe20000000000 */
[----:B------:R-:W-:-:S04]  /*7120*/  IMAD.MOV R12, RZ, RZ, -R12 ;  /* 0x000000ffff0c7224 */ /* 0x000fc800078e0a0c */
[----:B------:R-:W-:-:S04]  /*7130*/  IMAD.HI.U32 R10, R3, R13, RZ ;  /* 0x0000000d030a7227 */ /* 0x000fc800078e00ff */
[--C-:B------:R-:W-:Y:S02]  /*7140*/  @!P5 IMAD.IADD R6, R6, 0x1, -R0.reuse ;  /* 0x000000010606d824 */ /* 0x100fe400078e0a00 */
[----:B------:R-:W-:Y:S02]  /*7150*/  IMAD R9, R0, R12, R9 ;  /* 0x0000000c00097224 */ /* 0x000fe400078e0209 */
[----:B------:R-:W-:Y:S01]  /*7160*/  @!P4 IMAD.IADD R4, R4, 0x1, -R0 ;  /* 0x000000010404c824 */ /* 0x000fe200078e0a00 */
[C---:B------:R-:W-:Y:S01]  /*7170*/  ISETP.GT.U32.AND P4, PT, R0.reuse, R6, PT ;  /* 0x000000060000720c */ /* 0x040fe20003f84070 */
[----:B------:R-:W-:Y:S02]  /*7180*/  IMAD.MOV R10, RZ, RZ, -R10 ;  /* 0x000000ffff0a7224 */ /* 0x000fe400078e0a0a */
[----:B------:R-:W-:Y:S01]  /*7190*/  IMAD.HI.U32 R12, R3, R7, RZ ;  /* 0x00000007030c7227 */ /* 0x000fe200078e00ff */
[----:B------:R-:W-:Y:S02]  /*71a0*/  IABS R8, R16 ;  /* 0x0000001000087213 */ /* 0x000fe40000000000 */
[C---:B------:R-:W-:Y:S01]  /*71b0*/  ISETP.GT.U32.AND P6, PT, R0.reuse, R9, PT ;  /* 0x000000090000720c */ /* 0x040fe20003fc4070 */
[----:B------:R-:W-:-:S02]  /*71c0*/  IMAD R13, R0, R10, R13 ;  /* 0x0000000a000d7224 */ /* 0x000fc400078e020d */
[----:B------:R-:W-:Y:S01]  /*71d0*/  IMAD.MOV R12, RZ, RZ, -R12 ;  /* 0x000000ffff0c7224 */ /* 0x000fe200078e0a0c */
[----:B------:R-:W-:Y:S01]  /*71e0*/  IABS R10, R11 ;  /* 0x0000000b000a7213 */ /* 0x000fe20000000000 */
[----:B------:R-:W-:Y:S01]  /*71f0*/  IMAD.HI.U32 R11, R3, R8, RZ ;  /* 0x00000008030b7227 */ /* 0x000fe200078e00ff */
[C---:B------:R-:W-:Y:S02]  /*7200*/  ISETP.GT.U32.AND P3, PT, R0.reuse, R4, PT ;  /* 0x000000040000720c */ /* 0x040fe40003f64070 */
[C---:B------:R-:W-:Y:S01]  /*7210*/  ISETP.GT.U32.AND P5, PT, R0.reuse, R13, PT ;  /* 0x0000000d0000720c */ /* 0x040fe20003fa4070 */
[----:B------:R-:W-:Y:S02]  /*7220*/  IMAD R7, R0, R12, R7 ;  /* 0x0000000c00077224 */ /* 0x000fe400078e0207 */
[----:B------:R-:W-:Y:S02]  /*7230*/  IMAD.MOV R11, RZ, RZ, -R11 ;  /* 0x000000ffff0b7224 */ /* 0x000fe400078e0a0b */
[--C-:B------:R-:W-:Y:S01]  /*7240*/  @!P4 IMAD.IADD R6, R6, 0x1, -R0.reuse ;  /* 0x000000010606c824 */ /* 0x100fe200078e0a00 */
[----:B------:R-:W-:Y:S01]  /*7250*/  ISETP.GT.U32.AND P4, PT, R0, R7, PT ;  /* 0x000000070000720c */ /* 0x000fe20003f84070 */
[----:B------:R-:W-:-:S02]  /*7260*/  @!P6 IMAD.IADD R9, R9, 0x1, -R0 ;  /* 0x000000010909e824 */ /* 0x000fc400078e0a00 */
[----:B------:R-:W-:Y:S02]  /*7270*/  IMAD R8, R0, R11, R8 ;  /* 0x0000000b00087224 */ /* 0x000fe400078e0208 */
[--C-:B------:R-:W-:Y:S01]  /*7280*/  @!P3 IMAD.IADD R4, R4, 0x1, -R0.reuse ;  /* 0x000000010404b824 */ /* 0x100fe200078e0a00 */
[C---:B------:R-:W-:Y:S01]  /*7290*/  ISETP.GT.U32.AND P6, PT, R0.reuse, R9, PT ;  /* 0x000000090000720c */ /* 0x040fe20003fc4070 */
[----:B------:R-:W-:Y:S01]  /*72a0*/  @!P5 IMAD.IADD R13, R13, 0x1, -R0 ;  /* 0x000000010d0dd824 */ /* 0x000fe200078e0a00 */
[----:B------:R-:W-:-:S04]  /*72b0*/  ISETP.GT.U32.AND P3, PT, R0, R8, PT ;  /* 0x000000080000720c */ /* 0x000fc80003f64070 */
[----:B------:R-:W-:Y:S01]  /*72c0*/  ISETP.GT.U32.AND P5, PT, R0, R13, PT ;  /* 0x0000000d0000720c */ /* 0x000fe20003fa4070 */
[----:B------:R-:W-:-:S06]  /*72d0*/  @!P4 IMAD.IADD R7, R7, 0x1, -R0 ;  /* 0x000000010707c824 */ /* 0x000fcc00078e0a00 */
[--C-:B------:R-:W-:Y:S02]  /*72e0*/  @!P6 IMAD.IADD R9, R9, 0x1, -R0.reuse ;  /* 0x000000010909e824 */ /* 0x100fe400078e0a00 */
[----:B------:R-:W-:Y:S01]  /*72f0*/  @!P3 IMAD.IADD R8, R8, 0x1, -R0 ;  /* 0x000000010808b824 */ /* 0x000fe200078e0a00 */
[----:B------:R-:W-:Y:S02]  /*7300*/  ISETP.GE.AND P3, PT, R16, RZ, PT ;  /* 0x000000ff1000720c */ /* 0x000fe40003f66270 */
[----:B------:R-:W2:Y:S01]  /*7310*/  LDL.LU R16, [R1+0xa4] ;  /* 0x0000a40001107983 */ /* 0x000ea20000300800 */
[----:B------:R-:W-:Y:S02]  /*7320*/  @!P2 IMAD.MOV R4, RZ, RZ, -R4 ;  /* 0x000000ffff04a224 */ /* 0x000fe400078e0a04 */
[----:B------:R-:W-:Y:S01]  /*7330*/  @!P5 IMAD.IADD R13, R13, 0x1, -R0 ;  /* 0x000000010d0dd824 */ /* 0x000fe200078e0a00 */
[----:B----4-:R-:W-:Y:S01]  /*7340*/  ISETP.GE.AND P4, PT, R15, RZ, PT ;  /* 0x000000ff0f00720c */ /* 0x010fe20003f86270 */
[----:B------:R-:W-:-:S04]  /*7350*/  IMAD.MOV.U32 R15, RZ, RZ, R6 ;  /* 0x000000ffff0f7224 */ /* 0x000fc800078e0006 */
[----:B------:R-:W-:-:S05]  /*7360*/  @!P0 IMAD.MOV R15, RZ, RZ, -R15 ;  /* 0x000000ffff0f8224 */ /* 0x000fca00078e0a0f */
[----:B------:R0:W-:Y:S04]  /*7370*/  STL [R1+0x3a4], R15 ;  /* 0x0003a40f01007387 */ /* 0x0001e80000100800 */
[----:B------:R1:W-:Y:S01]  /*7380*/  STL [R1+0x3a0], R4 ;  /* 0x0003a00401007387 */ /* 0x0003e20000100800 */
[----:B0-----:R-:W-:-:S03]  /*7390*/  IMAD.MOV.U32 R15, RZ, RZ, R9 ;  /* 0x000000ffff0f7224 */ /* 0x001fc600078e0009 */
[----:B------:R-:W4:Y:S01]  /*73a0*/  LDL.LU R9, [R1+0x8c] ;  /* 0x00008c0001097983 */ /* 0x000f220000300800 */
[----:B------:R-:W-:Y:S02]  /*73b0*/  @!P1 IMAD.MOV R15, RZ, RZ, -R15 ;  /* 0x000000ffff0f9224 */ /* 0x000fe400078e0a0f */
[----:B-1----:R-:W-:Y:S02]  /*73c0*/  IMAD.MOV.U32 R4, RZ, RZ, R13 ;  /* 0x000000ffff047224 */ /* 0x002fe400078e000d */
[----:B------:R-:W4:Y:S04]  /*73d0*/  LDL.LU R13, [R1+0xa0] ;  /* 0x0000a000010d7983 */ /* 0x000f280000300800 */
[----:B------:R0:W-:Y:S04]  /*73e0*/  STL [R1+0x39c], R15 ;  /* 0x00039c0f01007387 */ /* 0x0001e80000100800 */
[----:B0-----:R-:W4:Y:S01]  /*73f0*/  LDL.LU R15, [R1+0x2bc8] ;  /* 0x002bc800010f7983 */ /* 0x001f220000300800 */
[----:B------:R-:W-:-:S04]  /*7400*/  IMAD.HI.U32 R11, R3, R10, RZ ;  /* 0x0000000a030b7227 */ /* 0x000fc800078e00ff */
[----:B------:R-:W-:-:S04]  /*7410*/  IMAD.MOV R11, RZ, RZ, -R11 ;  /* 0x000000ffff0b7224 */ /* 0x000fc800078e0a0b */
[----:B------:R-:W-:-:S05]  /*7420*/  IMAD R10, R0, R11, R10 ;  /* 0x0000000b000a7224 */ /* 0x000fca00078e020a */
[C---:B------:R-:W-:Y:S02]  /*7430*/  ISETP.GT.U32.AND P5, PT, R0.reuse, R10, PT ;  /* 0x0000000a0000720c */ /* 0x040fe40003fa4070 */
[----:B------:R-:W-:Y:S02]  /*7440*/  ISETP.GT.U32.AND P0, PT, R0, R7, PT ;  /* 0x000000070000720c */ /* 0x000fe40003f04070 */
[----:B------:R-:W-:-:S09]  /*7450*/  ISETP.GE.AND P6, PT, R14, RZ, PT ;  /* 0x000000ff0e00720c */ /* 0x000fd20003fc6270 */
[----:B------:R-:W-:Y:S01]  /*7460*/  @!P5 IMAD.IADD R10, R10, 0x1, -R0 ;  /* 0x000000010a0ad824 */ /* 0x000fe200078e0a00 */
[----:B------:R-:W-:-:S04]  /*7470*/  ISETP.GT.U32.AND P5, PT, R0, R8, PT ;  /* 0x000000080000720c */ /* 0x000fc80003fa4070 */
[----:B------:R-:W-:Y:S01]  /*7480*/  ISETP.GT.U32.AND P2, PT, R0, R10, PT ;  /* 0x0000000a0000720c */ /* 0x000fe20003f44070 */
[----:B------:R-:W-:Y:S02]  /*7490*/  @!P0 IMAD.IADD R7, R7, 0x1, -R0 ;  /* 0x0000000107078824 */ /* 0x000fe400078e0a00 */
[----:B------:R-:W-:Y:S01]  /*74a0*/  @!P6 IMAD.MOV R4, RZ, RZ, -R4 ;  /* 0x000000ffff04e224 */ /* 0x000fe200078e0a04 */
[----:B---3--:R-:W-:Y:S02]  /*74b0*/  IABS R12, R21 ;  /* 0x00000015000c7213 */ /* 0x008fe40000000000 */
[----:B--2---:R-:W-:Y:S02]  /*74c0*/  IABS R11, R22 ;  /* 0x00000016000b7213 */ /* 0x004fe40000000000 */
[----:B------:R-:W-:Y:S01]  /*74d0*/  STL [R1+0x26c], R4 ;  /* 0x00026c0401007387 */ /* 0x000fe20000100800 */
[----:B------:R-:W-:-:S04]  /*74e0*/  @!P5 IMAD.IADD R8, R8, 0x1, -R0 ;  /* 0x000000010808d824 */ /* 0x000fc800078e0a00 */
[----:B------:R-:W-:Y:S01]  /*74f0*/  @!P2 IMAD.IADD R10, R10, 0x1, -R0 ;  /* 0x000000010a0aa824 */ /* 0x000fe200078e0a00 */
[----:B------:R-:W-:Y:S02]  /*7500*/  ISETP.GE.AND P2, PT, R22, RZ, PT ;  /* 0x000000ff1600720c */ /* 0x000fe40003f46270 */
[----:B------:R-:W2:Y:S01]  /*7510*/  LDL.LU R22, [R1+0xa8] ;  /* 0x0000a80001167983 */ /* 0x000ea20000300800 */
[----:B------:R-:W-:-:S04]  /*7520*/  IMAD.HI.U32 R6, R3, R12, RZ ;  /* 0x0000000c03067227 */ /* 0x000fc800078e00ff */
[----:B------:R-:W-:-:S04]  /*7530*/  IMAD.MOV R6, RZ, RZ, -R6 ;  /* 0x000000ffff067224 */ /* 0x000fc800078e0a06 */
[----:B------:R-:W-:Y:S01]  /*7540*/  IMAD R12, R0, R6, R12 ;  /* 0x00000006000c7224 */ /* 0x000fe200078e020c */
[----:B------:R-:W-:Y:S02]  /*7550*/  IABS R6, R18 ;  /* 0x0000001200067213 */ /* 0x000fe40000000000 */
[----:B----4-:R-:W-:Y:S01]  /*7560*/  ISETP.GE.AND P0, PT, R15, RZ, PT ;  /* 0x000000ff0f00720c */ /* 0x010fe20003f06270 */
[----:B------:R-:W-:-:S04]  /*7570*/  IMAD.MOV.U32 R15, RZ, RZ, R7 ;  /* 0x000000ffff0f7224 */ /* 0x000fc800078e0007 */
[----:B------:R-:W-:Y:S01]  /*7580*/  @!P4 IMAD.MOV R15, RZ, RZ, -R15 ;  /* 0x000000ffff0fc224 */ /* 0x000fe200078e0a0f */
[----:B------:R-:W-:Y:S02]  /*7590*/  ISETP.GE.AND P4, PT, R21, RZ, PT ;  /* 0x000000ff1500720c */ /* 0x000fe40003f86270 */
[----:B------:R-:W3:Y:S04]  /*75a0*/  LDL.LU R21, [R1+0xb0] ;  /* 0x0000b00001157983 */ /* 0x000ee80000300800 */
[----:B------:R0:W-:Y:S02]  /*75b0*/  STL [R1+0x274], R15 ;  /* 0x0002740f01007387 */ /* 0x0001e40000100800 */
[----:B0-----:R-:W-:-:S04]  /*75c0*/  IMAD.MOV.U32 R15, RZ, RZ, R8 ;  /* 0x000000ffff0f7224 */ /* 0x001fc800078e0008 */
[----:B------:R-:W-:Y:S02]  /*75d0*/  @!P3 IMAD.MOV R15, RZ, RZ, -R15 ;  /* 0x000000ffff0fb224 */ /* 0x000fe400078e0a0f */
[----:B------:R-:W-:Y:S02]  /*75e0*/  IMAD.MOV.U32 R8, RZ, RZ, R18 ;  /* 0x000000ffff087224 */ /* 0x000fe400078e0012 */
[----:B------:R-:W-:Y:S01]  /*75f0*/  IMAD.MOV.U32 R18, RZ, RZ, R17 ;  /* 0x000000ffff127224 */ /* 0x000fe200078e0011 */
[----:B------:R0:W-:Y:S04]  /*7600*/  STL [R1+0x278], R15 ;  /* 0x0002780f01007387 */ /* 0x0001e80000100800 */
[----:B------:R-:W4:Y:S01]  /*7610*/  LDL R17, [R1+0xb8] ;  /* 0x0000b80001117983 */ /* 0x000f220000100800 */
[----:B------:R-:W-:-:S04]  /*7620*/  IMAD.HI.U32 R14, R3, R2, RZ ;  /* 0x00000002030e7227 */ /* 0x000fc800078e00ff */
[----:B------:R-:W-:Y:S01]  /*7630*/  IMAD.MOV R14, RZ, RZ, -R14 ;  /* 0x000000ffff0e7224 */ /* 0x000fe200078e0a0e */
[----:B------:R-:W-:Y:S01]  /*7640*/  IABS R4, R13 ;  /* 0x0000000d00047213 */ /* 0x000fe20000000000 */
[----:B0-----:R-:W3:Y:S02]  /*7650*/  LDL R15, [R1+0xb4] ;  /* 0x0000b400010f7983 */ /* 0x001ee40000100800 */
[----:B------:R-:W-:Y:S02]  /*7660*/  IMAD R14, R0, R14, R2 ;  /* 0x0000000e000e7224 */ /* 0x000fe400078e0202 */
[----:B------:R-:W-:-:S03]  /*7670*/  IMAD.HI.U32 R2, R3, R11, RZ ;  /* 0x0000000b03027227 */ /* 0x000fc600078e00ff */
[----:B------:R-:W-:Y:S01]  /*7680*/  ISETP.GT.U32.AND P6, PT, R0, R14, PT ;  /* 0x0000000e0000720c */ /* 0x000fe20003fc4070 */
[----:B------:R-:W-:-:S04]  /*7690*/  IMAD.MOV R2, RZ, RZ, -R2 ;  /* 0x000000ffff027224 */ /* 0x000fc800078e0a02 */
[----:B------:R-:W-:-:S05]  /*76a0*/  IMAD R2, R0, R2, R11 ;  /* 0x0000000200027224 */ /* 0x000fca00078e020b */
[----:B------:R-:W-:-:S03]  /*76b0*/  ISETP.GT.U32.AND P5, PT, R0, R2, PT ;  /* 0x000000020000720c */ /* 0x000fc60003fa4070 */
[----:B------:R-:W-:Y:S01]  /*76c0*/  @!P6 IMAD.IADD R14, R14, 0x1, -R0 ;  /* 0x000000010e0ee824 */ /* 0x000fe200078e0a00 */
[----:B------:R-:W-:Y:S01]  /*76d0*/  ISETP.GT.U32.AND P6, PT, R0, R12, PT ;  /* 0x0000000c0000720c */ /* 0x000fe20003fc4070 */
[----:B------:R-:W-:-:S08]  /*76e0*/  IMAD.HI.U32 R11, R3, R4, RZ ;  /* 0x00000004030b7227 */ /* 0x000fd000078e00ff */
[----:B------:R-:W-:Y:S01]  /*76f0*/  @!P5 IMAD.IADD R2, R2, 0x1, -R0 ;  /* 0x000000010202d824 */ /* 0x000fe200078e0a00 */
[----:B------:R-:W-:-:S03]  /*7700*/  ISETP.GT.U32.AND P5, PT, R0, R14, PT ;  /* 0x0000000e0000720c */ /* 0x000fc60003fa4070 */
[----:B------:R-:W-:Y:S01]  /*7710*/  @!P6 IMAD.IADD R12, R12, 0x1, -R0 ;  /* 0x000000010c0ce824 */ /* 0x000fe200078e0a00 */
[----:B------:R-:W-:Y:S02]  /*7720*/  ISETP.GT.U32.AND P6, PT, R0, R2, PT ;  /* 0x000000020000720c */ /* 0x000fe40003fc4070 */
[----:B------:R-:W-:Y:S01]  /*7730*/  ISETP.GE.AND P1, PT, R9, RZ, PT ;  /* 0x000000ff0900720c */ /* 0x000fe20003f26270 */
[----:B------:R-:W-:-:S04]  /*7740*/  IMAD.MOV R11, RZ, RZ, -R11 ;  /* 0x000000ffff0b7224 */ /* 0x000fc800078e0a0b */
[----:B------:R-:W-:Y:S02]  /*7750*/  IMAD R4, R0, R11, R4 ;  /* 0x0000000b00047224 */ /* 0x000fe400078e0204 */
[----:B------:R-:W-:Y:S02]  /*7760*/  @!P5 IMAD.IADD R14, R14, 0x1, -R0 ;  /* 0x000000010e0ed824 */ /* 0x000fe400078e0a00 */
[----:B------:R-:W-:Y:S02]  /*7770*/  IMAD.MOV.U32 R11, RZ, RZ, R8 ;  /* 0x000000ffff0b7224 */ /* 0x000fe400078e0008 */
[----:B------:R-:W-:Y:S02]  /*7780*/  IMAD.MOV.U32 R8, RZ, RZ, R14 ;  /* 0x000000ffff087224 */ /* 0x000fe400078e000e */
[----:B------:R-:W-:Y:S02]  /*7790*/  @!P6 IMAD.IADD R2, R2, 0x1, -R0 ;  /* 0x000000010202e824 */ /* 0x000fe400078e0a00 */
[----:B------:R-:W-:-:S02]  /*77a0*/  @!P1 IMAD.MOV R10, RZ, RZ, -R10 ;  /* 0x000000ffff0a9224 */ /* 0x000fc400078e0a0a */
[----:B------:R-:W-:Y:S02]  /*77b0*/  @!P0 IMAD.MOV R8, RZ, RZ, -R8 ;  /* 0x000000ffff088224 */ /* 0x000fe400078e0a08 */
[----:B------:R-:W-:Y:S01]  /*77c0*/  @!P2 IMAD.MOV R2, RZ, RZ, -R2 ;  /* 0x000000ffff02a224 */ /* 0x000fe200078e0a02 */
[----:B------:R-:W-:Y:S04]  /*77d0*/  STL [R1+0x284], R10 ;  /* 0x0002840a01007387 */ /* 0x000fe80000100800 */
[----:B------:R-:W-:Y:S04]  /*77e0*/  STL [R1+0x28c], R8 ;  /* 0x00028c0801007387 */ /* 0x000fe80000100800 */
[----:B------:R4:W-:Y:S02]  /*77f0*/  STL [R1+0x2a4], R2 ;  /* 0x0002a40201007387 */ /* 0x0009e40000100800 */
[----:B----4-:R-:W-:-:S02]  /*7800*/  IABS R2, R17 ;  /* 0x0000001100027213 */ /* 0x010fc40000000000 */
[----:B------:R-:W4:Y:S01]  /*7810*/  LDL R17, [R1+0xbc] ;  /* 0x0000bc0001117983 */ /* 0x000f220000100800 */
[----:B------:R-:W-:Y:S01]  /*7820*/  IMAD.HI.U32 R7, R3, R6, RZ ;  /* 0x0000000603077227 */ /* 0x000fe200078e00ff */
[----:B------:R-:W-:-:S03]  /*7830*/  IABS R9, R16 ;  /* 0x0000001000097213 */ /* 0x000fc60000000000 */
[----:B------:R-:W-:Y:S01]  /*7840*/  IMAD.MOV R7, RZ, RZ, -R7 ;  /* 0x000000ffff077224 */ /* 0x000fe200078e0a07 */
[C---:B------:R-:W-:Y:S02]  /*7850*/  ISETP.GT.U32.AND P3, PT, R0.reuse, R12, PT ;  /* 0x0000000c0000720c */ /* 0x040fe40003f64070 */
[C---:B------:R-:W-:Y:S01]  /*7860*/  ISETP.GT.U32.AND P6, PT, R0.reuse, R4, PT ;  /* 0x000000040000720c */ /* 0x040fe20003fc4070 */
[----:B------:R-:W-:Y:S02]  /*7870*/  IMAD R6, R0, R7, R6 ;  /* 0x0000000700067224 */ /* 0x000fe400078e0206 */
[----:B------:R-:W-:-:S04]  /*7880*/  IMAD.HI.U32 R7, R3, R9, RZ ;  /* 0x0000000903077227 */ /* 0x000fc800078e00ff */
[----:B------:R-:W-:-:S04]  /*7890*/  IMAD.MOV R7, RZ, RZ, -R7 ;  /* 0x000000ffff077224 */ /* 0x000fc800078e0a07 */
[----:B------:R-:W-:Y:S01]  /*78a0*/  IMAD R7, R0, R7, R9 ;  /* 0x0000000700077224 */ /* 0x000fe200078e0209 */
[----:B------:R-:W-:Y:S01]  /*78b0*/  ISETP.GE.AND P0, PT, R13, RZ, PT ;  /* 0x000000ff0d00720c */ /* 0x000fe20003f06270 */
[--C-:B------:R-:W-:Y:S01]  /*78c0*/  @!P3 IMAD.IADD R12, R12, 0x1, -R0.reuse ;  /* 0x000000010c0cb824 */ /* 0x100fe200078e0a00 */
[----:B--2---:R-:W-:Y:S01]  /*78d0*/  IABS R13, R22 ;  /* 0x00000016000d7213 */ /* 0x004fe20000000000 */
[----:B------:R-:W-:Y:S01]  /*78e0*/  @!P6 IMAD.IADD R4, R4, 0x1, -R0 ;  /* 0x000000010404e824 */ /* 0x000fe200078e0a00 */
[----:B------:R-:W-:-:S03]  /*78f0*/  ISETP.GT.U32.AND P3, PT, R0, R7, PT ;  /* 0x000000070000720c */ /* 0x000fc60003f64070 */
[----:B------:R-:W-:Y:S01]  /*7900*/  IMAD.HI.U32 R9, R3, R13, RZ ;  /* 0x0000000d03097227 */ /* 0x000fe200078e00ff */
[----:B------:R-:W-:-:S03]  /*7910*/  ISETP.GT.U32.AND P6, PT, R0, R4, PT ;  /* 0x000000040000720c */ /* 0x000fc60003fc4070 */
[----:B------:R-:W-:Y:S01]  /*7920*/  IMAD.MOV R9, RZ, RZ, -R9 ;  /* 0x000000ffff097224 */ /* 0x000fe200078e0a09 */
[----:B------:R-:W-:Y:S02]  /*7930*/  ISETP.GE.AND P1, PT, R11, RZ, PT ;  /* 0x000000ff0b00720c */ /* 0x000fe40003f26270 */
[----:B---3--:R-:W-:Y:S01]  /*7940*/  IABS R10, R21 ;  /* 0x00000015000a7213 */ /* 0x008fe20000000000 */
[C---:B------:R-:W-:Y:S02]  /*7950*/  IMAD R13, R0.reuse, R9, R13 ;  /* 0x00000009000d7224 */ /* 0x040fe400078e020d */
[--C-:B------:R-:W-:Y:S01]  /*7960*/  @!P3 IMAD.IADD R7, R7, 0x1, -R0.reuse ;  /* 0x000000010707b824 */ /* 0x100fe200078e0a00 */
[----:B------:R-:W-:Y:S02]  /*7970*/  IABS R11, R15 ;  /* 0x0000000f000b7213 */ /* 0x000fe40000000000 */
[----:B------:R-:W-:Y:S01]  /*7980*/  ISETP.GT.U32.AND P5, PT, R0, R6, PT ;  /* 0x000000060000720c */ /* 0x000fe20003fa4070 */
[----:B------:R-:W-:Y:S01]  /*7990*/  @!P6 IMAD.IADD R4, R4, 0x1, -R0 ;  /* 0x000000010404e824 */ /* 0x000fe200078e0a00 */
[C---:B------:R-:W-:Y:S01]  /*79a0*/  ISETP.GT.U32.AND P3, PT, R0.reuse, R7, PT ;  /* 0x000000070000720c */ /* 0x040fe20003f64070 */
[C---:B------:R-:W-:Y:S01]  /*79b0*/  IMAD.HI.U32 R8, R3.reuse, R10, RZ ;  /* 0x0000000a03087227 */ /* 0x040fe200078e00ff */
[----:B------:R-:W-:Y:S01]  /*79c0*/  ISETP.GT.U32.AND P6, PT, R0, R13, PT ;  /* 0x0000000d0000720c */ /* 0x000fe20003fc4070 */
[----:B------:R-:W2:Y:S02]  /*79d0*/  LDL R15, [R1+0xc4] ;  /* 0x0000c400010f7983 */ /* 0x000ea40000100800 */
[----:B------:R-:W-:-:S04]  /*79e0*/  IMAD.HI.U32 R9, R3, R11, RZ ;  /* 0x0000000b03097227 */ /* 0x000fc800078e00ff */
[----:B------:R-:W-:Y:S02]  /*79f0*/  IMAD.MOV R14, RZ, RZ, -R8 ;  /* 0x000000ffff0e7224 */ /* 0x000fe400078e0a08 */
[----:B------:R-:W-:Y:S02]  /*7a00*/  IMAD.MOV R9, RZ, RZ, -R9 ;  /* 0x000000ffff097224 */ /* 0x000fe400078e0a09 */
[C---:B------:R-:W-:Y:S02]  /*7a10*/  IMAD R10, R0.reuse, R14, R10 ;  /* 0x0000000e000a7224 */ /* 0x040fe400078e020a */
[----:B------:R-:W-:Y:S01]  /*7a20*/  IMAD R11, R0, R9, R11 ;  /* 0x00000009000b7224 */ /* 0x000fe200078e020b */
[----:B------:R-:W3:Y:S01]  /*7a30*/  LDL R14, [R1+0xc0] ;  /* 0x0000c000010e7983 */ /* 0x000ee20000100800 */
[--C-:B------:R-:W-:Y:S02]  /*7a40*/  @!P5 IMAD.IADD R6, R6, 0x1, -R0.reuse ;  /* 0x000000010606d824 */ /* 0x100fe400078e0a00 */
[--C-:B------:R-:W-:Y:S01]  /*7a50*/  @!P3 IMAD.IADD R7, R7, 0x1, -R0.reuse ;  /* 0x000000010707b824 */ /* 0x100fe200078e0a00 */
[C---:B------:R-:W-:Y:S01]  /*7a60*/  ISETP.GT.U32.AND P3, PT, R0.reuse, R10, PT ;  /* 0x0000000a0000720c */ /* 0x040fe20003f64070 */
[----:B------:R-:W-:Y:S01]  /*7a70*/  @!P6 IMAD.IADD R13, R13, 0x1, -R0 ;  /* 0x000000010d0de824 */ /* 0x000fe200078e0a00 */
[----:B------:R-:W-:-:S02]  /*7a80*/  ISETP.GT.U32.AND P6, PT, R0, R11, PT ;  /* 0x0000000b0000720c */ /* 0x000fc40003fc4070 */
[----:B------:R-:W-:Y:S02]  /*7a90*/  ISETP.GT.U32.AND P5, PT, R0, R6, PT ;  /* 0x000000060000720c */ /* 0x000fe40003fa4070 */
[----:B------:R-:W-:-:S07]  /*7aa0*/  ISETP.GE.AND P2, PT, R16, RZ, PT ;  /* 0x000000ff1000720c */ /* 0x000fce0003f46270 */
[--C-:B------:R-:W-:Y:S02]  /*7ab0*/  @!P3 IMAD.IADD R10, R10, 0x1, -R0.reuse ;  /* 0x000000010a0ab824 */ /* 0x100fe400078e0a00 */
[--C-:B------:R-:W-:Y:S02]  /*7ac0*/  @!P6 IMAD.IADD R11, R11, 0x1, -R0.reuse ;  /* 0x000000010b0be824 */ /* 0x100fe400078e0a00 */
[----:B------:R-:W-:Y:S01]  /*7ad0*/  @!P5 IMAD.IADD R6, R6, 0x1, -R0 ;  /* 0x000000010606d824 */ /* 0x000fe200078e0a00 */
[----:B------:R-:W-:Y:S02]  /*7ae0*/  ISETP.GE.AND P5, PT, R22, RZ, PT ;  /* 0x000000ff1600720c */ /* 0x000fe40003fa6270 */
[----:B------:R-:W2:Y:S01]  /*7af0*/  LDL R22, [R1+0xc8] ;  /* 0x0000c80001167983 */ /* 0x000ea20000100800 */
[----:B----4-:R-:W-:-:S03]  /*7b00*/  IABS R16, R17 ;  /* 0x0000001100107213 */ /* 0x010fc60000000000 */
[----:B------:R-:W4:Y:S04]  /*7b10*/  LDL R17, [R1+0xcc] ;  /* 0x0000cc0001117983 */ /* 0x000f280000100800 */
[----:B------:R-:W-:Y:S04]  /*7b20*/  STL [R1+0x2bc4], R10 ;  /* 0x002bc40a01007387 */ /* 0x000fe80000100800 */
[----:B------:R0:W-:Y:S04]  /*7b30*/  STL [R1+0x2bc0], R11 ;  /* 0x002bc00b01007387 */ /* 0x0001e80000100800 */
[----:B0-----:R-:W4:Y:S01]  /*7b40*/  LDL.LU R11, [R1+0x1ac] ;  /* 0x0001ac00010b7983 */ /* 0x001f220000300800 */
[----:B------:R-:W-:-:S04]  /*7b50*/  IMAD.HI.U32 R8, R3, R2, RZ ;  /* 0x0000000203087227 */ /* 0x000fc800078e00ff */
[----:B------:R-:W-:Y:S02]  /*7b60*/  IMAD.MOV R8, RZ, RZ, -R8 ;  /* 0x000000ffff087224 */ /* 0x000fe400078e0a08 */
[----:B------:R-:W-:-:S04]  /*7b70*/  IMAD.HI.U32 R9, R3, R16, RZ ;  /* 0x0000001003097227 */ /* 0x000fc800078e00ff */
[C---:B------:R-:W-:Y:S02]  /*7b80*/  IMAD R2, R0.reuse, R8, R2 ;  /* 0x0000000800027224 */ /* 0x040fe400078e0202 */
[----:B------:R-:W-:Y:S02]  /*7b90*/  IMAD.MOV R9, RZ, RZ, -R9 ;  /* 0x000000ffff097224 */ /* 0x000fe400078e0a09 */
[----:B------:R-:W-:Y:S02]  /*7ba0*/  IMAD.MOV.U32 R10, RZ, RZ, R19 ;  /* 0x000000ffff0a7224 */ /* 0x000fe400078e0013 */
[----:B------:R-:W-:Y:S01]  /*7bb0*/  IMAD R16, R0, R9, R16 ;  /* 0x0000000900107224 */ /* 0x000fe200078e0210 */
[----:B---3--:R-:W-:Y:S02]  /*7bc0*/  IABS R8, R14 ;  /* 0x0000000e00087213 */ /* 0x008fe40000000000 */
[----:B--2---:R-:W-:-:S05]  /*7bd0*/  IABS R14, R15 ;  /* 0x0000000f000e7213 */ /* 0x004fca0000000000 */
[----:B------:R-:W-:-:S04]  /*7be0*/  IMAD.HI.U32 R19, R3, R14, RZ ;  /* 0x0000000e03137227 */ /* 0x000fc800078e00ff */
[----:B------:R-:W-:-:S04]  /*7bf0*/  IMAD.MOV R19, RZ, RZ, -R19 ;  /* 0x000000ffff137224 */ /* 0x000fc800078e0a13 */
[----:B------:R-:W-:Y:S01]  /*7c00*/  IMAD R14, R0, R19, R14 ;  /* 0x00000013000e7224 */ /* 0x000fe200078e020e */
[----:B----4-:R-:W-:Y:S01]  /*7c10*/  IABS R9, R17 ;  /* 0x0000001100097213 */ /* 0x010fe20000000000 */
[----:B------:R-:W-:-:S04]  /*7c20*/  IMAD.HI.U32 R17, R3, R8, RZ ;  /* 0x0000000803117227 */ /* 0x000fc800078e00ff */
[----:B------:R-:W-:-:S04]  /*7c30*/  IMAD.MOV R17, RZ, RZ, -R17 ;  /* 0x000000ffff117224 */ /* 0x000fc800078e0a11 */
[----:B------:R-:W-:Y:S02]  /*7c40*/  IMAD R8, R0, R17, R8 ;  /* 0x0000001100087224 */ /* 0x000fe400078e0208 */
[----:B------:R-:W2:Y:S01]  /*7c50*/  LDL.LU R17, [R1+0x3bc] ;  /* 0x0003bc0001117983 */ /* 0x000ea20000300800 */
[----:B------:R-:W-:Y:S02]  /*7c60*/  IMAD.MOV.U32 R19, RZ, RZ, R11 ;  /* 0x000000ffff137224 */ /* 0x000fe400078e000b */
[----:B------:R-:W-:Y:S02]  /*7c70*/  IMAD.MOV.U32 R11, RZ, RZ, R12 ;  /* 0x000000ffff0b7224 */ /* 0x000fe400078e000c */
[----:B------:R-:W3:Y:S01]  /*7c80*/  LDL R12, [R1+0xd4] ;  /* 0x0000d400010c7983 */ /* 0x000ee20000100800 */
[----:B------:R-:W-:Y:S01]  /*7c90*/  IABS R15, R22 ;  /* 0x00000016000f7213 */ /* 0x000fe20000000000 */
[----:B------:R-:W-:-:S04]  /*7ca0*/  IMAD.MOV.U32 R22, RZ, RZ, R18 ;  /* 0x000000ffff167224 */ /* 0x000fc800078e0012 */
[----:B------:R-:W-:-:S04]  /*7cb0*/  IMAD.HI.U32 R18, R3, R15, RZ ;  /* 0x0000000f03127227 */ /* 0x000fc800078e00ff */
[----:B------:R-:W-:Y:S02]  /*7cc0*/  IMAD.MOV R18, RZ, RZ, -R18 ;  /* 0x000000ffff127224 */ /* 0x000fe400078e0a12 */
[----:B------:R-:W-:Y:S02]  /*7cd0*/  @!P4 IMAD.MOV R11, RZ, RZ, -R11 ;  /* 0x000000ffff0bc224 */ /* 0x000fe400078e0a0b */
[C---:B------:R-:W-:Y:S02]  /*7ce0*/  IMAD R15, R0.reuse, R18, R15 ;  /* 0x00000012000f7224 */ /* 0x040fe400078e020f */
[----:B------:R-:W-:Y:S01]  /*7cf0*/  IMAD.MOV.U32 R18, RZ, RZ, R10 ;  /* 0x000000ffff127224 */ /* 0x000fe200078e000a */
[----:B------:R-:W-:Y:S01]  /*7d00*/  ISETP.GT.U32.AND P4, PT, R0, R13, PT ;  /* 0x0000000d0000720c */ /* 0x000fe20003f84070 */
[----:B------:R-:W-:Y:S02]  /*7d10*/  IMAD.MOV.U32 R10, RZ, RZ, R6 ;  /* 0x000000ffff0a7224 */ /* 0x000fe400078e0006 */
[----:B------:R-:W4:Y:S04]  /*7d20*/  LDL R6, [R1+0xd0] ;  /* 0x0000d00001067983 */ /* 0x000f280000100800 */
[----:B------:R0:W-:Y:S01]  /*7d30*/  STL [R1+0x2a8], R11 ;  /* 0x0002a80b01007387 */ /* 0x0001e20000100800 */
[----:B------:R-:W-:-:S02]  /*7d40*/  @!P1 IMAD.MOV R10, RZ, RZ, -R10 ;  /* 0x000000ffff0a9224 */ /* 0x000fc400078e0a0a */
[----:B0-----:R-:W-:Y:S02]  /*7d50*/  IMAD.MOV.U32 R11, RZ, RZ, R4 ;  /* 0x000000ffff0b7224 */ /* 0x001fe400078e0004 */
[----:B------:R-:W-:Y:S02]  /*7d60*/  IMAD.MOV.U32 R4, RZ, RZ, R7 ;  /* 0x000000ffff047224 */ /* 0x000fe400078e0007 */
[----:B------:R-:W-:Y:S01]  /*7d70*/  @!P0 IMAD.MOV R11, RZ, RZ, -R11 ;  /* 0x000000ffff0b8224 */ /* 0x000fe200078e0a0b */
[----:B------:R-:W2:Y:S01]  /*7d80*/  LDL.LU R7, [R1+0x188] ;  /* 0x0001880001077983 */ /* 0x000ea20000300800 */
[----:B------:R-:W-:-:S03]  /*7d90*/  @!P2 IMAD.MOV R4, RZ, RZ, -R4 ;  /* 0x000000ffff04a224 */ /* 0x000fc600078e0a04 */
[----:B------:R0:W-:Y:S01]  /*7da0*/  STL [R1+0x2b0], R10 ;  /* 0x0002b00a01007387 */ /* 0x0001e20000100800 */
[----:B------:R-:W-:-:S03]  /*7db0*/  @!P4 IMAD.IADD R13, R13, 0x1, -R0 ;  /* 0x000000010d0dc824 */ /* 0x000fc600078e0a00 */
[----:B0-----:R-:W4:Y:S04]  /*7dc0*/  LDL.LU R10, [R1+0x2bc4] ;  /* 0x002bc400010a7983 */ /* 0x001f280000300800 */
[----:B------:R0:W-:Y:S04]  /*7dd0*/  STL [R1+0x2bc], R11 ;  /* 0x0002bc0b01007387 */ /* 0x0001e80000100800 */
[----:B0-----:R-:W2:Y:S04]  /*7de0*/  LDL.LU R11, [R1+0x2bc0] ;  /* 0x002bc000010b7983 */ /* 0x001ea80000300800 */
[----:B------:R3:W-:Y:S02]  /*7df0*/  STL [R1+0x2c0], R4 ;  /* 0x0002c00401007387 */ /* 0x0007e40000100800 */
[----:B---3--:R-:W-:-:S02]  /*7e00*/  IABS R4, R12 ;  /* 0x0000000c00047213 */ /* 0x008fc40000000000 */
[----:B------:R-:W3:Y:S04]  /*7e10*/  LDL.LU R12, [R1+0xb4] ;  /* 0x0000b400010c7983 */ /* 0x000ee80000300800 */
[----:B------:R0:W-:Y:S04]  /*7e20*/  STL [R1+0x2bbc], R29 ;  /* 0x002bbc1d01007387 */ /* 0x0001e80000100800 */
[----:B0-----:R-:W2:Y:S04]  /*7e30*/  LDL.LU R29, [R1+0xb8] ;  /* 0x0000b800011d7983 */ /* 0x001ea80000300800 */
[----:B------:R0:W-:Y:S04]  /*7e40*/  STL [R1+0x2bb4], R13 ;  /* 0x002bb40d01007387 */ /* 0x0001e80000100800 */
[----:B0-----:R-:W3:Y:S01]  /*7e50*/  LDL.LU R13, [R1+0xc0] ;  /* 0x0000c000010d7983 */ /* 0x001ee20000300800 */
[----:B------:R-:W-:-:S02]  /*7e60*/  ISETP.GT.U32.AND P3, PT, R0, R2, PT ;  /* 0x000000020000720c */ /* 0x000fc40003f64070 */
[----:B------:R-:W-:-:S11]  /*7e70*/  ISETP.GT.U32.AND P4, PT, R0, R8, PT ;  /* 0x000000080000720c */ /* 0x000fd60003f84070 */
[----:B------:R-:W-:Y:S01]  /*7e80*/  @!P3 IMAD.IADD R2, R2, 0x1, -R0 ;  /* 0x000000010202b824 */ /* 0x000fe200078e0a00 */
[C---:B----4-:R-:W-:Y:S01]  /*7e90*/  ISETP.GT.U32.AND P1, PT, R0.reuse, R10, PT ;  /* 0x0000000a0000720c */ /* 0x050fe20003f24070 */
[----:B---3--:R0:W-:Y:S04]  /*7ea0*/  STL [R1+0x2bb8], R13 ;  /* 0x002bb80d01007387 */ /* 0x0081e80000100800 */
[----:B0-----:R-:W3:Y:S01]  /*7eb0*/  LDL.LU R13, [R1+0xbc] ;  /* 0x0000bc00010d7983 */ /* 0x001ee20000300800 */
[----:B------:R-:W-:-:S07]  /*7ec0*/  ISETP.GT.U32.AND P2, PT, R0, R2, PT ;  /* 0x000000020000720c */ /* 0x000fce0003f44070 */
[----:B------:R-:W-:Y:S01]  /*7ed0*/  @!P1 IMAD.IADD R10, R10, 0x1, -R0 ;  /* 0x000000010a0a9824 */ /* 0x000fe200078e0a00 */
[----:B------:R-:W-:Y:S01]  /*7ee0*/  ISETP.GE.AND P3, PT, R21, RZ, PT ;  /* 0x000000ff1500720c */ /* 0x000fe20003f66270 */
[----:B------:R-:W-:Y:S01]  /*7ef0*/  IMAD.MOV.U32 R21, RZ, RZ, R23 ;  /* 0x000000ffff157224 */ /* 0x000fe200078e0017 */
[----:B------:R-:W-:Y:S01]  /*7f00*/  ISETP.GT.U32.AND P1, PT, R0, R14, PT ;  /* 0x0000000e0000720c */ /* 0x000fe20003f24070 */
[----:B------:R-:W-:Y:S02]  /*7f10*/  IMAD.MOV.U32 R23, RZ, RZ, R20 ;  /* 0x000000ffff177224 */ /* 0x000fe400078e0014 */
[----:B------:R-:W-:Y:S01]  /*7f20*/  IMAD.HI.U32 R20, R3, R9, RZ ;  /* 0x0000000903147227 */ /* 0x000fe200078e00ff */
[----:B------:R-:W-:-:S03]  /*7f30*/  IABS R6, R6 ;  /* 0x0000000600067213 */ /* 0x000fc60000000000 */
[----:B------:R-:W-:Y:S02]  /*7f40*/  IMAD.MOV R20, RZ, RZ, -R20 ;  /* 0x000000ffff147224 */ /* 0x000fe400078e0a14 */
[----:B------:R-:W-:Y:S01]  /*7f50*/  @!P2 IMAD.IADD R2, R2, 0x1, -R0 ;  /* 0x000000010202a824 */ /* 0x000fe200078e0a00 */
[----:B------:R-:W-:Y:S01]  /*7f60*/  ISETP.GE.AND P2, PT, R12, RZ, PT ;  /* 0x000000ff0c00720c */ /* 0x000fe20003f46270 */
[----:B------:R-:W-:Y:S01]  /*7f70*/  IMAD R9, R0, R20, R9 ;  /* 0x0000001400097224 */ /* 0x000fe200078e0209 */
[----:B------:R0:W-:Y:S01]  /*7f80*/  STL [R1+0x2bac], R3 ;  /* 0x002bac0301007387 */ /* 0x0001e20000100800 */
[----:B--2---:R-:W-:Y:S02]  /*7f90*/  IMAD.MOV.U32 R20, RZ, RZ, R7 ;  /* 0x000000ffff147224 */ /* 0x004fe400078e0007 */
[----:B------:R-:W-:-:S04]  /*7fa0*/  IMAD.HI.U32 R7, R3, R6, RZ ;  /* 0x0000000603077227 */ /* 0x000fc800078e00ff */
[----:B------:R-:W-:Y:S02]  /*7fb0*/  IMAD.HI.U32 R12, R3, R4, RZ ;  /* 0x00000004030c7227 */ /* 0x000fe400078e00ff */
[----:B0-----:R-:W2:Y:S02]  /*7fc0*/  LDL.LU R3, [R1+0xdc] ;  /* 0x0000dc0001037983 */ /* 0x001ea40000300800 */
[--C-:B------:R-:W-:Y:S01]  /*7fd0*/  @!P4 IMAD.IADD R8, R8, 0x1, -R0.reuse ;  /* 0x000000010808c824 */ /* 0x100fe200078e0a00 */
[----:B------:R-:W-:Y:S01]  /*7fe0*/  ISETP.GE.AND P4, PT, R29, RZ, PT ;  /* 0x000000ff1d00720c */ /* 0x000fe20003f86270 */
[----:B------:R-:W-:Y:S01]  /*7ff0*/  @!P1 IMAD.IADD R14, R14, 0x1, -R0 ;  /* 0x000000010e0e9824 */ /* 0x000fe200078e0a00 */
[----:B------:R-:W4:Y:S01]  /*8000*/  LDL.LU R29, [R1+0x2bbc] ;  /* 0x002bbc00011d7983 */ /* 0x000f220000300800 */
[----:B---3--:R-:W-:-:S03]  /*8010*/  ISETP.GE.AND P1, PT, R13, RZ, PT ;  /* 0x000000ff0d00720c */ /* 0x008fc60003f26270 */
[----:B------:R-:W3:Y:S01]  /*8020*/  LDL.LU R13, [R1+0x2bb8] ;  /* 0x002bb800010d7983 */ /* 0x000ee20000300800 */
[----:B------:R-:W-:Y:S01]  /*8030*/  ISETP.GT.U32.AND P0, PT, R0, R11, PT ;  /* 0x0000000b0000720c */ /* 0x000fe20003f04070 */
[----:B------:R-:W-:-:S12]  /*8040*/  IMAD.MOV R7, RZ, RZ, -R7 ;  /* 0x000000ffff077224 */ /* 0x000fd800078e0a07 */
[----:B------:R-:W-:Y:S01]  /*8050*/  @!P0 IMAD.IADD R11, R11, 0x1, -R0 ;  /* 0x000000010b0b8824 */ /* 0x000fe200078e0a00 */
[C---:B------:R-:W-:Y:S01]  /*8060*/  ISETP.GT.U32.AND P0, PT, R0.reuse, R15, PT ;  /* 0x0000000f0000720c */ /* 0x040fe20003f04070 */
[----:B------:R-:W-:Y:S02]  /*8070*/  IMAD.MOV R12, RZ, RZ, -R12 ;  /* 0x000000ffff0c7224 */ /* 0x000fe400078e0a0c */
[C---:B------:R-:W-:Y:S02]  /*8080*/  IMAD R6, R0.reuse, R7, R6 ;  /* 0x0000000700067224 */ /* 0x040fe400078e0206 */
[----:B------:R-:W-:-:S08]  /*8090*/  IMAD R4, R0, R12, R4 ;  /* 0x0000000c00047224 */ /* 0x000fd000078e0204 */
[----:B------:R-:W-:Y:S01]  /*80a0*/  @!P0 IMAD.IADD R15, R15, 0x1, -R0 ;  /* 0x000000010f0f8824 */ /* 0x000fe200078e0a00 */
[----:B---3--:R-:W-:Y:S02]  /*80b0*/  ISETP.GE.AND P0, PT, R13, RZ, PT ;  /* 0x000000ff0d00720c */ /* 0x008fe40003f06270 */
[----:B------:R-:W3:Y:S04]  /*80c0*/  LDL.LU R13, [R1+0x2bb4] ;  /* 0x002bb400010d7983 */ /* 0x000ee80000300800 */
[----:B------:R-:W-:Y:S04]  /*80d0*/  STL [R1+0x2bb0], R6 ;  /* 0x002bb00601007387 */ /* 0x000fe80000100800 */
[----:B------:R-:W2:Y:S01]  /*80e0*/  LDL.LU R12, [R1+0xd8] ;  /* 0x0000d800010c7983 */ /* 0x000ea20000300800 */
[----:B------:R-:W-:-:S02]  /*80f0*/  @!P2 IMAD.MOV R11, RZ, RZ, -R11 ;  /* 0x000000ffff0ba224 */ /* 0x000fc400078e0a0b */
[----:B------:R-:W-:Y:S01]  /*8100*/  @!P3 IMAD.MOV R10, RZ, RZ, -R10 ;  /* 0x000000ffff0ab224 */ /* 0x000fe200078e0a0a */
[----:B------:R-:W-:-:S13]  /*8110*/  ISETP.GT.U32.AND P6, PT, R0, R16, PT ;  /* 0x000000100000720c */ /* 0x000fda0003fc4070 */
[----:B------:R-:W-:-:S05]  /*8120*/  @!P6 IMAD.IADD R16, R16, 0x1, -R0 ;  /* 0x000000011010e824 */ /* 0x000fca00078e0a00 */
[----:B------:R-:W-:Y:S01]  /*8130*/  ISETP.GT.U32.AND P6, PT, R0, R16, PT ;  /* 0x000000100000720c */ /* 0x000fe20003fc4070 */
[----:B---3--:R-:W-:Y:S01]  /*8140*/  @!P5 IMAD.MOV R13, RZ, RZ, -R13 ;  /* 0x000000ffff0dd224 */ /* 0x008fe200078e0a0d */
[----:B--2---:R0:W-:Y:S01]  /*8150*/  STL [R1+0x2ba8], R12 ;  /* 0x002ba80c01007387 */ /* 0x0041e20000100800 */
[----:B------:R-:W-:-:S03]  /*8160*/  IABS R7, R12 ;  /* 0x0000000c00077213 */ /* 0x000fc60000000000 */
[----:B------:R-:W-:Y:S04]  /*8170*/  STL [R1+0x2c8], R13 ;  /* 0x0002c80d01007387 */ /* 0x000fe80000100800 */
[----:B------:R-:W-:Y:S04]  /*8180*/  STL [R1+0x2d0], R11 ;  /* 0x0002d00b01007387 */ /* 0x000fe80000100800 */
[----:B------:R1:W-:Y:S04]  /*8190*/  STL [R1+0x2cc], R10 ;  /* 0x0002cc0a01007387 */ /* 0x0003e80000100800 */
[----:B0-----:R-:W2:Y:S01]  /*81a0*/  LDL.LU R12, [R1+0xc8] ;  /* 0x0000c800010c7983 */ /* 0x001ea20000300800 */
[----:B------:R-:W-:-:S02]  /*81b0*/  IMAD.MOV.U32 R6, RZ, RZ, R2 ;  /* 0x000000ffff067224 */ /* 0x000fc400078e0002 */
[----:B------:R-:W-:Y:S02]  /*81c0*/  @!P6 IMAD.IADD R16, R16, 0x1, -R0 ;  /* 0x000000011010e824 */ /* 0x000fe400078e0a00 */
[----:B------:R-:W-:Y:S01]  /*81d0*/  @!P4 IMAD.MOV R6, RZ, RZ, -R6 ;  /* 0x000000ffff06c224 */ /* 0x000fe200078e0a06 */
[----:B-1----:R-:W3:Y:S01]  /*81e0*/  LDL.LU R10, [R1+0xd0] ;  /* 0x0000d000010a7983 */ /* 0x002ee20000300800 */
[----:B------:R-:W-:Y:S02]  /*81f0*/  IMAD.MOV.U32 R11, RZ, RZ, R3 ;  /* 0x000000ffff0b7224 */ /* 0x000fe400078e0003 */
[----:B------:R-:W-:Y:S01]  /*8200*/  IMAD.MOV.U32 R3, RZ, RZ, R16 ;  /* 0x000000ffff037224 */ /* 0x000fe200078e0010 */
[----:B------:R-:W4:Y:S04]  /*8210*/  LDL.LU R13, [R1+0xd4] ;  /* 0x0000d400010d7983 */ /* 0x000f280000300800 */
[----:B------:R-:W4:Y:S04]  /*8220*/  LDL.LU R2, [R1+0xc4] ;  /* 0x0000c40001027983 */ /* 0x000f280000300800 */
[----:B------:R-:W4:Y:S04]  /*8230*/  LDL.LU R16, [R1+0xcc] ;  /* 0x0000cc0001107983 */ /* 0x000f280000300800 */
[----:B------:R0:W-:Y:S04]  /*8240*/  STL [R1+0x2f0], R6 ;  /* 0x0002f00601007387 */ /* 0x0001e80000100800 */
[----:B0-----:R-:W4:Y:S01]  /*8250*/  LDL.LU R6, [R1+0x2bb0] ;  /* 0x002bb00001067983 */ /* 0x001f220000300800 */
[----:B------:R-:W-:Y:S01]  /*8260*/  ISETP.GT.U32.AND P3, PT, R0, R14, PT ;  /* 0x0000000e0000720c */ /* 0x000fe20003f64070 */
[----:B------:R-:W-:-:S05]  /*8270*/  @!P1 IMAD.MOV R3, RZ, RZ, -R3 ;  /* 0x000000ffff039224 */ /* 0x000fca00078e0a03 */
[----:B------:R0:W-:Y:S07]  /*8280*/  STL [R1+0x2f4], R3 ;  /* 0x0002f40301007387 */ /* 0x0001ee0000100800 */
[----:B------:R-:W-:Y:S01]  /*8290*/  @!P3 IMAD.IADD R14, R14, 0x1, -R0 ;  /* 0x000000010e0eb824 */ /* 0x000fe200078e0a00 */
[----:B0-----:R-:W4:Y:S01]  /*82a0*/  LDL.LU R3, [R1+0x2bac] ;  /* 0x002bac0001037983 */ /* 0x001f220000300800 */
[----:B------:R-:W-:Y:S02]  /*82b0*/  ISETP.GT.U32.AND P6, PT, R0, R9, PT ;  /* 0x000000090000720c */ /* 0x000fe40003fc4070 */
[----:B--2---:R-:W-:-:S02]  /*82c0*/  ISETP.GE.AND P3, PT, R12, RZ, PT ;  /* 0x000000ff0c00720c */ /* 0x004fc40003f66270 */
[----:B------:R-:W2:Y:S09]  /*82d0*/  LDL.LU R12, [R1+0x2ba8] ;  /* 0x002ba800010c7983 */ /* 0x000eb20000300800 */
[----:B------:R-:W-:Y:S01]  /*82e0*/  @!P6 IMAD.IADD R9, R9, 0x1, -R0 ;  /* 0x000000010909e824 */ /* 0x000fe200078e0a00 */
[----:B------:R-:W-:-:S04]  /*82f0*/  ISETP.GT.U32.AND P6, PT, R0, R8, PT ;  /* 0x000000080000720c */ /* 0x000fc80003fc4070 */
[C---:B------:R-:W-:Y:S02]  /*8300*/  ISETP.GT.U32.AND P5, PT, R0.reuse, R9, PT ;  /* 0x000000090000720c */ /* 0x040fe40003fa4070 */
[----:B------:R-:W-:-:S07]  /*8310*/  ISETP.GT.U32.AND P2, PT, R0, R15, PT ;  /* 0x0000000f0000720c */ /* 0x000fce0003f44070 */
[----:B------:R-:W-:-:S04]  /*8320*/  @!P6 IMAD.IADD R8, R8, 0x1, -R0 ;  /* 0x000000010808e824 */ /* 0x000fc800078e0a00 */
[----:B------:R-:W-:Y:S02]  /*8330*/  @!P0 IMAD.MOV R8, RZ, RZ, -R8 ;  /* 0x000000ffff088224 */ /* 0x000fe400078e0a08 */
[--C-:B------:R-:W-:Y:S01]  /*8340*/  @!P5 IMAD.IADD R9, R9, 0x1, -R0.reuse ;  /* 0x000000010909d824 */ /* 0x100fe200078e0a00 */
[----:B---3--:R-:W-:Y:S02]  /*8350*/  ISETP.GE.AND P5, PT, R10, RZ, PT ;  /* 0x000000ff0a00720c */ /* 0x008fe40003fa6270 */
[----:B------:R0:W-:Y:S01]  /*8360*/  STL [R1+0x300], R8 ;  /* 0x0003000801007387 */ /* 0x0001e20000100800 */
[----:B----4-:R-:W-:Y:S02]  /*8370*/  ISETP.GT.U32.AND P4, PT, R0, R6, PT ;  /* 0x000000060000720c */ /* 0x010fe40003f84070 */
[----:B------:R-:W-:Y:S01]  /*8380*/  IABS R10, R11 ;  /* 0x0000000b000a7213 */ /* 0x000fe20000000000 */
[----:B0-----:R-:W-:Y:S01]  /*8390*/  IMAD.MOV.U32 R8, RZ, RZ, R11 ;  /* 0x000000ffff087224 */ /* 0x001fe200078e000b */
[----:B------:R-:W-:Y:S01]  /*83a0*/  ISETP.GE.AND P1, PT, R2, RZ, PT ;  /* 0x000000ff0200720c */ /* 0x000fe20003f26270 */
[----:B------:R-:W3:Y:S01]  /*83b0*/  LDL.LU R11, [R1+0x10c] ;  /* 0x00010c00010b7983 */ /* 0x000ee20000300800 */
[----:B------:R-:W-:Y:S01]  /*83c0*/  @!P2 IMAD.IADD R15, R15, 0x1, -R0 ;  /* 0x000000010f0fa824 */ /* 0x000fe200078e0a00 */
[----:B------:R-:W-:-:S02]  /*83d0*/  ISETP.GE.AND P2, PT, R16, RZ, PT ;  /* 0x000000ff1000720c */ /* 0x000fc40003f46270 */
[----:B------:R-:W4:Y:S04]  /*83e0*/  LDL.LU R16, [R1+0xe0] ;  /* 0x0000e00001107983 */ /* 0x000f280000300800 */
[----:B------:R-:W-:Y:S01]  /*83f0*/  @!P4 IMAD.IADD R6, R6, 0x1, -R0 ;  /* 0x000000010606c824 */ /* 0x000fe200078e0a00 */
[----:B------:R-:W-:Y:S01]  /*8400*/  ISETP.GE.AND P4, PT, R13, RZ, PT ;  /* 0x000000ff0d00720c */ /* 0x000fe20003f86270 */
[----:B------:R-:W-:-:S03]  /*8410*/  IMAD.MOV.U32 R13, RZ, RZ, R14 ;  /* 0x000000ffff0d7224 */ /* 0x000fc600078e000e */
[----:B------:R-:W-:Y:S01]  /*8420*/  ISETP.GT.U32.AND P0, PT, R0, R6, PT ;  /* 0x000000060000720c */ /* 0x000fe20003f04070 */
[----:B------:R-:W-:Y:S02]  /*8430*/  @!P1 IMAD.MOV R13, RZ, RZ, -R13 ;  /* 0x000000ffff0d9224 */ /* 0x000fe400078e0a0d */
[----:B------:R-:W-:-:S03]  /*8440*/  IMAD.MOV.U32 R14, RZ, RZ, R15 ;  /* 0x000000ffff0e7224 */ /* 0x000fc600078e000f */
[----:B------:R0:W-:Y:S01]  /*8450*/  STL [R1+0x304], R13 ;  /* 0x0003040d01007387 */ /* 0x0001e20000100800 */
[----:B------:R-:W-:Y:S02]  /*8460*/  @!P3 IMAD.MOV R14, RZ, RZ, -R14 ;  /* 0x000000ffff0eb224 */ /* 0x000fe400078e0a0e */
[----:B------:R-:W-:Y:S01]  /*8470*/  @!P2 IMAD.MOV R9, RZ, RZ, -R9 ;  /* 0x000000ffff09a224 */ /* 0x000fe200078e0a09 */
[----:B0-----:R-:W4:Y:S03]  /*8480*/  LDL.LU R13, [R1+0x110] ;  /* 0x00011000010d7983 */ /* 0x001f260000300800 */
[----:B------:R-:W-:Y:S01]  /*8490*/  @!P0 IMAD.IADD R6, R6, 0x1, -R0 ;  /* 0x0000000106068824 */ /* 0x000fe200078e0a00 */
[----:B--2---:R-:W-:Y:S02]  /*84a0*/  ISETP.GE.AND P3, PT, R12, RZ, PT ;  /* 0x000000ff0c00720c */ /* 0x004fe40003f66270 */
[----:B------:R-:W2:Y:S04]  /*84b0*/  LDL.LU R12, [R1+0x114] ;  /* 0x00011400010c7983 */ /* 0x000ea80000300800 */
[----:B------:R-:W2:Y:S04]  /*84c0*/  LDL.LU R15, [R1+0xe4] ;  /* 0x0000e400010f7983 */ /* 0x000ea80000300800 */
[----:B------:R-:W-:Y:S04]  /*84d0*/  STL [R1+0x30c], R14 ;  /* 0x00030c0e01007387 */ /* 0x000fe80000100800 */
[----:B------:R0:W-:Y:S02]  /*84e0*/  STL [R1+0x310], R9 ;  /* 0x0003100901007387 */ /* 0x0001e40000100800 */
[----:B0-----:R-:W-:-:S04]  /*84f0*/  IMAD.MOV.U32 R9, RZ, RZ, R6 ;  /* 0x000000ffff097224 */ /* 0x001fc800078e0006 */
[----:B------:R-:W-:-:S05]  /*8500*/  @!P5 IMAD.MOV R9, RZ, RZ, -R9 ;  /* 0x000000ffff09d224 */ /* 0x000fca00078e0a09 */
[----:B------:R2:W-:Y:S04]  /*8510*/  STL [R1+0x31c], R9 ;  /* 0x00031c0901007387 */ /* 0x0005e80000100800 */
[----:B------:R-:W2:Y:S01]  /*8520*/  LDL R14, [R1+0xe8] ;  /* 0x0000e800010e7983 */ /* 0x000ea20000100800 */
[----:B------:R-:W-:Y:S01]  /*8530*/  ISETP.GT.U32.AND P6, PT, R0, R4, PT ;  /* 0x000000040000720c */ /* 0x000fe20003fc4070 */
[----:B------:R-:W-:-:S04]  /*8540*/  IMAD.HI.U32 R2, R3, R7, RZ ;  /* 0x0000000703027227 */ /* 0x000fc800078e00ff */
[----:B------:R-:W-:-:S04]  /*8550*/  IMAD.MOV R2, RZ, RZ, -R2 ;  /* 0x000000ffff027224 */ /* 0x000fc800078e0a02 */
[----:B------:R-:W-:-:S04]  /*8560*/  IMAD R2, R0, R2, R7 ;  /* 0x0000000200027224 */ /* 0x000fc800078e0207 */
[----:B------:R-:W-:Y:S01]  /*8570*/  @!P6 IMAD.IADD R4, R4, 0x1, -R0 ;  /* 0x000000010404e824 */ /* 0x000fe200078e0a00 */
[----:B------:R-:W-:-:S04]  /*8580*/  ISETP.GT.U32.AND P6, PT, R0, R2, PT ;  /* 0x000000020000720c */ /* 0x000fc80003fc4070 */
[----:B------:R-:W-:Y:S01]  /*8590*/  ISETP.GT.U32.AND P1, PT, R0, R4, PT ;  /* 0x000000040000720c */ /* 0x000fe20003f24070 */
[----:B------:R-:W-:Y:S01]  /*85a0*/  IMAD.HI.U32 R7, R3, R10, RZ ;  /* 0x0000000a03077227 */ /* 0x000fe200078e00ff */
[----:B------:R-:W-:Y:S02]  /*85b0*/  ISETP.GE.AND P2, PT, R8, RZ, PT ;  /* 0x000000ff0800720c */ /* 0x000fe40003f46270 */
[----:B---3--:R-:W-:Y:S01]  /*85c0*/  IABS R8, R11 ;  /* 0x0000000b00087213 */ /* 0x008fe20000000000 */
[----:B------:R-:W-:-:S04]  /*85d0*/  IMAD.MOV R7, RZ, RZ, -R7 ;  /* 0x000000ffff077224 */ /* 0x000fc800078e0a07 */
[----:B------:R-:W-:Y:S02]  /*85e0*/  @!P6 IMAD.IADD R2, R2, 0x1, -R0 ;  /* 0x000000010202e824 */ /* 0x000fe400078e0a00 */
[----:B------:R-:W-:Y:S02]  /*85f0*/  IMAD R7, R0, R7, R10 ;  /* 0x0000000700077224 */ /* 0x000fe400078e020a */
[----:B------:R-:W-:Y:S01]  /*8600*/  @!P1 IMAD.IADD R4, R4, 0x1, -R0 ;  /* 0x0000000104049824 */ /* 0x000fe200078e0a00 */
[----:B------:R-:W-:Y:S01]  /*8610*/  ISETP.GT.U32.AND P6, PT, R0, R2, PT ;  /* 0x000000020000720c */ /* 0x000fe20003fc4070 */
[----:B------:R-:W-:Y:S01]  /*8620*/  IMAD.HI.U32 R10, R3, R8, RZ ;  /* 0x00000008030a7227 */ /* 0x000fe200078e00ff */
[----:B------:R-:W-:-:S03]  /*8630*/  ISETP.GE.AND P0, PT, R11, RZ, PT ;  /* 0x000000ff0b00720c */ /* 0x000fc60003f06270 */
[----:B------:R-:W-:Y:S01]  /*8640*/  IMAD.MOV.U32 R11, RZ, RZ, R4 ;  /* 0x000000ffff0b7224 */ /* 0x000fe200078e0004 */
[----:B------:R-:W-:Y:S01]  /*8650*/  ISETP.GT.U32.AND P5, PT, R0, R7, PT ;  /* 0x000000070000720c */ /* 0x000fe20003fa4070 */
[----:B------:R-:W-:-:S04]  /*8660*/  IMAD.MOV R4, RZ, RZ, -R10 ;  /* 0x000000ffff047224 */ /* 0x000fc800078e0a0a */
[----:B------:R-:W-:Y:S02]  /*8670*/  IMAD R4, R0, R4, R8 ;  /* 0x0000000400047224 */ /* 0x000fe400078e0208 */
[----:B------:R-:W-:-:S03]  /*8680*/  @!P6 IMAD.IADD R2, R2, 0x1, -R0 ;  /* 0x000000010202e824 */ /* 0x000fc600078e0a00 */
[C---:B------:R-:W-:Y:S01]  /*8690*/  ISETP.GT.U32.AND P6, PT, R0.reuse, R4, PT ;  /* 0x000000040000720c */ /* 0x040fe20003fc4070 */
[----:B------:R-:W-:Y:S01]  /*86a0*/  @!P4 IMAD.MOV R11, RZ, RZ, -R11 ;  /* 0x000000ffff0bc224 */ /* 0x000fe200078e0a0b */
[----:B----4-:R-:W-:Y:S01]  /*86b0*/  IABS R6, R13 ;  /* 0x0000000d00067213 */ /* 0x010fe20000000000 */
[----:B------:R-:W-:Y:S01]  /*86c0*/  @!P5 IMAD.IADD R7, R7, 0x1, -R0 ;  /* 0x000000010707d824 */ /* 0x000fe200078e0a00 */
[----:B------:R-:W-:Y:S02]  /*86d0*/  ISETP.GE.AND P1, PT, R13, RZ, PT ;  /* 0x000000ff0d00720c */ /* 0x000fe40003f26270 */
[----:B------:R-:W-:Y:S01]  /*86e0*/  IABS R10, R16 ;  /* 0x00000010000a7213 */ /* 0x000fe20000000000 */
[----:B------:R0:W-:Y:S01]  /*86f0*/  STL [R1+0x330], R11 ;  /* 0x0003300b01007387 */ /* 0x0001e20000100800 */
[----:B------:R-:W-:Y:S01]  /*8700*/  ISETP.GT.U32.AND P5, PT, R0, R7, PT ;  /* 0x000000070000720c */ /* 0x000fe20003fa4070 */
[----:B------:R-:W-:-:S04]  /*8710*/  IMAD.HI.U32 R13, R3, R6, RZ ;  /* 0x00000006030d7227 */ /* 0x000fc800078e00ff */
[----:B------:R-:W-:Y:S02]  /*8720*/  @!P6 IMAD.IADD R4, R4, 0x1, -R0 ;  /* 0x000000010404e824 */ /* 0x000fe400078e0a00 */
[----:B------:R-:W-:-:S03]  /*8730*/  IMAD.MOV R13, RZ, RZ, -R13 ;  /* 0x000000ffff0d7224 */ /* 0x000fc600078e0a0d */
[C---:B------:R-:W-:Y:S01]  /*8740*/  ISETP.GT.U32.AND P6, PT, R0.reuse, R4, PT ;  /* 0x000000040000720c */ /* 0x040fe20003fc4070 */
[----:B------:R-:W-:Y:S02]  /*8750*/  IMAD R6, R0, R13, R6 ;  /* 0x0000000d00067224 */ /* 0x000fe400078e0206 */
[----:B------:R-:W-:-:S04]  /*8760*/  @!P5 IMAD.IADD R7, R7, 0x1, -R0 ;  /* 0x000000010707d824 */ /* 0x000fc800078e0a00 */
[----:B------:R-:W-:-:S06]  /*8770*/  @!P2 IMAD.MOV R7, RZ, RZ, -R7 ;  /* 0x000000ffff07a224 */ /* 0x000fcc00078e0a07 */
[----:B------:R-:W-:Y:S01]  /*8780*/  @!P6 IMAD.IADD R4, R4, 0x1, -R0 ;  /* 0x000000010404e824 */ /* 0x000fe200078e0a00 */
[----:B------:R-:W-:Y:S02]  /*8790*/  ISETP.GE.AND P6, PT, R16, RZ, PT ;  /* 0x000000ff1000720c */ /* 0x000fe40003fc6270 */
[----:B--2---:R-:W-:-:S05]  /*87a0*/  IABS R9, R12 ;  /* 0x0000000c00097213 */ /* 0x004fca0000000000 */
[----:B------:R-:W-:-:S04]  /*87b0*/  IMAD.MOV.U32 R8, RZ, RZ, R9 ;  /* 0x000000ffff087224 */ /* 0x000fc800078e0009 */
[----:B0-----:R-:W-:Y:S01]  /*87c0*/  IMAD.HI.U32 R11, R3, R8, RZ ;  /* 0x00000008030b7227 */ /* 0x001fe200078e00ff */
[----:B------:R-:W-:-:S03]  /*87d0*/  ISETP.GE.AND P4, PT, R12, RZ, PT ;  /* 0x000000ff0c00720c */ /* 0x000fc60003f86270 */
[----:B------:R-:W-:Y:S01]  /*87e0*/  IMAD.MOV.U32 R9, RZ, RZ, R10 ;  /* 0x000000ffff097224 */ /* 0x000fe200078e000a */
[----:B------:R-:W-:Y:S01]  /*87f0*/  IABS R10, R15 ;  /* 0x0000000f000a7213 */ /* 0x000fe20000000000 */
[----:B------:R-:W-:Y:S02]  /*8800*/  IMAD.MOV R11, RZ, RZ, -R11 ;  /* 0x000000ffff0b7224 */ /* 0x000fe400078e0a0b */
[----:B------:R-:W-:-:S04]  /*8810*/  IMAD.HI.U32 R12, R3, R9, RZ ;  /* 0x00000009030c7227 */ /* 0x000fc800078e00ff */
[----:B------:R-:W-:Y:S02]  /*8820*/  IMAD R8, R0, R11, R8 ;  /* 0x0000000b00087224 */ /* 0x000fe400078e0208 */
[----:B------:R-:W-:Y:S02]  /*8830*/  IMAD.MOV.U32 R11, RZ, RZ, R2 ;  /* 0x000000ffff0b7224 */ /* 0x000fe400078e0002 */
[----:B------:R-:W-:Y:S02]  /*8840*/  IMAD.MOV R12, RZ, RZ, -R12 ;  /* 0x000000ffff0c7224 */ /* 0x000fe400078e0a0c */
[----:B------:R-:W-:Y:S01]  /*8850*/  @!P3 IMAD.MOV R11, RZ, RZ, -R11 ;  /* 0x000000ffff0bb224 */ /* 0x000fe200078e0a0b */
[----:B------:R-:W-:Y:S01]  /*8860*/  IABS R13, R14 ;  /* 0x0000000e000d7213 */ /* 0x000fe20000000000 */
[----:B------:R-:W-:-:S04]  /*8870*/  IMAD.HI.U32 R14, R3, R10, RZ ;  /* 0x0000000a030e7227 */ /* 0x000fc800078e00ff */
[----:B------:R-:W-:Y:S02]  /*8880*/  IMAD.MOV R14, RZ, RZ, -R14 ;  /* 0x000000ffff0e7224 */ /* 0x000fe400078e0a0e */
[C---:B------:R-:W-:Y:S02]  /*8890*/  IMAD R9, R0.reuse, R12, R9 ;  /* 0x0000000c00097224 */ /* 0x040fe400078e0209 */
[----:B------:R-:W2:Y:S01]  /*88a0*/  LDL R12, [R1+0xf0] ;  /* 0x0000f000010c7983 */ /* 0x000ea20000100800 */
[----:B------:R-:W-:-:S03]  /*88b0*/  IMAD R10, R0, R14, R10 ;  /* 0x0000000e000a7224 */ /* 0x000fc600078e020a */
[----:B------:R0:W-:Y:S04]  /*88c0*/  STL [R1+0x334], R11 ;  /* 0x0003340b01007387 */ /* 0x0001e80000100800 */
[----:B------:R-:W3:Y:S04]  /*88d0*/  LDL R14, [R1+0xf8] ;  /* 0x0000f800010e7983 */ /* 0x000ee80000100800 */
[----:B0-----:R-:W4:Y:S04]  /*88e0*/  LDL R11, [R1+0xf4] ;  /* 0x0000f400010b7983 */ /* 0x001f280000100800 */
[----:B------:R-:W-:Y:S04]  /*88f0*/  STL [R1+0x338], R7 ;  /* 0x0003380701007387 */ /* 0x000fe80000100800 */
[----:B------:R-:W2:Y:S01]  /*8900*/  LDL.LU R16, [R1+0xfc] ;  /* 0x0000fc0001107983 */ /* 0x000ea20000300800 */
[----:B------:R-:W-:-:S03]  /*8910*/  IMAD.HI.U32 R2, R3, R13, RZ ;  /* 0x0000000d03027227 */ /* 0x000fc600078e00ff */
[----:B--2---:R0:W-:Y:S04]  /*8920*/  STL [R1+0x2ba0], R16 ;  /* 0x002ba01001007387 */ /* 0x0041e80000100800 */
[----:B0-----:R-:W2:Y:S01]  /*8930*/  LDL.LU R16, [R1+0xec] ;  /* 0x0000ec0001107983 */ /* 0x001ea20000300800 */
[----:B------:R-:W-:-:S04]  /*8940*/  IMAD.MOV R2, RZ, RZ, -R2 ;  /* 0x000000ffff027224 */ /* 0x000fc800078e0a02 */
[C---:B------:R-:W-:Y:S01]  /*8950*/  IMAD R13, R0.reuse, R2, R13 ;  /* 0x00000002000d7224 */ /* 0x040fe200078e020d */
[----:B------:R-:W-:-:S13]  /*8960*/  ISETP.GT.U32.AND P5, PT, R0, R6, PT ;  /* 0x000000060000720c */ /* 0x000fda0003fa4070 */
[----:B------:R-:W-:Y:S01]  /*8970*/  @!P5 IMAD.IADD R6, R6, 0x1, -R0 ;  /* 0x000000010606d824 */ /* 0x000fe200078e0a00 */
[----:B------:R-:W-:Y:S02]  /*8980*/  ISETP.GT.U32.AND P5, PT, R0, R10, PT ;  /* 0x0000000a0000720c */ /* 0x000fe40003fa4070 */
[----:B--2---:R-:W-:Y:S01]  /*8990*/  IABS R2, R16 ;  /* 0x0000001000027213 */ /* 0x004fe20000000000 */
[----:B------:R0:W-:Y:S04]  /*89a0*/  STL [R1+0x2ba4], R16 ;  /* 0x002ba41001007387 */ /* 0x0001e80000100800 */
[----:B0-----:R-:W2:Y:S01]  /*89b0*/  LDL.LU R16, [R1+0xe8] ;  /* 0x0000e80001107983 */ /* 0x001ea20000300800 */
[----:B---3--:R-:W-:Y:S01]  /*89c0*/  IABS R7, R14 ;  /* 0x0000000e00077213 */ /* 0x008fe20000000000 */
[----:B------:R-:W-:-:S04]  /*89d0*/  IMAD.MOV.U32 R14, RZ, RZ, R4 ;  /* 0x000000ffff0e7224 */ /* 0x000fc800078e0004 */
[----:B------:R-:W-:Y:S02]  /*89e0*/  @!P5 IMAD.IADD R10, R10, 0x1, -R0 ;  /* 0x000000010a0ad824 */ /* 0x000fe400078e0a00 */
[----:B------:R-:W-:-:S03]  /*89f0*/  @!P0 IMAD.MOV R14, RZ, RZ, -R14 ;  /* 0x000000ffff0e8224 */ /* 0x000fc600078e0a0e */
[----:B------:R-:W-:Y:S02]  /*8a00*/  ISETP.GT.U32.AND P0, PT, R0, R10, PT ;  /* 0x0000000a0000720c */ /* 0x000fe40003f04070 */
[----:B------:R0:W-:Y:S11]  /*8a10*/  STL [R1+0x340], R14 ;  /* 0x0003400e01007387 */ /* 0x0001f60000100800 */
[----:B------:R-:W-:Y:S01]  /*8a20*/  @!P0 IMAD.IADD R10, R10, 0x1, -R0 ;  /* 0x000000010a0a8824 */ /* 0x000fe200078e0a00 */
[----:B------:R-:W-:-:S02]  /*8a30*/  ISETP.GT.U32.AND P3, PT, R0, R8, PT ;  /* 0x000000080000720c */ /* 0x000fc40003f64070 */
[----:B--2---:R-:W-:Y:S02]  /*8a40*/  ISETP.GE.AND P0, PT, R16, RZ, PT ;  /* 0x000000ff1000720c */ /* 0x004fe40003f06270 */
[----:B------:R-:W2:Y:S09]  /*8a50*/  LDL.LU R16, [R1+0x2ba4] ;  /* 0x002ba40001107983 */ /* 0x000eb20000300800 */
[----:B------:R-:W-:Y:S01]  /*8a60*/  @!P3 IMAD.IADD R8, R8, 0x1, -R0 ;  /* 0x000000010808b824 */ /* 0x000fe200078e0a00 */
[----:B------:R-:W-:-:S02]  /*8a70*/  ISETP.GT.U32.AND P3, PT, R0, R6, PT ;  /* 0x000000060000720c */ /* 0x000fc40003f64070 */
[----:B------:R-:W-:-:S05]  /*8a80*/  IABS R12, R12 ;  /* 0x0000000c000c7213 */ /* 0x000fca0000000000 */
[----:B------:R-:W-:Y:S02]  /*8a90*/  IMAD.MOV.U32 R4, RZ, RZ, R12 ;  /* 0x000000ffff047224 */ /* 0x000fe400078e000c */
[----:B------:R-:W-:-:S04]  /*8aa0*/  IMAD.HI.U32 R12, R3, R2, RZ ;  /* 0x00000002030c7227 */ /* 0x000fc800078e00ff */
[----:B------:R-:W-:Y:S01]  /*8ab0*/  @!P3 IMAD.IADD R6, R6, 0x1, -R0 ;  /* 0x000000010606b824 */ /* 0x000fe200078e0a00 */
[----:B------:R-:W-:Y:S01]  /*8ac0*/  ISETP.GT.U32.AND P3, PT, R0, R13, PT ;  /* 0x0000000d0000720c */ /* 0x000fe20003f64070 */
[----:B------:R-:W-:-:S04]  /*8ad0*/  IMAD.MOV R12, RZ, RZ, -R12 ;  /* 0x000000ffff0c7224 */ /* 0x000fc800078e0a0c */
[----:B------:R-:W-:Y:S02]  /*8ae0*/  IMAD R2, R0, R12, R2 ;  /* 0x0000000c00027224 */ /* 0x000fe400078e0202 */
[----:B------:R-:W-:-:S04]  /*8af0*/  IMAD.HI.U32 R12, R3, R4, RZ ;  /* 0x00000004030c7227 */ /* 0x000fc800078e00ff */
[----:B------:R-:W-:Y:S02]  /*8b00*/  IMAD.MOV R12, RZ, RZ, -R12 ;  /* 0x000000ffff0c7224 */ /* 0x000fe400078e0a0c */
[----:B------:R-:W-:Y:S02]  /*8b10*/  @!P3 IMAD.IADD R13, R13, 0x1, -R0 ;  /* 0x000000010d0db824 */ /* 0x000fe400078e0a00 */
[----:B------:R-:W-:Y:S01]  /*8b20*/  IMAD R4, R0, R12, R4 ;  /* 0x0000000c00047224 */ /* 0x000fe200078e0204 */
[----:B--2---:R-:W-:Y:S02]  /*8b30*/  ISETP.GE.AND P3, PT, R16, RZ, PT ;  /* 0x000000ff1000720c */ /* 0x004fe40003f66270 */
[----:B------:R-:W2:Y:S04]  /*8b40*/  LDL.LU R16, [R1+0x2ba0] ;  /* 0x002ba00001107983 */ /* 0x000ea80000300800 */
[----:B------:R-:W3:Y:S01]  /*8b50*/  LDL R12, [R1+0x100] ;  /* 0x00010000010c7983 */ /* 0x000ee20000100800 */
[----:B----4-:R-:W-:-:S05]  /*8b60*/  IABS R11, R11 ;  /* 0x0000000b000b7213 */ /* 0x010fca0000000000 */
[----:B0-----:R-:W-:-:S04]  /*8b70*/  IMAD.HI.U32 R14, R3, R11, RZ ;  /* 0x0000000b030e7227 */ /* 0x001fc800078e00ff */
[----:B------:R-:W-:-:S04]  /*8b80*/  IMAD.MOV R14, RZ, RZ, -R14 ;  /* 0x000000ffff0e7224 */ /* 0x000fc800078e0a0e */
[C---:B------:R-:W-:Y:S02]  /*8b90*/  IMAD R11, R0.reuse, R14, R11 ;  /* 0x0000000e000b7224 */ /* 0x040fe400078e020b */
[----:B------:R-:W-:Y:S01]  /*8ba0*/  IMAD.MOV.U32 R14, RZ, RZ, R6 ;  /* 0x000000ffff0e7224 */ /* 0x000fe200078e0006 */
[----:B------:R-:W-:-:S13]  /*8bb0*/  ISETP.GT.U32.AND P2, PT, R0, R9, PT ;  /* 0x000000090000720c */ /* 0x000fda0003f44070 */
[----:B------:R-:W-:-:S05]  /*8bc0*/  @!P2 IMAD.IADD R9, R9, 0x1, -R0 ;  /* 0x000000010909a824 */ /* 0x000fca00078e0a00 */
[C---:B------:R-:W-:Y:S02]  /*8bd0*/  ISETP.GT.U32.AND P5, PT, R0.reuse, R9, PT ;  /* 0x000000090000720c */ /* 0x040fe40003fa4070 */
[----:B---3--:R-:W-:Y:S02]  /*8be0*/  IABS R6, R12 ;  /* 0x0000000c00067213 */ /* 0x008fe40000000000 */
[----:B------:R-:W3:Y:S09]  /*8bf0*/  LDL.LU R12, [R1+0xf0] ;  /* 0x0000f000010c7983 */ /* 0x000ef20000300800 */
[----:B------:R-:W-:Y:S01]  /*8c00*/  @!P5 IMAD.IADD R9, R9, 0x1, -R0 ;  /* 0x000000010909d824 */ /* 0x000fe200078e0a00 */
[----:B------:R-:W-:-:S02]  /*8c10*/  ISETP.GT.U32.AND P5, PT, R0, R2, PT ;  /* 0x000000020000720c */ /* 0x000fc40003fa4070 */
[----:B------:R-:W-:-:S11]  /*8c20*/  ISETP.GT.U32.AND P2, PT, R0, R8, PT ;  /* 0x000000080000720c */ /* 0x000fd60003f44070 */
[--C-:B------:R-:W-:Y:S02]  /*8c30*/  @!P5 IMAD.IADD R2, R2, 0x1, -R0.reuse ;  /* 0x000000010202d824 */ /* 0x100fe400078e0a00 */
[----:B------:R-:W-:Y:S01]  /*8c40*/  @!P2 IMAD.IADD R8, R8, 0x1, -R0 ;  /* 0x000000010808a824 */ /* 0x000fe200078e0a00 */
[----:B------:R-:W-:Y:S02]  /*8c50*/  ISETP.GE.AND P2, PT, R15, RZ, PT ;  /* 0x000000ff0f00720c */ /* 0x000fe40003f46270 */
[----:B------:R-:W-:Y:S01]  /*8c60*/  ISETP.GT.U32.AND P5, PT, R0, R2, PT ;  /* 0x000000020000720c */ /* 0x000fe20003fa4070 */
[----:B------:R-:W-:Y:S02]  /*8c70*/  @!P1 IMAD.MOV R14, RZ, RZ, -R14 ;  /* 0x000000ffff0e9224 */ /* 0x000fe400078e0a0e */
[----:B------:R-:W-:Y:S02]  /*8c80*/  @!P4 IMAD.MOV R8, RZ, RZ, -R8 ;  /* 0x000000ffff08c224 */ /* 0x000fe400078e0a08 */
[----:B------:R-:W-:Y:S01]  /*8c90*/  @!P6 IMAD.MOV R9, RZ, RZ, -R9 ;  /* 0x000000ffff09e224 */ /* 0x000fe200078e0a09 */
[----:B------:R0:W-:Y:S05]  /*8ca0*/  STL [R1+0x348], R14 ;  /* 0x0003480e01007387 */ /* 0x0001ea0000100800 */
[----:B------:R-:W-:-:S02]  /*8cb0*/  @!P2 IMAD.MOV R10, RZ, RZ, -R10 ;  /* 0x000000ffff0aa224 */ /* 0x000fc400078e0a0a */
[----:B------:R-:W-:Y:S01]  /*8cc0*/  @!P5 IMAD.IADD R2, R2, 0x1, -R0 ;  /* 0x000000010202d824 */ /* 0x000fe200078e0a00 */
[----:B0-----:R-:W4:Y:S04]  /*8cd0*/  LDL.LU R14, [R1+0xf4] ;  /* 0x0000f400010e7983 */ /* 0x001f280000300800 */
[----:B------:R-:W-:Y:S04]  /*8ce0*/  STL [R1+0x358], R8 ;  /* 0x0003580801007387 */ /* 0x000fe80000100800 */
[----:B------:R-:W-:Y:S04]  /*8cf0*/  STL [R1+0x364], R9 ;  /* 0x0003640901007387 */ /* 0x000fe80000100800 */
[----:B------:R-:W-:Y:S01]  /*8d00*/  STL [R1+0x36c], R10 ;  /* 0x00036c0a01007387 */ /* 0x000fe20000100800 */
[----:B---3--:R-:W-:-:S03]  /*8d10*/  ISETP.GE.AND P2, PT, R12, RZ, PT ;  /* 0x000000ff0c00720c */ /* 0x008fc60003f46270 */
[----:B------:R-:W3:Y:S04]  /*8d20*/  LDL R12, [R1+0x108] ;  /* 0x00010800010c7983 */ /* 0x000ee80000100800 */
[----:B------:R0:W-:Y:S04]  /*8d30*/  STL [R1+0x2b9c], R2 ;  /* 0x002b9c0201007387 */ /* 0x0001e80000100800 */
[----:B0-----:R-:W3:Y:S01]  /*8d40*/  LDL.LU R2, [R1+0xf8] ;  /* 0x0000f80001027983 */ /* 0x001ee20000300800 */
[----:B------:R-:W-:Y:S01]  /*8d50*/  IMAD.HI.U32 R15, R3, R7, RZ ;  /* 0x00000007030f7227 */ /* 0x000fe200078e00ff */
[----:B------:R-:W-:-:S02]  /*8d60*/  ISETP.GT.U32.AND P1, PT, R0, R13, PT ;  /* 0x0000000d0000720c */ /* 0x000fc40003f24070 */
[C---:B------:R-:W-:Y:S01]  /*8d70*/  ISETP.GT.U32.AND P4, PT, R0.reuse, R4, PT ;  /* 0x000000040000720c */ /* 0x040fe20003f84070 */
[----:B------:R-:W-:Y:S01]  /*8d80*/  IMAD.MOV R15, RZ, RZ, -R15 ;  /* 0x000000ffff0f7224 */ /* 0x000fe200078e0a0f */
[----:B------:R-:W3:Y:S03]  /*8d90*/  LDL R10, [R1+0x118] ;  /* 0x00011800010a7983 */ /* 0x000ee60000100800 */
[----:B------:R-:W-:Y:S01]  /*8da0*/  IMAD R15, R0, R15, R7 ;  /* 0x0000000f000f7224 */ /* 0x000fe200078e0207 */
[----:B--2---:R-:W-:-:S05]  /*8db0*/  IABS R7, R16 ;  /* 0x0000001000077213 */ /* 0x004fca0000000000 */
[----:B------:R-:W-:-:S04]  /*8dc0*/  IMAD.HI.U32 R8, R3, R7, RZ ;  /* 0x0000000703087227 */ /* 0x000fc800078e00ff */
[----:B------:R-:W-:-:S04]  /*8dd0*/  IMAD.MOV R8, RZ, RZ, -R8 ;  /* 0x000000ffff087224 */ /* 0x000fc800078e0a08 */
[----:B------:R-:W-:Y:S02]  /*8de0*/  IMAD R7, R0, R8, R7 ;  /* 0x0000000800077224 */ /* 0x000fe400078e0207 */
[----:B------:R-:W2:Y:S01]  /*8df0*/  LDL R8, [R1+0x104] ;  /* 0x0001040001087983 */ /* 0x000ea20000100800 */
[--C-:B------:R-:W-:Y:S02]  /*8e00*/  @!P1 IMAD.IADD R13, R13, 0x1, -R0.reuse ;  /* 0x000000010d0d9824 */ /* 0x100fe400078e0a00 */
[----:B------:R-:W-:Y:S01]  /*8e10*/  @!P4 IMAD.IADD R4, R4, 0x1, -R0 ;  /* 0x000000010404c824 */ /* 0x000fe200078e0a00 */
[----:B----4-:R-:W-:Y:S02]  /*8e20*/  ISETP.GE.AND P5, PT, R14, RZ, PT ;  /* 0x000000ff0e00720c */ /* 0x010fe40003fa6270 */
[----:B------:R-:W4:Y:S01]  /*8e30*/  LDL R14, [R1+0x11c] ;  /* 0x00011c00010e7983 */ /* 0x000f220000100800 */
[----:B------:R-:W-:Y:S02]  /*8e40*/  ISETP.GT.U32.AND P6, PT, R0, R11, PT ;  /* 0x0000000b0000720c */ /* 0x000fe40003fc4070 */
[----:B---3--:R-:W-:Y:S01]  /*8e50*/  ISETP.GE.AND P4, PT, R2, RZ, PT ;  /* 0x000000ff0200720c */ /* 0x008fe20003f86270 */
[----:B------:R-:W-:-:S04]  /*8e60*/  IMAD.MOV.U32 R2, RZ, RZ, R13 ;  /* 0x000000ffff027224 */ /* 0x000fc800078e000d */
[----:B------:R-:W-:-:S05]  /*8e70*/  @!P0 IMAD.MOV R2, RZ, RZ, -R2 ;  /* 0x000000ffff028224 */ /* 0x000fca00078e0a02 */
[----:B------:R0:W-:Y:S04]  /*8e80*/  STL [R1+0x374], R2 ;  /* 0x0003740201007387 */ /* 0x0001e80000100800 */
[----:B0-----:R-:W3:Y:S01]  /*8e90*/  LDL.LU R2, [R1+0x100] ;  /* 0x0001000001027983 */ /* 0x001ee20000300800 */
[----:B------:R-:W-:Y:S01]  /*8ea0*/  ISETP.GT.U32.AND P1, PT, R0, R15, PT ;  /* 0x0000000f0000720c */ /* 0x000fe20003f24070 */
[----:B------:R-:W-:Y:S02]  /*8eb0*/  @!P6 IMAD.IADD R11, R11, 0x1, -R0 ;  /* 0x000000010b0be824 */ /* 0x000fe400078e0a00 */
[----:B------:R-:W-:Y:S01]  /*8ec0*/  IMAD.HI.U32 R9, R3, R6, RZ ;  /* 0x0000000603097227 */ /* 0x000fe200078e00ff */
[----:B--2---:R-:W-:-:S03]  /*8ed0*/  IABS R13, R8 ;  /* 0x00000008000d7213 */ /* 0x004fc60000000000 */
[----:B------:R-:W-:-:S06]  /*8ee0*/  IMAD.MOV R9, RZ, RZ, -R9 ;  /* 0x000000ffff097224 */ /* 0x000fcc00078e0a09 */
[----:B------:R-:W-:Y:S01]  /*8ef0*/  @!P1 IMAD.IADD R15, R15, 0x1, -R0 ;  /* 0x000000010f0f9824 */ /* 0x000fe200078e0a00 */
[C---:B------:R-:W-:Y:S01]  /*8f00*/  ISETP.GT.U32.AND P1, PT, R0.reuse, R11, PT ;  /* 0x0000000b0000720c */ /* 0x040fe20003f24070 */
[----:B------:R-:W-:-:S03]  /*8f10*/  IMAD R8, R0, R9, R6 ;  /* 0x0000000900087224 */ /* 0x000fc600078e0206 */
[----:B------:R-:W-:Y:S02]  /*8f20*/  ISETP.GT.U32.AND P0, PT, R0, R15, PT ;  /* 0x0000000f0000720c */ /* 0x000fe40003f04070 */
[----:B------:R-:W-:-:S07]  /*8f30*/  IABS R9, R10 ;  /* 0x0000000a00097213 */ /* 0x000fce0000000000 */
[----:B------:R-:W-:Y:S01]  /*8f40*/  @!P1 IMAD.IADD R11, R11, 0x1, -R0 ;  /* 0x000000010b0b9824 */ /* 0x000fe200078e0a00 */
[----:B------:R-:W-:-:S03]  /*8f50*/  ISETP.GT.U32.AND P1, PT, R0, R8, PT ;  /* 0x000000080000720c */ /* 0x000fc60003f24070 */
[----:B------:R-:W-:Y:S01]  /*8f60*/  @!P0 IMAD.IADD R15, R15, 0x1, -R0 ;  /* 0x000000010f0f8824 */ /* 0x000fe200078e0a00 */
[----:B------:R-:W-:Y:S01]  /*8f70*/  ISETP.GE.AND P0, PT, R16, RZ, PT ;  /* 0x000000ff1000720c */ /* 0x000fe20003f06270 */
[----:B------:R-:W-:-:S04]  /*8f80*/  IMAD.HI.U32 R16, R3, R9, RZ ;  /* 0x0000000903107227 */ /* 0x000fc800078e00ff */
[----:B------:R-:W-:-:S04]  /*8f90*/  IMAD.MOV R16, RZ, RZ, -R16 ;  /* 0x000000ffff107224 */ /* 0x000fc800078e0a10 */
[----:B------:R-:W-:Y:S02]  /*8fa0*/  @!P1 IMAD.IADD R8, R8, 0x1, -R0 ;  /* 0x0000000108089824 */ /* 0x000fe400078e0a00 */
[----:B------:R-:W-:Y:S01]  /*8fb0*/  IMAD R9, R0, R16, R9 ;  /* 0x0000001000097224 */ /* 0x000fe200078e0209 */
[----:B---3--:R-:W-:Y:S02]  /*8fc0*/  ISETP.GE.AND P1, PT, R2, RZ, PT ;  /* 0x000000ff0200720c */ /* 0x008fe40003f26270 */
[----:B------:R-:W2:Y:S04]  /*8fd0*/  LDL.LU R2, [R1+0x2b9c] ;  /* 0x002b9c0001027983 */ /* 0x000ea80000300800 */
[----:B------:R-:W3:Y:S01]  /*8fe0*/  LDL R16, [R1+0x124] ;  /* 0x0001240001107983 */ /* 0x000ee20000100800 */
[----:B------:R-:W-:-:S02]  /*8ff0*/  IABS R12, R12 ;  /* 0x0000000c000c7213 */ /* 0x000fc40000000000 */
[----:B------:R-:W-:Y:S02]  /*9000*/  ISETP.GT.U32.AND P6, PT, R0, R4, PT ;  /* 0x000000040000720c */ /* 0x000fe40003fc4070 */
[----:B----4-:R-:W-:Y:S01]  /*9010*/  IABS R6, R14 ;  /* 0x0000000e00067213 */ /* 0x010fe20000000000 */
[----:B------:R-:W-:-:S04]  /*9020*/  IMAD.HI.U32 R10, R3, R12, RZ ;  /* 0x0000000c030a7227 */ /* 0x000fc800078e00ff */
[----:B------:R-:W-:-:S04]  /*9030*/  IMAD.HI.U32 R14, R3, R13, RZ ;  /* 0x0000000d030e7227 */ /* 0x000fc800078e00ff */
[----:B------:R-:W-:Y:S02]  /*9040*/  IMAD.MOV R10, RZ, RZ, -R10 ;  /* 0x000000ffff0a7224 */ /* 0x000fe400078e0a0a */
[----:B------:R-:W-:Y:S02]  /*9050*/  IMAD.MOV R14, RZ, RZ, -R14 ;  /* 0x000000ffff0e7224 */ /* 0x000fe400078e0a0e */
[C---:B------:R-:W-:Y:S02]  /*9060*/  IMAD R10, R0.reuse, R10, R12 ;  /* 0x0000000a000a7224 */ /* 0x040fe400078e020c */
[----:B------:R-:W4:Y:S01]  /*9070*/  LDL R12, [R1+0x120] ;  /* 0x00012000010c7983 */ /* 0x000f220000100800 */
[----:B------:R-:W-:Y:S02]  /*9080*/  IMAD R13, R0, R14, R13 ;  /* 0x0000000e000d7224 */ /* 0x000fe400078e020d */
[----:B------:R-:W-:-:S04]  /*9090*/  IMAD.HI.U32 R14, R3, R6, RZ ;  /* 0x00000006030e7227 */ /* 0x000fc800078e00ff */
[----:B------:R-:W-:Y:S02]  /*90a0*/  @!P6 IMAD.IADD R4, R4, 0x1, -R0 ;  /* 0x000000010404e824 */ /* 0x000fe400078e0a00 */
[----:B------:R-:W-:Y:S02]  /*90b0*/  IMAD.MOV R14, RZ, RZ, -R14 ;  /* 0x000000ffff0e7224 */ /* 0x000fe400078e0a0e */
[----:B------:R-:W-:Y:S02]  /*90c0*/  @!P2 IMAD.MOV R4, RZ, RZ, -R4 ;  /* 0x000000ffff04a224 */ /* 0x000fe400078e0a04 */
[----:B------:R-:W-:Y:S02]  /*90d0*/  IMAD R6, R0, R14, R6 ;  /* 0x0000000e00067224 */ /* 0x000fe400078e0206 */
[----:B--2---:R-:W-:Y:S01]  /*90e0*/  @!P3 IMAD.MOV R2, RZ, RZ, -R2 ;  /* 0x000000ffff02b224 */ /* 0x004fe200078e0a02 */
[----:B---3--:R-:W-:-:S04]  /*90f0*/  IABS R14, R16 ;  /* 0x00000010000e7213 */ /* 0x008fc80000000000 */
[----:B------:R0:W-:Y:S04]  /*9100*/  STL [R1+0x380], R2 ;  /* 0x0003800201007387 */ /* 0x0001e80000100800 */
[----:B------:R1:W-:Y:S04]  /*9110*/  STL [R1+0x2b98], R28 ;  /* 0x002b981c01007387 */ /* 0x0003e80000100800 */
[----:B------:R-:W2:Y:S01]  /*9120*/  LDL.LU R16, [R1+0x104] ;  /* 0x0001040001107983 */ /* 0x000ea20000300800 */
[----:B0-----:R-:W-:-:S03]  /*9130*/  IMAD.MOV.U32 R2, RZ, RZ, R11 ;  /* 0x000000ffff027224 */ /* 0x001fc600078e000b */
[----:B------:R0:W-:Y:S01]  /*9140*/  STL [R1+0x384], R4 ;  /* 0x0003840401007387 */ /* 0x0001e20000100800 */
[----:B-1----:R-:W-:-:S03]  /*9150*/  IMAD.MOV.U32 R28, RZ, RZ, R15 ;  /* 0x000000ffff1c7224 */ /* 0x002fc600078e000f */
[----:B------:R-:W3:Y:S04]  /*9160*/  LDL.LU R15, [R1+0x108] ;  /* 0x00010800010f7983 */ /* 0x000ee80000300800 */
[----:B------:R-:W3:Y:S01]  /*9170*/  LDL.LU R11, [R1+0x118] ;  /* 0x00011800010b7983 */ /* 0x000ee20000300800 */
[----:B------:R-:W-:-:S13]  /*9180*/  ISETP.GT.U32.AND P6, PT, R0, R7, PT ;  /* 0x000000070000720c */ /* 0x000fda0003fc4070 */
[----:B------:R-:W-:Y:S01]  /*9190*/  @!P6 IMAD.IADD R7, R7, 0x1, -R0 ;  /* 0x000000010707e824 */ /* 0x000fe200078e0a00 */
[----:B------:R-:W-:-:S04]  /*91a0*/  ISETP.GT.U32.AND P6, PT, R0, R13, PT ;  /* 0x0000000d0000720c */ /* 0x000fc80003fc4070 */
[----:B------:R-:W-:Y:S01]  /*91b0*/  ISETP.GT.U32.AND P3, PT, R0, R7, PT ;  /* 0x000000070000720c */ /* 0x000fe20003f64070 */
[----:B------:R-:W-:Y:S01]  /*91c0*/  @!P5 IMAD.MOV R2, RZ, RZ, -R2 ;  /* 0x000000ffff02d224 */ /* 0x000fe200078e0a02 */
[----:B----4-:R-:W-:-:S07]  /*91d0*/  IABS R12, R12 ;  /* 0x0000000c000c7213 */ /* 0x010fce0000000000 */
[--C-:B------:R-:W-:Y:S01]  /*91e0*/  @!P6 IMAD.IADD R13, R13, 0x1, -R0.reuse ;  /* 0x000000010d0de824 */ /* 0x100fe200078e0a00 */
[C---:B------:R-:W-:Y:S02]  /*91f0*/  ISETP.GT.U32.AND P6, PT, R0.reuse, R8, PT ;  /* 0x000000080000720c */ /* 0x040fe40003fc4070 */
[C---:B------:R-:W-:Y:S02]  /*9200*/  ISETP.GT.U32.AND P5, PT, R0.reuse, R10, PT ;  /* 0x0000000a0000720c */ /* 0x040fe40003fa4070 */
[----:B------:R-:W-:Y:S01]  /*9210*/  ISETP.GT.U32.AND P2, PT, R0, R13, PT ;  /* 0x0000000d0000720c */ /* 0x000fe20003f44070 */
[----:B------:R1:W-:Y:S01]  /*9220*/  STL [R1+0x38c], R2 ;  /* 0x00038c0201007387 */ /* 0x0003e20000100800 */
[----:B------:R-:W-:Y:S02]  /*9230*/  @!P3 IMAD.IADD R7, R7, 0x1, -R0 ;  /* 0x000000010707b824 */ /* 0x000fe400078e0a00 */
[----:B------:R-:W-:Y:S01]  /*9240*/  @!P4 IMAD.MOV R28, RZ, RZ, -R28 ;  /* 0x000000ffff1cc224 */ /* 0x000fe200078e0a1c */
[----:B------:R4:W-:Y:S01]  /*9250*/  STL [R1+0x2b94], R3 ;  /* 0x002b940301007387 */ /* 0x0009e20000100800 */
[----:B0-----:R-:W-:-:S04]  /*9260*/  IMAD.HI.U32 R4, R3, R14, RZ ;  /* 0x0000000e03047227 */ /* 0x001fc800078e00ff */
[----:B-1----:R-:W-:Y:S01]  /*9270*/  IMAD.HI.U32 R2, R3, R12, RZ ;  /* 0x0000000c03027227 */ /* 0x002fe200078e00ff */
[----:B------:R0:W-:Y:S03]  /*9280*/  STL [R1+0x398], R28 ;  /* 0x0003981c01007387 */ /* 0x0001e60000100800 */
[----:B----4-:R-:W-:Y:S02]  /*9290*/  IMAD.MOV.U32 R3, RZ, RZ, R7 ;  /* 0x000000ffff037224 */ /* 0x010fe400078e0007 */
[----:B------:R-:W-:Y:S02]  /*92a0*/  IMAD.MOV R2, RZ, RZ, -R2 ;  /* 0x000000ffff027224 */ /* 0x000fe400078e0a02 */
[--C-:B------:R-:W-:Y:S02]  /*92b0*/  @!P6 IMAD.IADD R8, R8, 0x1, -R0.reuse ;  /* 0x000000010808e824 */ /* 0x100fe400078e0a00 */
[----:B------:R-:W-:Y:S01]  /*92c0*/  @!P0 IMAD.MOV R3, RZ, RZ, -R3 ;  /* 0x000000ffff038224 */ /* 0x000fe200078e0a03 */
[----:B0-----:R-:W4:Y:S01]  /*92d0*/  LDL.LU R28, [R1+0x2b98] ;  /* 0x002b9800011c7983 */ /* 0x001f220000300800 */
[----:B------:R-:W-:-:S02]  /*92e0*/  @!P2 IMAD.IADD R13, R13, 0x1, -R0 ;  /* 0x000000010d0da824 */ /* 0x000fc400078e0a00 */
[----:B------:R-:W-:Y:S02]  /*92f0*/  IMAD R2, R0, R2, R12 ;  /* 0x0000000200027224 */ /* 0x000fe400078e020c */
[----:B------:R-:W-:Y:S02]  /*9300*/  @!P5 IMAD.IADD R10, R10, 0x1, -R0 ;  /* 0x000000010a0ad824 */ /* 0x000fe400078e0a00 */
[----:B------:R-:W-:-:S04]  /*9310*/  IMAD.MOV R4, RZ, RZ, -R4 ;  /* 0x000000ffff047224 */ /* 0x000fc800078e0a04 */
[----:B------:R-:W-:Y:S01]  /*9320*/  IMAD R4, R0, R4, R14 ;  /* 0x0000000400047224 */ /* 0x000fe200078e020e */
[----:B--2---:R-:W-:Y:S02]  /*9330*/  ISETP.GE.AND P6, PT, R16, RZ, PT ;  /* 0x000000ff1000720c */ /* 0x004fe40003fc6270 */
[----:B------:R-:W2:Y:S04]  /*9340*/  LDL.LU R16, [R1+0x12c] ;  /* 0x00012c0001107983 */ /* 0x000ea80000300800 */
[----:B------:R-:W4:Y:S01]  /*9350*/  LDL.LU R12, [R1+0x128] ;  /* 0x00012800010c7983 */ /* 0x000f220000300800 */
[----:B---3--:R-:W-:-:S03]  /*9360*/  ISETP.GE.AND P2, PT, R15, RZ, PT ;  /* 0x000000ff0f00720c */ /* 0x008fc60003f46270 */
[----:B------:R-:W3:Y:S01]  /*9370*/  LDL.LU R15, [R1+0x120] ;  /* 0x00012000010f7983 */ /* 0x000ee20000300800 */
[----:B------:R-:W-:-:S03]  /*9380*/  ISETP.GE.AND P5, PT, R11, RZ, PT ;  /* 0x000000ff0b00720c */ /* 0x000fc60003fa6270 */
[----:B------:R-:W2:Y:S04]  /*9390*/  LDL.LU R11, [R1+0x124] ;  /* 0x00012400010b7983 */ /* 0x000ea80000300800 */
[----:B------:R0:W-:Y:S04]  /*93a0*/  STL [R1+0x394], R3 ;  /* 0x0003940301007387 */ /* 0x0001e80000100800 */
[----:B------:R-:W3:Y:S01]  /*93b0*/  LDL.LU R14, [R1+0x130] ;  /* 0x00013000010e7983 */ /* 0x000ee20000300800 */
[----:B0-----:R-:W-:-:S03]  /*93c0*/  IMAD.MOV.U32 R3, RZ, RZ, R8 ;  /* 0x000000ffff037224 */ /* 0x001fc600078e0008 */
[----:B------:R-:W3:Y:S01]  /*93d0*/  LDL.LU R8, [R1+0x11c] ;  /* 0x00011c0001087983 */ /* 0x000ee20000300800 */
[----:B------:R-:W-:-:S05]  /*93e0*/  @!P1 IMAD.MOV R3, RZ, RZ, -R3 ;  /* 0x000000ffff039224 */ /* 0x000fca00078e0a03 */
[----:B------:R0:W-:Y:S04]  /*93f0*/  STL [R1+0x390], R3 ;  /* 0x0003900301007387 */ /* 0x0001e80000100800 */
[----:B0-----:R-:W3:Y:S01]  /*9400*/  LDL.LU R3, [R1+0x2b94] ;  /* 0x002b940001037983 */ /* 0x001ee20000300800 */
[C---:B------:R-:W-:Y:S02]  /*9410*/  ISETP.GT.U32.AND P4, PT, R0.reuse, R9, PT ;  /* 0x000000090000720c */ /* 0x040fe40003f84070 */
[C---:B------:R-:W-:Y:S02]  /*9420*/  ISETP.GT.U32.AND P3, PT, R0.reuse, R6, PT ;  /* 0x000000060000720c */ /* 0x040fe40003f64070 */
[----:B------:R-:W-:-:S09]  /*9430*/  ISETP.GT.U32.AND P1, PT, R0, R2, PT ;  /* 0x000000020000720c */ /* 0x000fd20003f24070 */
[--C-:B------:R-:W-:Y:S01]  /*9440*/  @!P4 IMAD.IADD R9, R9, 0x1, -R0.reuse ;  /* 0x000000010909c824 */ /* 0x100fe200078e0a00 */
[----:B------:R-:W-:Y:S01]  /*9450*/  ISETP.GT.U32.AND P4, PT, R0, R10, PT ;  /* 0x0000000a0000720c */ /* 0x000fe20003f84070 */
[----:B------:R-:W-:-:S05]  /*9460*/  @!P3 IMAD.IADD R6, R6, 0x1, -R0 ;  /* 0x000000010606b824 */ /* 0x000fca00078e0a00 */
[----:B------:R-:W-:Y:S01]  /*9470*/  ISETP.GT.U32.AND P3, PT, R0, R6, PT ;  /* 0x000000060000720c */ /* 0x000fe20003f64070 */
[----:B------:R-:W-:Y:S01]  /*9480*/  @!P1 IMAD.IADD R2, R2, 0x1, -R0 ;  /* 0x0000000102029824 */ /* 0x000fe200078e0a00 */
[----:B------:R-:W-:Y:S01]  /*9490*/  ISETP.GT.U32.AND P0, PT, R0, R9, PT ;  /* 0x000000090000720c */ /* 0x000fe20003f04070 */
[----:B------:R-:W-:-:S04]  /*94a0*/  @!P6 IMAD.MOV R13, RZ, RZ, -R13 ;  /* 0x000000ffff0de224 */ /* 0x000fc800078e0a0d */
[----:B------:R-:W-:-:S04]  /*94b0*/  @!P4 IMAD.IADD R10, R10, 0x1, -R0 ;  /* 0x000000010a0ac824 */ /* 0x000fc800078e0a00 */
[----:B------:R-:W-:Y:S01]  /*94c0*/  @!P2 IMAD.MOV R10, RZ, RZ, -R10 ;  /* 0x000000ffff0aa224 */ /* 0x000fe200078e0a0a */
[----:B------:R-:W-:Y:S01]  /*94d0*/  ISETP.GT.U32.AND P2, PT, R0, R2, PT ;  /* 0x000000020000720c */ /* 0x000fe20003f44070 */
[--C-:B------:R-:W-:Y:S02]  /*94e0*/  @!P3 IMAD.IADD R6, R6, 0x1, -R0.reuse ;  /* 0x000000010606b824 */ /* 0x100fe400078e0a00 */
[--C-:B------:R-:W-:Y:S01]  /*94f0*/  @!P0 IMAD.IADD R9, R9, 0x1, -R0.reuse ;  /* 0x0000000109098824 */ /* 0x100fe200078e0a00 */
[----:B------:R-:W-:Y:S09]  /*9500*/  STL [R1+0x388], R13 ;  /* 0x0003880d01007387 */ /* 0x000ff20000100800 */
[----:B------:R-:W-:Y:S01]  /*9510*/  @!P2 IMAD.IADD R2, R2, 0x1, -R0 ;  /* 0x000000010202a824 */ /* 0x000fe200078e0a00 */
[----:B----4-:R-:W-:-:S02]  /*9520*/  IABS R7, R12 ;  /* 0x0000000c00077213 */ /* 0x010fc40000000000 */
[----:B--2---:R-:W-:Y:S02]  /*9530*/  ISETP.GE.AND P3, PT, R11, RZ, PT ;  /* 0x000000ff0b00720c */ /* 0x004fe40003f66270 */
[----:B------:R-:W-:Y:S02]  /*9540*/  IABS R11, R16 ;  /* 0x00000010000b7213 */ /* 0x000fe40000000000 */
[----:B---3--:R-:W-:Y:S02]  /*9550*/  ISETP.GE.AND P0, PT, R15, RZ, PT ;  /* 0x000000ff0f00720c */ /* 0x008fe40003f06270 */
[----:B------:R-:W2:Y:S01]  /*9560*/  LDL.LU R15, [R1+0x134] ;  /* 0x00013400010f7983 */ /* 0x000ea20000300800 */
[----:B------:R-:W-:Y:S02]  /*9570*/  ISETP.GE.AND P6, PT, R8, RZ, PT ;  /* 0x000000ff0800720c */ /* 0x000fe40003fc6270 */
[----:B------:R-:W-:Y:S02]  /*9580*/  ISETP.GE.AND P1, PT, R12, RZ, PT ;  /* 0x000000ff0c00720c */ /* 0x000fe40003f26270 */
[----:B------:R-:W3:Y:S01]  /*9590*/  LDL.LU R12, [R1+0x16c] ;  /* 0x00016c00010c7983 */ /* 0x000ee20000300800 */
[----:B------:R-:W-:-:S04]  /*95a0*/  IMAD.HI.U32 R8, R3, R7, RZ ;  /* 0x0000000703087227 */ /* 0x000fc800078e00ff */
[----:B------:R-:W-:-:S04]  /*95b0*/  IMAD.MOV R8, RZ, RZ, -R8 ;  /* 0x000000ffff087224 */ /* 0x000fc800078e0a08 */
[----:B------:R-:W-:Y:S02]  /*95c0*/  IMAD R8, R0, R8, R7 ;  /* 0x0000000800087224 */ /* 0x000fe400078e0207 */
[----:B------:R-:W-:Y:S01]  /*95d0*/  IMAD.HI.U32 R7, R3, R11, RZ ;  /* 0x0000000b03077227 */ /* 0x000fe200078e00ff */
[----:B------:R0:W-:Y:S03]  /*95e0*/  STL [R1+0x37c], R10 ;  /* 0x00037c0a01007387 */ /* 0x0001e60000100800 */
[----:B------:R-:W-:-:S04]  /*95f0*/  IMAD.MOV R7, RZ, RZ, -R7 ;  /* 0x000000ffff077224 */ /* 0x000fc800078e0a07 */
[----:B------:R-:W-:Y:S02]  /*9600*/  IMAD R7, R0, R7, R11 ;  /* 0x0000000700077224 */ /* 0x000fe400078e020b */
[----:B0-----:R-:W-:Y:S02]  /*9610*/  IMAD.MOV.U32 R10, RZ, RZ, R9 ;  /* 0x000000ffff0a7224 */ /* 0x001fe400078e0009 */
[----:B------:R-:W-:Y:S02]  /*9620*/  IMAD.MOV.U32 R11, RZ, RZ, R2 ;  /* 0x000000ffff0b7224 */ /* 0x000fe400078e0002 */
[----:B------:R-:W-:Y:S02]  /*9630*/  @!P5 IMAD.MOV R10, RZ, RZ, -R10 ;  /* 0x000000ffff0ad224 */ /* 0x000fe400078e0a0a */
[----:B------:R-:W-:Y:S02]  /*9640*/  @!P6 IMAD.MOV R6, RZ, RZ, -R6 ;  /* 0x000000ffff06e224 */ /* 0x000fe400078e0a06 */
[----:B------:R-:W-:Y:S01]  /*9650*/  @!P0 IMAD.MOV R11, RZ, RZ, -R11 ;  /* 0x000000ffff0b8224 */ /* 0x000fe200078e0a0b */
[----:B------:R-:W-:Y:S01]  /*9660*/  STL [R1+0x378], R10 ;  /* 0x0003780a01007387 */ /* 0x000fe20000100800 */
[----:B------:R-:W-:-:S03]  /*9670*/  ISETP.GE.AND P6, PT, R16, RZ, PT ;  /* 0x000000ff1000720c */ /* 0x000fc60003fc6270 */
[----:B------:R-:W4:Y:S01]  /*9680*/  LDL.LU R16, [R1+0x13c] ;  /* 0x00013c0001107983 */ /* 0x000f220000300800 */
[----:B------:R-:W-:Y:S02]  /*9690*/  IABS R9, R14 ;  /* 0x0000000e00097213 */ /* 0x000fe40000000000 */
[----:B------:R-:W-:Y:S01]  /*96a0*/  ISETP.GE.AND P2, PT, R14, RZ, PT ;  /* 0x000000ff0e00720c */ /* 0x000fe20003f46270 */
[----:B------:R-:W-:Y:S04]  /*96b0*/  STL [R1+0x370], R6 ;  /* 0x0003700601007387 */ /* 0x000fe80000100800 */
[----:B------:R0:W-:Y:S04]  /*96c0*/  STL [R1+0x368], R11 ;  /* 0x0003680b01007387 */ /* 0x0001e80000100800 */
[----:B------:R-:W4:Y:S04]  /*96d0*/  LDL.LU R14, [R1+0x138] ;  /* 0x00013800010e7983 */ /* 0x000f280000300800 */
[----:B------:R-:W3:Y:S01]  /*96e0*/  LDL.LU R13, [R1+0x140] ;  /* 0x00014000010d7983 */ /* 0x000ee20000300800 */
[----:B------:R-:W-:-:S02]  /*96f0*/  ISETP.GT.U32.AND P4, PT, R0, R4, PT ;  /* 0x000000040000720c */ /* 0x000fc40003f84070 */
[----:B------:R-:W-:-:S11]  /*9700*/  ISETP.GT.U32.AND P5, PT, R0, R8, PT ;  /* 0x000000080000720c */ /* 0x000fd60003fa4070 */
[--C-:B------:R-:W-:Y:S02]  /*9710*/  @!P4 IMAD.IADD R4, R4, 0x1, -R0.reuse ;  /* 0x000000010404c824 */ /* 0x100fe400078e0a00 */
[----:B------:R-:W-:-:S03]  /*9720*/  @!P5 IMAD.IADD R8, R8, 0x1, -R0 ;  /* 0x000000010808d824 */ /* 0x000fc600078e0a00 */
[C---:B------:R-:W-:Y:S02]  /*9730*/  ISETP.GT.U32.AND P4, PT, R0.reuse, R4, PT ;  /* 0x000000040000720c */ /* 0x040fe40003f84070 */
[----:B------:R-:W-:-:S11]  /*9740*/  ISETP.GT.U32.AND P0, PT, R0, R8, PT ;  /* 0x000000080000720c */ /* 0x000fd60003f04070 */
[--C-:B------:R-:W-:Y:S02]  /*9750*/  @!P4 IMAD.IADD R4, R4, 0x1, -R0.reuse ;  /* 0x000000010404c824 */ /* 0x100fe400078e0a00 */
[----:B------:R-:W-:Y:S02]  /*9760*/  @!P0 IMAD.IADD R8, R8, 0x1, -R0 ;  /* 0x0000000108088824 */ /* 0x000fe400078e0a00 */
[----:B0-----:R-:W-:-:S04]  /*9770*/  IMAD.MOV.U32 R11, RZ, RZ, R4 ;  /* 0x000000ffff0b7224 */ /* 0x001fc800078e0004 */
[----:B------:R-:W-:Y:S01]  /*9780*/  @!P3 IMAD.MOV R11, RZ, RZ, -R11 ;  /* 0x000000ffff0bb224 */ /* 0x000fe200078e0a0b */
[----:B--2---:R-:W-:Y:S02]  /*9790*/  IABS R2, R15 ;  /* 0x0000000f00027213 */ /* 0x004fe40000000000 */
[----:B------:R-:W-:Y:S01]  /*97a0*/  ISETP.GE.AND P0, PT, R15, RZ, PT ;  /* 0x000000ff0f00720c */ /* 0x000fe20003f06270 */
[----:B---3--:R0:W-:Y:S02]  /*97b0*/  STL [R1+0x2b90], R13 ;  /* 0x002b900d01007387 */ /* 0x0081e40000100800 */
[----:B0-----:R-:W-:Y:S02]  /*97c0*/  IMAD.MOV.U32 R13, RZ, RZ, R8 ;  /* 0x000000ffff0d7224 */ /* 0x001fe400078e0008 */
[----:B------:R-:W-:Y:S02]  /*97d0*/  STL [R1+0x360], R11 ;  /* 0x0003600b01007387 */ /* 0x000fe40000100800 */
[----:B------:R-:W-:-:S02]  /*97e0*/  @!P1 IMAD.MOV R13, RZ, RZ, -R13 ;  /* 0x000000ffff0d9224 */ /* 0x000fc400078e0a0d */
[----:B------:R-:W2:Y:S04]  /*97f0*/  LDL.LU R15, [R1+0x144] ;  /* 0x00014400010f7983 */ /* 0x000ea80000300800 */
[----:B------:R0:W-:Y:S04]  /*9800*/  STL [R1+0x35c], R13 ;  /* 0x00035c0d01007387 */ /* 0x0001e80000100800 */
[----:B0-----:R-:W3:Y:S01]  /*9810*/  LDL.LU R13, [R1+0x2b90] ;  /* 0x002b9000010d7983 */ /* 0x001ee20000300800 */
[----:B------:R-:W-:Y:S01]  /*9820*/  ISETP.GT.U32.AND P4, PT, R0, R7, PT ;  /* 0x000000070000720c */ /* 0x000fe20003f84070 */
[----:B------:R-:W-:Y:S01]  /*9830*/  IMAD.HI.U32 R10, R3, R9, RZ ;  /* 0x00000009030a7227 */ /* 0x000fe200078e00ff */
[----:B------:R-:W-:-:S03]  /*9840*/  IABS R6, R12 ;  /* 0x0000000c00067213 */ /* 0x000fc60000000000 */
[----:B------:R-:W-:-:S08]  /*9850*/  IMAD.MOV R10, RZ, RZ, -R10 ;  /* 0x000000ffff0a7224 */ /* 0x000fd000078e0a0a */
[----:B------:R-:W-:Y:S02]  /*9860*/  @!P4 IMAD.IADD R7, R7, 0x1, -R0 ;  /* 0x000000010707c824 */ /* 0x000fe400078e0a00 */
[C---:B------:R-:W-:Y:S02]  /*9870*/  IMAD R9, R0.reuse, R10, R9 ;  /* 0x0000000a00097224 */ /* 0x040fe400078e0209 */
[----:B------:R-:W-:Y:S01]  /*9880*/  IMAD.HI.U32 R10, R3, R6, RZ ;  /* 0x00000006030a7227 */ /* 0x000fe200078e00ff */
[----:B------:R-:W-:-:S03]  /*9890*/  ISETP.GT.U32.AND P4, PT, R0, R7, PT ;  /* 0x000000070000720c */ /* 0x000fc60003f84070 */
[----:B------:R-:W-:Y:S01]  /*98a0*/  IMAD.MOV R10, RZ, RZ, -R10 ;  /* 0x000000ffff0a7224 */ /* 0x000fe200078e0a0a */
[----:B------:R-:W-:-:S03]  /*98b0*/  ISETP.GT.U32.AND P3, PT, R0, R9, PT ;  /* 0x000000090000720c */ /* 0x000fc60003f64070 */
[----:B------:R-:W-:-:S06]  /*98c0*/  IMAD R6, R0, R10, R6 ;  /* 0x0000000a00067224 */ /* 0x000fcc00078e0206 */
[----:B------:R-:W-:Y:S01]  /*98d0*/  @!P4 IMAD.IADD R7, R7, 0x1, -R0 ;  /* 0x000000010707c824 */ /* 0x000fe200078e0a00 */
[----:B------:R-:W-:-:S03]  /*98e0*/  ISETP.GT.U32.AND P4, PT, R0, R6, PT ;  /* 0x000000060000720c */ /* 0x000fc60003f84070 */
[----:B------:R-:W-:-:S05]  /*98f0*/  @!P3 IMAD.IADD R9, R9, 0x1, -R0 ;  /* 0x000000010909b824 */ /* 0x000fca00078e0a00 */
[----:B------:R-:W-:-:S05]  /*9900*/  ISETP.GT.U32.AND P3, PT, R0, R9, PT ;  /* 0x000000090000720c */ /* 0x000fca0003f64070 */
[----:B------:R-:W-:-:S05]  /*9910*/  @!P4 IMAD.IADD R6, R6, 0x1, -R0 ;  /* 0x000000010606c824 */ /* 0x000fca00078e0a00 */
[----:B------:R-:W-:Y:S01]  /*9920*/  ISETP.GT.U32.AND P4, PT, R0, R6, PT ;  /* 0x000000060000720c */ /* 0x000fe20003f84070 */
[----:B------:R-:W-:Y:S01]  /*9930*/  IMAD.MOV.U32 R10, RZ, RZ, R7 ;  /* 0x000000ffff0a7224 */ /* 0x000fe200078e0007 */
[----:B------:R-:W-:Y:S02]  /*9940*/  ISETP.GE.AND P5, PT, R12, RZ, PT ;  /* 0x000000ff0c00720c */ /* 0x000fe40003fa6270 */
[----:B----4-:R-:W-:Y:S01]  /*9950*/  IABS R12, R16 ;  /* 0x00000010000c7213 */ /* 0x010fe20000000000 */
[----:B------:R-:W-:Y:S02]  /*9960*/  @!P6 IMAD.MOV R10, RZ, RZ, -R10 ;  /* 0x000000ffff0ae224 */ /* 0x000fe400078e0a0a */
[--C-:B------:R-:W-:Y:S02]  /*9970*/  @!P3 IMAD.IADD R9, R9, 0x1, -R0.reuse ;  /* 0x000000010909b824 */ /* 0x100fe400078e0a00 */
[----:B------:R-:W-:Y:S01]  /*9980*/  IMAD.HI.U32 R8, R3, R12, RZ ;  /* 0x0000000c03087227 */ /* 0x000fe200078e00ff */
[----:B------:R0:W-:Y:S03]  /*9990*/  STL [R1+0x354], R10 ;  /* 0x0003540a01007387 */ /* 0x0001e60000100800 */
[----:B------:R-:W-:-:S02]  /*99a0*/  @!P4 IMAD.IADD R6, R6, 0x1, -R0 ;  /* 0x000000010606c824 */ /* 0x000fc400078e0a00 */
[----:B------:R-:W-:Y:S02]  /*99b0*/  IMAD.MOV R8, RZ, RZ, -R8 ;  /* 0x000000ffff087224 */ /* 0x000fe400078e0a08 */
[----:B0-----:R-:W-:-:S04]  /*99c0*/  IMAD.MOV.U32 R10, RZ, RZ, R9 ;  /* 0x000000ffff0a7224 */ /* 0x001fc800078e0009 */
[----:B------:R-:W-:Y:S02]  /*99d0*/  @!P2 IMAD.MOV R10, RZ, RZ, -R10 ;  /* 0x000000ffff0aa224 */ /* 0x000fe400078e0a0a */
[----:B------:R-:W-:Y:S01]  /*99e0*/  IMAD R8, R0, R8, R12 ;  /* 0x0000000800087224 */ /* 0x000fe200078e020c */
[----:B------:R-:W-:Y:S02]  /*99f0*/  IABS R11, R14 ;  /* 0x0000000e000b7213 */ /* 0x000fe40000000000 */
[----:B------:R-:W-:Y:S02]  /*9a00*/  ISETP.GE.AND P6, PT, R14, RZ, PT ;  /* 0x000000ff0e00720c */ /* 0x000fe40003fc6270 */
[----:B------:R-:W-:Y:S01]  /*9a10*/  ISETP.GE.AND P4, PT, R16, RZ, PT ;  /* 0x000000ff1000720c */ /* 0x000fe20003f86270 */
[----:B------:R-:W-:Y:S01]  /*9a20*/  IMAD.MOV.U32 R16, RZ, RZ, R20 ;  /* 0x000000ffff107224 */ /* 0x000fe200078e0014 */
[----:B---3--:R-:W-:Y:S01]  /*9a30*/  IABS R7, R13 ;  /* 0x0000000d00077213 */ /* 0x008fe20000000000 */
[----:B------:R0:W-:Y:S04]  /*9a40*/  STL [R1+0x2b8c], R13 ;  /* 0x002b8c0d01007387 */ /* 0x0001e80000100800 */
[----:B------:R-:W3:Y:S01]  /*9a50*/  LDL.LU R12, [R1+0x148] ;  /* 0x00014800010c7983 */ /* 0x000ee20000300800 */
[----:B0-----:R-:W-:-:S03]  /*9a60*/  IMAD.MOV.U32 R13, RZ, RZ, R6 ;  /* 0x000000ffff0d7224 */ /* 0x001fc600078e0006 */
[----:B------:R-:W-:Y:S01]  /*9a70*/  STL [R1+0x350], R10 ;  /* 0x0003500a01007387 */ /* 0x000fe20000100800 */
[----:B------:R-:W-:-:S03]  /*9a80*/  @!P5 IMAD.MOV R13, RZ, RZ, -R13 ;  /* 0x000000ffff0dd224 */ /* 0x000fc600078e0a0d */
[----:B------:R-:W4:Y:S04]  /*9a90*/  LDL.LU R14, [R1+0x14c] ;  /* 0x00014c00010e7983 */ /* 0x000f280000300800 */
[----:B------:R-:W4:Y:S04]  /*9aa0*/  LDL.LU R20, [R1+0x150] ;  /* 0x0001500001147983 */ /* 0x000f280000300800 */
[----:B------:R0:W-:Y:S04]  /*9ab0*/  STL [R1+0x34c], R13 ;  /* 0x00034c0d01007387 */ /* 0x0001e80000100800 */
[----:B0-----:R-:W3:Y:S01]  /*9ac0*/  LDL.LU R13, [R1+0x2b8c] ;  /* 0x002b8c00010d7983 */ /* 0x001ee20000300800 */
[----:B------:R-:W-:-:S04]  /*9ad0*/  IMAD.HI.U32 R4, R3, R2, RZ ;  /* 0x0000000203047227 */ /* 0x000fc800078e00ff */
[----:B------:R-:W-:-:S04]  /*9ae0*/  IMAD.MOV R4, RZ, RZ, -R4 ;  /* 0x000000ffff047224 */ /* 0x000fc800078e0a04 */
[----:B------:R-:W-:-:S05]  /*9af0*/  IMAD R2, R0, R4, R2 ;  /* 0x0000000400027224 */ /* 0x000fca00078e0202 */
[----:B------:R-:W-:-:S13]  /*9b00*/  ISETP.GT.U32.AND P1, PT, R0, R2, PT ;  /* 0x000000020000720c */ /* 0x000fda0003f24070 */
[----:B------:R-:W-:-:S05]  /*9b10*/  @!P1 IMAD.IADD R2, R2, 0x1, -R0 ;  /* 0x0000000102029824 */ /* 0x000fca00078e0a00 */
[----:B------:R-:W-:Y:S02]  /*9b20*/  ISETP.GT.U32.AND P1, PT, R0, R2, PT ;  /* 0x000000020000720c */ /* 0x000fe40003f24070 */
[----:B--2---:R-:W-:-:S11]  /*9b30*/  IABS R9, R15 ;  /* 0x0000000f00097213 */ /* 0x004fd60000000000 */
[----:B------:R-:W-:-:S04]  /*9b40*/  @!P1 IMAD.IADD R2, R2, 0x1, -R0 ;  /* 0x0000000102029824 */ /* 0x000fc800078e0a00 */
[----:B------:R-:W-:Y:S01]  /*9b50*/  @!P0 IMAD.MOV R2, RZ, RZ, -R2 ;  /* 0x000000ffff028224 */ /* 0x000fe200078e0a02 */
[----:B------:R-:W-:Y:S01]  /*9b60*/  ISETP.GE.AND P0, PT, R15, RZ, PT ;  /* 0x000000ff0f00720c */ /* 0x000fe20003f06270 */
[----:B------:R-:W-:Y:S01]  /*9b70*/  IMAD.HI.U32 R4, R3, R11, RZ ;  /* 0x0000000b03047227 */ /* 0x000fe200078e00ff */
[----:B---3--:R-:W-:Y:S02]  /*9b80*/  ISETP.GE.AND P5, PT, R13, RZ, PT ;  /* 0x000000ff0d00720c */ /* 0x008fe40003fa6270 */
[----:B------:R-:W2:Y:S04]  /*9b90*/  LDL.LU R13, [R1+0x154] ;  /* 0x00015400010d7983 */ /* 0x000ea80000300800 */
[----:B------:R-:W3:Y:S01]  /*9ba0*/  LDL.LU R15, [R1+0x184] ;  /* 0x00018400010f7983 */ /* 0x000ee20000300800 */
[----:B------:R-:W-:-:S04]  /*9bb0*/  IMAD.MOV R4, RZ, RZ, -R4 ;  /* 0x000000ffff047224 */ /* 0x000fc800078e0a04 */
[C---:B------:R-:W-:Y:S02]  /*9bc0*/  IMAD R4, R0.reuse, R4, R11 ;  /* 0x0000000400047224 */ /* 0x040fe400078e020b */
[----:B------:R-:W-:Y:S01]  /*9bd0*/  IMAD.HI.U32 R11, R3, R7, RZ ;  /* 0x00000007030b7227 */ /* 0x000fe200078e00ff */
[----:B------:R-:W-:-:S03]  /*9be0*/  ISETP.GT.U32.AND P2, PT, R0, R8, PT ;  /* 0x000000080000720c */ /* 0x000fc60003f44070 */
[----:B------:R-:W-:Y:S01]  /*9bf0*/  IMAD.MOV R11, RZ, RZ, -R11 ;  /* 0x000000ffff0b7224 */ /* 0x000fe200078e0a0b */
[----:B------:R-:W-:-:S03]  /*9c00*/  ISETP.GT.U32.AND P3, PT, R0, R4, PT ;  /* 0x000000040000720c */ /* 0x000fc60003f64070 */
[----:B------:R-:W-:-:S05]  /*9c10*/  IMAD R7, R0, R11, R7 ;  /* 0x0000000b00077224 */ /* 0x000fca00078e0207 */
[----:B------:R-:W-:Y:S01]  /*9c20*/  ISETP.GT.U32.AND P1, PT, R0, R7, PT ;  /* 0x000000070000720c */ /* 0x000fe20003f24070 */
[----:B------:R-:W-:-:S04]  /*9c30*/  @!P2 IMAD.IADD R8, R8, 0x1, -R0 ;  /* 0x000000010808a824 */ /* 0x000fc800078e0a00 */
[----:B------:R-:W-:Y:S01]  /*9c40*/  @!P3 IMAD.IADD R4, R4, 0x1, -R0 ;  /* 0x000000010404b824 */ /* 0x000fe200078e0a00 */
[----:B------:R-:W-:-:S04]  /*9c50*/  ISETP.GT.U32.AND P2, PT, R0, R8, PT ;  /* 0x000000080000720c */ /* 0x000fc80003f44070 */
[----:B------:R-:W-:-:S03]  /*9c60*/  ISETP.GT.U32.AND P3, PT, R0, R4, PT ;  /* 0x000000040000720c */ /* 0x000fc60003f64070 */
[----:B------:R-:W-:-:S05]  /*9c70*/  @!P1 IMAD.IADD R7, R7, 0x1, -R0 ;  /* 0x0000000107079824 */ /* 0x000fca00078e0a00 */
[----:B------:R-:W-:Y:S01]  /*9c80*/  ISETP.GT.U32.AND P1, PT, R0, R7, PT ;  /* 0x000000070000720c */ /* 0x000fe20003f24070 */
[----:B------:R-:W-:Y:S01]  /*9c90*/  @!P2 IMAD.IADD R8, R8, 0x1, -R0 ;  /* 0x000000010808a824 */ /* 0x000fe200078e0a00 */
[----:B------:R-:W-:-:S03]  /*9ca0*/  IABS R10, R12 ;  /* 0x0000000c000a7213 */ /* 0x000fc60000000000 */
[----:B------:R-:W-:Y:S01]  /*9cb0*/  @!P3 IMAD.IADD R4, R4, 0x1, -R0 ;  /* 0x000000010404b824 */ /* 0x000fe200078e0a00 */
[----:B------:R-:W-:Y:S01]  /*9cc0*/  ISETP.GE.AND P3, PT, R12, RZ, PT ;  /* 0x000000ff0c00720c */ /* 0x000fe20003f66270 */
[----:B------:R-:W-:Y:S02]  /*9cd0*/  IMAD.MOV.U32 R12, RZ, RZ, R8 ;  /* 0x000000ffff0c7224 */ /* 0x000fe400078e0008 */
[----:B------:R-:W-:Y:S02]  /*9ce0*/  @!P6 IMAD.MOV R4, RZ, RZ, -R4 ;  /* 0x000000ffff04e224 */ /* 0x000fe400078e0a04 */
[----:B------:R-:W-:Y:S02]  /*9cf0*/  @!P4 IMAD.MOV R12, RZ, RZ, -R12 ;  /* 0x000000ffff0cc224 */ /* 0x000fe400078e0a0c */
[----:B------:R-:W-:Y:S01]  /*9d00*/  @!P1 IMAD.IADD R7, R7, 0x1, -R0 ;  /* 0x0000000107079824 */ /* 0x000fe200078e0a00 */
[----:B------:R0:W-:Y:S01]  /*9d10*/  STL [R1+0x344], R2 ;  /* 0x0003440201007387 */ /* 0x0001e20000100800 */
[----:B----4-:R-:W-:-:S03]  /*9d20*/  ISETP.GE.AND P6, PT, R14, RZ, PT ;  /* 0x000000ff0e00720c */ /* 0x010fc60003fc6270 */
[----:B------:R-:W-:Y:S04]  /*9d30*/  STL [R1+0x33c], R4 ;  /* 0x00033c0401007387 */ /* 0x000fe80000100800 */
[----:B------:R1:W-:Y:S01]  /*9d40*/  STL [R1+0x32c], R12 ;  /* 0x00032c0c01007387 */ /* 0x0003e20000100800 */
[----:B0-----:R-:W-:Y:S01]  /*9d50*/  IABS R2, R14 ;  /* 0x0000000e00027213 */ /* 0x001fe20000000000 */
[----:B------:R-:W-:Y:S02]  /*9d60*/  IMAD.MOV.U32 R14, RZ, RZ, R7 ;  /* 0x000000ffff0e7224 */ /* 0x000fe400078e0007 */
[----:B------:R-:W4:Y:S02]  /*9d70*/  LDL R7, [R1+0x158] ;  /* 0x0001580001077983 */ /* 0x000f240000100800 */
[----:B------:R-:W-:Y:S01]  /*9d80*/  @!P5 IMAD.MOV R14, RZ, RZ, -R14 ;  /* 0x000000ffff0ed224 */ /* 0x000fe200078e0a0e */
[----:B---3--:R-:W-:-:S05]  /*9d90*/  IABS R8, R15 ;  /* 0x0000000f00087213 */ /* 0x008fca0000000000 */
[----:B-1----:R-:W-:Y:S01]  /*9da0*/  IMAD.HI.U32 R12, R3, R8, RZ ;  /* 0x00000008030c7227 */ /* 0x002fe200078e00ff */
[----:B------:R-:W-:Y:S02]  /*9db0*/  ISETP.GE.AND P1, PT, R15, RZ, PT ;  /* 0x000000ff0f00720c */ /* 0x000fe40003f26270 */
[----:B------:R-:W3:Y:S01]  /*9dc0*/  LDL.LU R15, [R1+0x160] ;  /* 0x00016000010f7983 */ /* 0x000ee20000300800 */
[----:B------:R-:W-:-:S03]  /*9dd0*/  IMAD.MOV R12, RZ, RZ, -R12 ;  /* 0x000000ffff0c7224 */ /* 0x000fc600078e0a0c */
[----:B------:R0:W-:Y:S01]  /*9de0*/  STL [R1+0x328], R14 ;  /* 0x0003280e01007387 */ /* 0x0001e20000100800 */
[----:B------:R-:W-:-:S03]  /*9df0*/  IMAD R8, R0, R12, R8 ;  /* 0x0000000c00087224 */ /* 0x000fc600078e0208 */
[----:B0-----:R-:W4:Y:S04]  /*9e00*/  LDL.LU R14, [R1+0x164] ;  /* 0x00016400010e7983 */ /* 0x001f280000300800 */
[----:B------:R-:W3:Y:S01]  /*9e10*/  LDL R12, [R1+0x15c] ;  /* 0x00015c00010c7983 */ /* 0x000ee20000100800 */
[----:B------:R-:W-:-:S04]  /*9e20*/  IMAD.HI.U32 R11, R3, R9, RZ ;  /* 0x00000009030b7227 */ /* 0x000fc800078e00ff */
[----:B------:R-:W-:-:S04]  /*9e30*/  IMAD.HI.U32 R6, R3, R10, RZ ;  /* 0x0000000a03067227 */ /* 0x000fc800078e00ff */
[----:B------:R-:W-:Y:S02]  /*9e40*/  IMAD.MOV R11, RZ, RZ, -R11 ;  /* 0x000000ffff0b7224 */ /* 0x000fe400078e0a0b */
[----:B------:R-:W-:Y:S02]  /*9e50*/  IMAD.MOV R6, RZ, RZ, -R6 ;  /* 0x000000ffff067224 */ /* 0x000fe400078e0a06 */
[C---:B------:R-:W-:Y:S02]  /*9e60*/  IMAD R9, R0.reuse, R11, R9 ;  /* 0x0000000b00097224 */ /* 0x040fe400078e0209 */
[----:B------:R-:W-:-:S03]  /*9e70*/  IMAD R6, R0, R6, R10 ;  /* 0x0000000600067224 */ /* 0x000fc600078e020a */
[C---:B------:R-:W-:Y:S02]  /*9e80*/  ISETP.GT.U32.AND P2, PT, R0.reuse, R9, PT ;  /* 0x000000090000720c */ /* 0x040fe40003f44070 */
[----:B------:R-:W-:Y:S01]  /*9e90*/  ISETP.GT.U32.AND P4, PT, R0, R6, PT ;  /* 0x000000060000720c */ /* 0x000fe20003f84070 */
[----:B------:R-:W-:Y:S01]  /*9ea0*/  IMAD.HI.U32 R10, R3, R2, RZ ;  /* 0x00000002030a7227 */ /* 0x000fe200078e00ff */
[----:B------:R-:W-:-:S09]  /*9eb0*/  IABS R4, R20 ;  /* 0x0000001400047213 */ /* 0x000fd20000000000 */
[--C-:B------:R-:W-:Y:S02]  /*9ec0*/  @!P2 IMAD.IADD R9, R9, 0x1, -R0.reuse ;  /* 0x000000010909a824 */ /* 0x100fe400078e0a00 */
[----:B------:R-:W-:-:S03]  /*9ed0*/  @!P4 IMAD.IADD R6, R6, 0x1, -R0 ;  /* 0x000000010606c824 */ /* 0x000fc600078e0a00 */
[C---:B------:R-:W-:Y:S01]  /*9ee0*/  ISETP.GT.U32.AND P2, PT, R0.reuse, R9, PT ;  /* 0x000000090000720c */ /* 0x040fe20003f44070 */
[----:B------:R-:W-:Y:S01]  /*9ef0*/  IMAD.MOV R10, RZ, RZ, -R10 ;  /* 0x000000ffff0a7224 */ /* 0x000fe200078e0a0a */
[----:B------:R-:W-:Y:S01]  /*9f00*/  ISETP.GT.U32.AND P4, PT, R0, R6, PT ;  /* 0x000000060000720c */ /* 0x000fe20003f84070 */
[----:B------:R-:W-:-:S04]  /*9f10*/  IMAD.HI.U32 R11, R3, R4, RZ ;  /* 0x00000004030b7227 */ /* 0x000fc800078e00ff */
[----:B------:R-:W-:Y:S01]  /*9f20*/  IMAD R2, R0, R10, R2 ;  /* 0x0000000a00027224 */ /* 0x000fe200078e0202 */
[----:B--2---:R-:W-:Y:S01]  /*9f30*/  IABS R10, R13 ;  /* 0x0000000d000a7213 */ /* 0x004fe20000000000 */
[----:B------:R-:W-:-:S04]  /*9f40*/  IMAD.MOV R11, RZ, RZ, -R11 ;  /* 0x000000ffff0b7224 */ /* 0x000fc800078e0a0b */
[----:B------:R-:W-:Y:S02]  /*9f50*/  IMAD R4, R0, R11, R4 ;  /* 0x0000000b00047224 */ /* 0x000fe400078e0204 */
[--C-:B------:R-:W-:Y:S02]  /*9f60*/  @!P2 IMAD.IADD R9, R9, 0x1, -R0.reuse ;  /* 0x000000010909a824 */ /* 0x100fe400078e0a00 */
[----:B------:R-:W-:Y:S02]  /*9f70*/  @!P4 IMAD.IADD R6, R6, 0x1, -R0 ;  /* 0x000000010606c824 */ /* 0x000fe400078e0a00 */
[----:B------:R-:W-:Y:S01]  /*9f80*/  @!P0 IMAD.MOV R9, RZ, RZ, -R9 ;  /* 0x000000ffff098224 */ /* 0x000fe200078e0a09 */
[----:B------:R-:W-:Y:S01]  /*9f90*/  ISETP.GE.AND P0, PT, R20, RZ, PT ;  /* 0x000000ff1400720c */ /* 0x000fe20003f06270 */
[----:B------:R-:W-:Y:S01]  /*9fa0*/  @!P3 IMAD.MOV R6, RZ, RZ, -R6 ;  /* 0x000000ffff06b224 */ /* 0x000fe200078e0a06 */
[----:B------:R-:W2:Y:S04]  /*9fb0*/  LDL.LU R20, [R1+0x168] ;  /* 0x0001680001147983 */ /* 0x000ea80000300800 */
[----:B------:R-:W-:Y:S01]  /*9fc0*/  STL [R1+0x324], R9 ;  /* 0x0003240901007387 */ /* 0x000fe20000100800 */
[----:B---3--:R-:W-:Y:S01]  /*9fd0*/  IABS R11, R12 ;  /* 0x0000000c000b7213 */ /* 0x008fe20000000000 */
[----:B------:R-:W-:-:S04]  /*9fe0*/  IMAD.HI.U32 R12, R3, R10, RZ ;  /* 0x0000000a030c7227 */ /* 0x000fc800078e00ff */
[----:B------:R-:W-:-:S04]  /*9ff0*/  IMAD.MOV R12, RZ, RZ, -R12 ;  /* 0x000000ffff0c7224 */ /* 0x000fc800078e0a0c */
[----:B------:R-:W-:Y:S02]  /*a000*/  IMAD R10, R0, R12, R10 ;  /* 0x0000000c000a7224 */ /* 0x000fe400078e020a */
[----:B------:R-:W3:Y:S04]  /*a010*/  LDL.LU R12, [R1+0x158] ;  /* 0x00015800010c7983 */ /* 0x000ee80000300800 */
[----:B------:R0:W-:Y:S04]  /*a020*/  STL [R1+0x320], R6 ;  /* 0x0003200601007387 */ /* 0x0001e80000100800 */
[----:B------:R1:W-:Y:S01]  /*a030*/  STL [R1+0x2b88], R15 ;  /* 0x002b880f01007387 */ /* 0x0003e20000100800 */
[----:B0-----:R-:W-:-:S03]  /*a040*/  IABS R6, R15 ;  /* 0x0000000f00067213 */ /* 0x001fc60000000000 */
[----:B-1----:R-:W2:Y:S01]  /*a050*/  LDL.LU R15, [R1+0x15c] ;  /* 0x00015c00010f7983 */ /* 0x002ea20000300800 */
[C---:B------:R-:W-:Y:S02]  /*a060*/  ISETP.GT.U32.AND P5, PT, R0.reuse, R2, PT ;  /* 0x000000020000720c */ /* 0x040fe40003fa4070 */
[----:B------:R-:W-:-:S11]  /*a070*/  ISETP.GT.U32.AND P2, PT, R0, R8, PT ;  /* 0x000000080000720c */ /* 0x000fd60003f44070 */
[----:B------:R-:W-:-:S05]  /*a080*/  @!P5 IMAD.IADD R2, R2, 0x1, -R0 ;  /* 0x000000010202d824 */ /* 0x000fca00078e0a00 */
[----:B------:R-:W-:Y:S01]  /*a090*/  ISETP.GT.U32.AND P5, PT, R0, R2, PT ;  /* 0x000000020000720c */ /* 0x000fe20003fa4070 */
[----:B------:R-:W-:Y:S01]  /*a0a0*/  @!P2 IMAD.IADD R8, R8, 0x1, -R0 ;  /* 0x000000010808a824 */ /* 0x000fe200078e0a00 */
[----:B----4-:R-:W-:-:S04]  /*a0b0*/  IABS R7, R7 ;  /* 0x0000000700077213 */ /* 0x010fc80000000000 */
[----:B------:R-:W-:Y:S01]  /*a0c0*/  ISETP.GT.U32.AND P3, PT, R0, R8, PT ;  /* 0x000000080000720c */ /* 0x000fe20003f64070 */
[----:B------:R-:W-:-:S06]  /*a0d0*/  IMAD.HI.U32 R9, R3, R7, RZ ;  /* 0x0000000703097227 */ /* 0x000fcc00078e00ff */
[----:B------:R-:W-:Y:S01]  /*a0e0*/  @!P5 IMAD.IADD R2, R2, 0x1, -R0 ;  /* 0x000000010202d824 */ /* 0x000fe200078e0a00 */
[----:B------:R-:W-:Y:S01]  /*a0f0*/  ISETP.GT.U32.AND P5, PT, R0, R10, PT ;  /* 0x0000000a0000720c */ /* 0x000fe20003fa4070 */
[----:B------:R-:W-:-:S04]  /*a100*/  IMAD.MOV R9, RZ, RZ, -R9 ;  /* 0x000000ffff097224 */ /* 0x000fc800078e0a09 */
[----:B------:R-:W-:Y:S02]  /*a110*/  @!P3 IMAD.IADD R8, R8, 0x1, -R0 ;  /* 0x000000010808b824 */ /* 0x000fe400078e0a00 */
[----:B------:R-:W-:Y:S02]  /*a120*/  IMAD R7, R0, R9, R7 ;  /* 0x0000000900077224 */ /* 0x000fe400078e0207 */
[----:B------:R-:W-:-:S04]  /*a130*/  IMAD.MOV.U32 R9, RZ, RZ, R2 ;  /* 0x000000ffff097224 */ /* 0x000fc800078e0002 */
[----:B------:R-:W-:Y:S02]  /*a140*/  @!P5 IMAD.IADD R10, R10, 0x1, -R0 ;  /* 0x000000010a0ad824 */ /* 0x000fe400078e0a00 */
[----:B------:R-:W-:-:S05]  /*a150*/  @!P6 IMAD.MOV R9, RZ, RZ, -R9 ;  /* 0x000000ffff09e224 */ /* 0x000fca00078e0a09 */
[----:B------:R-:W-:Y:S01]  /*a160*/  STL [R1+0x318], R9 ;  /* 0x0003180901007387 */ /* 0x000fe20000100800 */
[----:B--2---:R-:W-:Y:S01]  /*a170*/  ISETP.GE.AND P5, PT, R15, RZ, PT ;  /* 0x000000ff0f00720c */ /* 0x004fe20003fa6270 */
[----:B------:R-:W-:Y:S02]  /*a180*/  IMAD.MOV.U32 R15, RZ, RZ, R8 ;  /* 0x000000ffff0f7224 */ /* 0x000fe400078e0008 */
[----:B------:R-:W2:Y:S02]  /*a190*/  LDL R8, [R1+0x170] ;  /* 0x0001700001087983 */ /* 0x000ea40000100800 */
[----:B------:R-:W-:-:S05]  /*a1a0*/  @!P1 IMAD.MOV R15, RZ, RZ, -R15 ;  /* 0x000000ffff0f9224 */ /* 0x000fca00078e0a0f */
[----:B------:R0:W-:Y:S04]  /*a1b0*/  STL [R1+0x314], R15 ;  /* 0x0003140f01007387 */ /* 0x0001e80000100800 */
[----:B0-----:R-:W4:Y:S01]  /*a1c0*/  LDL.LU R15, [R1+0x2b88] ;  /* 0x002b8800010f7983 */ /* 0x001f220000300800 */
[----:B------:R-:W-:-:S13]  /*a1d0*/  ISETP.GT.U32.AND P4, PT, R0, R4, PT ;  /* 0x000000040000720c */ /* 0x000fda0003f84070 */
[----:B------:R-:W-:-:S05]  /*a1e0*/  @!P4 IMAD.IADD R4, R4, 0x1, -R0 ;  /* 0x000000010404c824 */ /* 0x000fca00078e0a00 */
[----:B------:R-:W-:-:S13]  /*a1f0*/  ISETP.GT.U32.AND P4, PT, R0, R4, PT ;  /* 0x000000040000720c */ /* 0x000fda0003f84070 */
[----:B------:R-:W-:Y:S01]  /*a200*/  @!P4 IMAD.IADD R4, R4, 0x1, -R0 ;  /* 0x000000010404c824 */ /* 0x000fe200078e0a00 */
[----:B---3--:R-:W-:Y:S01]  /*a210*/  ISETP.GE.AND P4, PT, R12, RZ, PT ;  /* 0x000000ff0c00720c */ /* 0x008fe20003f86270 */
[----:B------:R-:W-:-:S04]  /*a220*/  IMAD.HI.U32 R12, R3, R6, RZ ;  /* 0x00000006030c7227 */ /* 0x000fc800078e00ff */
[----:B------:R-:W-:Y:S02]  /*a230*/  IMAD.MOV R12, RZ, RZ, -R12 ;  /* 0x000000ffff0c7224 */ /* 0x000fe400078e0a0c */
[----:B------:R-:W-:Y:S02]  /*a240*/  @!P0 IMAD.MOV R4, RZ, RZ, -R4 ;  /* 0x000000ffff048224 */ /* 0x000fe400078e0a04 */
[----:B------:R-:W-:Y:S01]  /*a250*/  IMAD R6, R0, R12, R6 ;  /* 0x0000000c00067224 */ /* 0x000fe200078e0206 */
[----:B----4-:R-:W-:Y:S02]  /*a260*/  ISETP.GE.AND P0, PT, R15, RZ, PT ;  /* 0x000000ff0f00720c */ /* 0x010fe40003f06270 */
[----:B------:R-:W3:Y:S04]  /*a270*/  LDL R15, [R1+0x178] ;  /* 0x00017800010f7983 */ /* 0x000ee80000100800 */
[----:B------:R-:W-:Y:S04]  /*a280*/  STL [R1+0x308], R4 ;  /* 0x0003080401007387 */ /* 0x000fe80000100800 */
[----:B------:R-:W4:Y:S01]  /*a290*/  LDL R12, [R1+0x174] ;  /* 0x00017400010c7983 */ /* 0x000f220000100800 */
[----:B------:R-:W-:Y:S01]  /*a2a0*/  ISETP.GE.AND P2, PT, R13, RZ, PT ;  /* 0x000000ff0d00720c */ /* 0x000fe20003f46270 */
[----:B------:R-:W-:-:S04]  /*a2b0*/  IMAD.HI.U32 R13, R3, R11, RZ ;  /* 0x0000000b030d7227 */ /* 0x000fc800078e00ff */
[----:B------:R-:W-:Y:S01]  /*a2c0*/  IMAD.MOV R13, RZ, RZ, -R13 ;  /* 0x000000ffff0d7224 */ /* 0x000fe200078e0a0d */
[----:B------:R-:W-:-:S03]  /*a2d0*/  ISETP.GT.U32.AND P6, PT, R0, R7, PT ;  /* 0x000000070000720c */ /* 0x000fc60003fc4070 */
[----:B------:R-:W-:-:S05]  /*a2e0*/  IMAD R11, R0, R13, R11 ;  /* 0x0000000d000b7224 */ /* 0x000fca00078e020b */
[----:B------:R-:W-:Y:S02]  /*a2f0*/  ISETP.GT.U32.AND P3, PT, R0, R11, PT ;  /* 0x0000000b0000720c */ /* 0x000fe40003f64070 */
[----:B------:R-:W-:-:S03]  /*a300*/  IABS R2, R14 ;  /* 0x0000000e00027213 */ /* 0x000fc60000000000 */
[----:B------:R-:W-:Y:S01]  /*a310*/  @!P6 IMAD.IADD R7, R7, 0x1, -R0 ;  /* 0x000000010707e824 */ /* 0x000fe200078e0a00 */
[----:B------:R-:W-:Y:S01]  /*a320*/  ISETP.GT.U32.AND P6, PT, R0, R10, PT ;  /* 0x0000000a0000720c */ /* 0x000fe20003fc4070 */
[----:B------:R-:W-:-:S06]  /*a330*/  IMAD.HI.U32 R9, R3, R2, RZ ;  /* 0x0000000203097227 */ /* 0x000fcc00078e00ff */
[----:B------:R-:W-:Y:S01]  /*a340*/  @!P3 IMAD.IADD R11, R11, 0x1, -R0 ;  /* 0x000000010b0bb824 */ /* 0x000fe200078e0a00 */
[----:B------:R-:W-:Y:S01]  /*a350*/  ISETP.GT.U32.AND P3, PT, R0, R7, PT ;  /* 0x000000070000720c */ /* 0x000fe20003f64070 */
[----:B------:R-:W-:-:S04]  /*a360*/  IMAD.MOV R9, RZ, RZ, -R9 ;  /* 0x000000ffff097224 */ /* 0x000fc800078e0a09 */
[----:B------:R-:W-:Y:S02]  /*a370*/  IMAD R9, R0, R9, R2 ;  /* 0x0000000900097224 */ /* 0x000fe400078e0202 */
[----:B------:R-:W-:-:S06]  /*a380*/  @!P6 IMAD.IADD R10, R10, 0x1, -R0 ;  /* 0x000000010a0ae824 */ /* 0x000fcc00078e0a00 */
[----:B------:R-:W-:Y:S01]  /*a390*/  @!P3 IMAD.IADD R7, R7, 0x1, -R0 ;  /* 0x000000010707b824 */ /* 0x000fe200078e0a00 */
[----:B------:R-:W-:Y:S02]  /*a3a0*/  ISETP.GT.U32.AND P3, PT, R0, R9, PT ;  /* 0x000000090000720c */ /* 0x000fe40003f64070 */
[----:B------:R-:W-:-:S11]  /*a3b0*/  IABS R13, R20 ;  /* 0x00000014000d7213 */ /* 0x000fd60000000000 */
[----:B------:R-:W-:Y:S01]  /*a3c0*/  @!P3 IMAD.IADD R9, R9, 0x1, -R0 ;  /* 0x000000010909b824 */ /* 0x000fe200078e0a00 */
[----:B------:R-:W-:Y:S02]  /*a3d0*/  ISETP.GE.AND P3, PT, R20, RZ, PT ;  /* 0x000000ff1400720c */ /* 0x000fe40003f66270 */
[----:B----4-:R-:W-:Y:S02]  /*a3e0*/  IABS R2, R12 ;  /* 0x0000000c00027213 */ /* 0x010fe40000000000 */
[----:B---3--:R-:W-:Y:S01]  /*a3f0*/  IABS R12, R15 ;  /* 0x0000000f000c7213 */ /* 0x008fe20000000000 */
[----:B------:R-:W-:Y:S02]  /*a400*/  IMAD.MOV.U32 R15, RZ, RZ, R16 ;  /* 0x000000ffff0f7224 */ /* 0x000fe400078e0010 */
[----:B------:R-:W-:Y:S02]  /*a410*/  IMAD.MOV.U32 R16, RZ, RZ, R10 ;  /* 0x000000ffff107224 */ /* 0x000fe400078e000a */
[----:B------:R-:W3:Y:S02]  /*a420*/  LDL.LU R10, [R1+0x17c] ;  /* 0x00017c00010a7983 */ /* 0x000ee40000300800 */
[----:B------:R-:W-:-:S05]  /*a430*/  @!P2 IMAD.MOV R16, RZ, RZ, -R16 ;  /* 0x000000ffff10a224 */ /* 0x000fca00078e0a10 */
[----:B------:R0:W-:Y:S02]  /*a440*/  STL [R1+0x2fc], R16 ;  /* 0x0002fc1001007387 */ /* 0x0001e40000100800 */
[----:B0-----:R-:W-:-:S05]  /*a450*/  IMAD.MOV.U32 R16, RZ, RZ, R18 ;  /* 0x000000ffff107224 */ /* 0x001fca00078e0012 */
[----:B------:R0:W-:Y:S04]  /*a460*/  STL [R1+0x2b80], R16 ;  /* 0x002b801001007387 */ /* 0x0001e80000100800 */
[----:B------:R-:W4:Y:S01]  /*a470*/  LDL.LU R20, [R1+0x180] ;  /* 0x0001800001147983 */ /* 0x000f220000300800 */
[C---:B------:R-:W-:Y:S02]  /*a480*/  ISETP.GT.U32.AND P6, PT, R0.reuse, R6, PT ;  /* 0x000000060000720c */ /* 0x040fe40003fc4070 */
[----:B------:R-:W-:Y:S02]  /*a490*/  ISETP.GT.U32.AND P1, PT, R0, R11, PT ;  /* 0x0000000b0000720c */ /* 0x000fe40003f24070 */
[----:B--2---:R-:W-:Y:S01]  /*a4a0*/  IABS R4, R8 ;  /* 0x0000000800047213 */ /* 0x004fe20000000000 */
[----:B------:R-:W-:-:S08]  /*a4b0*/  IMAD.HI.U32 R8, R3, R13, RZ ;  /* 0x0000000d03087227 */ /* 0x000fd000078e00ff */
[----:B------:R-:W-:Y:S02]  /*a4c0*/  @!P6 IMAD.IADD R6, R6, 0x1, -R0 ;  /* 0x000000010606e824 */ /* 0x000fe400078e0a00 */
[----:B------:R-:W-:-:S03]  /*a4d0*/  IMAD.MOV R8, RZ, RZ, -R8 ;  /* 0x000000ffff087224 */ /* 0x000fc600078e0a08 */
[C---:B------:R-:W-:Y:S01]  /*a4e0*/  ISETP.GT.U32.AND P2, PT, R0.reuse, R6, PT ;  /* 0x000000060000720c */ /* 0x040fe20003f44070 */
[----:B------:R-:W-:Y:S02]  /*a4f0*/  IMAD R8, R0, R8, R13 ;  /* 0x0000000800087224 */ /* 0x000fe400078e020d */
[----:B------:R-:W-:-:S04]  /*a500*/  IMAD.HI.U32 R13, R3, R2, RZ ;  /* 0x00000002030d7227 */ /* 0x000fc800078e00ff */
[----:B------:R-:W-:Y:S02]  /*a510*/  @!P1 IMAD.IADD R11, R11, 0x1, -R0 ;  /* 0x000000010b0b9824 */ /* 0x000fe400078e0a00 */
[----:B0-----:R-:W-:Y:S02]  /*a520*/  IMAD.MOV.U32 R16, RZ, RZ, R7 ;  /* 0x000000ffff107224 */ /* 0x001fe400078e0007 */
[----:B------:R-:W-:Y:S02]  /*a530*/  IMAD.MOV R13, RZ, RZ, -R13 ;  /* 0x000000ffff0d7224 */ /* 0x000fe400078e0a0d */
[----:B------:R-:W-:Y:S02]  /*a540*/  @!P4 IMAD.MOV R16, RZ, RZ, -R16 ;  /* 0x000000ffff10c224 */ /* 0x000fe400078e0a10 */
[----:B------:R-:W-:Y:S02]  /*a550*/  @!P2 IMAD.IADD R6, R6, 0x1, -R0 ;  /* 0x000000010606a824 */ /* 0x000fe400078e0a00 */
[----:B------:R-:W-:Y:S01]  /*a560*/  IMAD R2, R0, R13, R2 ;  /* 0x0000000d00027224 */ /* 0x000fe200078e0202 */
[----:B----4-:R0:W-:Y:S04]  /*a570*/  STL [R1+0x2b84], R20 ;  /* 0x002b841401007387 */ /* 0x0101e80000100800 */
[----:B------:R-:W2:Y:S04]  /*a580*/  LDL.LU R18, [R1+0x18c] ;  /* 0x00018c0001127983 */ /* 0x000ea80000300800 */
[----:B------:R-:W4:Y:S01]  /*a590*/  LDL.LU R13, [R1+0x178] ;  /* 0x00017800010d7983 */ /* 0x000f220000300800 */
[----:B0-----:R-:W-:-:S03]  /*a5a0*/  IMAD.MOV.U32 R20, RZ, RZ, R11 ;  /* 0x000000ffff147224 */ /* 0x001fc600078e000b */
[----:B------:R0:W-:Y:S01]  /*a5b0*/  STL [R1+0x2f8], R16 ;  /* 0x0002f81001007387 */ /* 0x0001e20000100800 */
[----:B------:R-:W-:-:S03]  /*a5c0*/  @!P5 IMAD.MOV R20, RZ, RZ, -R20 ;  /* 0x000000ffff14d224 */ /* 0x000fc600078e0a14 */
[----:B------:R-:W3:Y:S01]  /*a5d0*/  LDL.LU R11, [R1+0x174] ;  /* 0x00017400010b7983 */ /* 0x000ee20000300800 */
[----:B0-----:R-:W-:-:S03]  /*a5e0*/  IMAD.MOV.U32 R16, RZ, RZ, R6 ;  /* 0x000000ffff107224 */ /* 0x001fc600078e0006 */
[----:B------:R-:W2:Y:S04]  /*a5f0*/  LDL.LU R6, [R1+0x170] ;  /* 0x0001700001067983 */ /* 0x000ea80000300800 */
[----:B------:R0:W-:Y:S04]  /*a600*/  STL [R1+0x2ec], R20 ;  /* 0x0002ec1401007387 */ /* 0x0001e80000100800 */
[----:B0-----:R-:W2:Y:S01]  /*a610*/  LDL.LU R20, [R1+0x2b84] ;  /* 0x002b840001147983 */ /* 0x001ea20000300800 */
[C---:B------:R-:W-:Y:S02]  /*a620*/  ISETP.GT.U32.AND P6, PT, R0.reuse, R8, PT ;  /* 0x000000080000720c */ /* 0x040fe40003fc4070 */
[----:B------:R-:W-:-:S02]  /*a630*/  ISETP.GT.U32.AND P4, PT, R0, R9, PT ;  /* 0x000000090000720c */ /* 0x000fc40003f84070 */
[----:B------:R-:W-:Y:S01]  /*a640*/  ISETP.GE.AND P1, PT, R14, RZ, PT ;  /* 0x000000ff0e00720c */ /* 0x000fe20003f26270 */
[----:B------:R-:W-:-:S04]  /*a650*/  IMAD.HI.U32 R14, R3, R4, RZ ;  /* 0x00000004030e7227 */ /* 0x000fc800078e00ff */
[----:B------:R-:W-:-:S04]  /*a660*/  @!P0 IMAD.MOV R16, RZ, RZ, -R16 ;  /* 0x000000ffff108224 */ /* 0x000fc800078e0a10 */
[----:B------:R-:W-:Y:S02]  /*a670*/  @!P6 IMAD.IADD R8, R8, 0x1, -R0 ;  /* 0x000000010808e824 */ /* 0x000fe400078e0a00 */
[----:B------:R-:W-:-:S03]  /*a680*/  IMAD.MOV R14, RZ, RZ, -R14 ;  /* 0x000000ffff0e7224 */ /* 0x000fc600078e0a0e */
[C---:B------:R-:W-:Y:S01]  /*a690*/  ISETP.GT.U32.AND P6, PT, R0.reuse, R8, PT ;  /* 0x000000080000720c */ /* 0x040fe20003fc4070 */
[----:B------:R-:W-:Y:S01]  /*a6a0*/  @!P4 IMAD.IADD R9, R9, 0x1, -R0 ;  /* 0x000000010909c824 */ /* 0x000fe200078e0a00 */
[----:B------:R0:W-:Y:S01]  /*a6b0*/  STL [R1+0x2e8], R16 ;  /* 0x0002e81001007387 */ /* 0x0001e20000100800 */
[----:B------:R-:W-:-:S05]  /*a6c0*/  IMAD R4, R0, R14, R4 ;  /* 0x0000000e00047224 */ /* 0x000fca00078e0204 */
[----:B------:R-:W-:Y:S01]  /*a6d0*/  ISETP.GT.U32.AND P2, PT, R0, R4, PT ;  /* 0x000000040000720c */ /* 0x000fe20003f44070 */
[----:B0-----:R-:W2:Y:S04]  /*a6e0*/  LDL.LU R16, [R1+0x2b80] ;  /* 0x002b800001107983 */ /* 0x001ea80000300800 */
[----:B------:R-:W-:Y:S02]  /*a6f0*/  @!P6 IMAD.IADD R8, R8, 0x1, -R0 ;  /* 0x000000010808e824 */ /* 0x000fe400078e0a00 */
[----:B------:R-:W-:-:S04]  /*a700*/  IMAD.HI.U32 R7, R3, R12, RZ ;  /* 0x0000000c03077227 */ /* 0x000fc800078e00ff */
[----:B------:R-:W-:Y:S02]  /*a710*/  IMAD.MOV R7, RZ, RZ, -R7 ;  /* 0x000000ffff077224 */ /* 0x000fe400078e0a07 */
[----:B------:R-:W-:Y:S01]  /*a720*/  @!P2 IMAD.IADD R4, R4, 0x1, -R0 ;  /* 0x000000010404a824 */ /* 0x000fe200078e0a00 */
[----:B---3--:R-:W-:Y:S02]  /*a730*/  ISETP.GE.AND P4, PT, R11, RZ, PT ;  /* 0x000000ff0b00720c */ /* 0x008fe40003f86270 */
[----:B----4-:R-:W-:Y:S02]  /*a740*/  ISETP.GE.AND P2, PT, R13, RZ, PT ;  /* 0x000000ff0d00720c */ /* 0x010fe40003f46270 */
[----:B------:R-:W-:Y:S02]  /*a750*/  IABS R13, R15 ;  /* 0x0000000f000d7213 */ /* 0x000fe40000000000 */
[----:B--2---:R-:W-:Y:S01]  /*a760*/  IABS R11, R20 ;  /* 0x00000014000b7213 */ /* 0x004fe20000000000 */
[----:B------:R0:W-:Y:S02]  /*a770*/  STL [R1+0x2b7c], R20 ;  /* 0x002b7c1401007387 */ /* 0x0001e40000100800 */
[----:B0-----:R-:W-:-:S04]  /*a780*/  IMAD.MOV.U32 R20, RZ, RZ, R9 ;  /* 0x000000ffff147224 */ /* 0x001fc800078e0009 */
[----:B------:R-:W-:Y:S01]  /*a790*/  @!P1 IMAD.MOV R20, RZ, RZ, -R20 ;  /* 0x000000ffff149224 */ /* 0x000fe200078e0a14 */
[----:B------:R-:W-:Y:S04]  /*a7a0*/  STL [R1+0x2b78], R18 ;  /* 0x002b781201007387 */ /* 0x000fe80000100800 */
[----:B------:R0:W-:Y:S01]  /*a7b0*/  STL [R1+0x2e4], R20 ;  /* 0x0002e41401007387 */ /* 0x0001e20000100800 */
[----:B------:R-:W-:Y:S01]  /*a7c0*/  ISETP.GE.AND P5, PT, R6, RZ, PT ;  /* 0x000000ff0600720c */ /* 0x000fe20003fa6270 */
[----:B------:R-:W-:Y:S01]  /*a7d0*/  IMAD R6, R0, R7, R12 ;  /* 0x0000000700067224 */ /* 0x000fe200078e020c */
[----:B------:R-:W-:Y:S01]  /*a7e0*/  IABS R12, R18 ;  /* 0x00000012000c7213 */ /* 0x000fe20000000000 */
[----:B0-----:R-:W-:-:S04]  /*a7f0*/  IMAD.MOV.U32 R20, RZ, RZ, R8 ;  /* 0x000000ffff147224 */ /* 0x001fc800078e0008 */
[----:B------:R-:W-:Y:S02]  /*a800*/  @!P3 IMAD.MOV R20, RZ, RZ, -R20 ;  /* 0x000000ffff14b224 */ /* 0x000fe400078e0a14 */
[----:B------:R-:W-:Y:S02]  /*a810*/  IMAD.MOV.U32 R18, RZ, RZ, R15 ;  /* 0x000000ffff127224 */ /* 0x000fe400078e000f */
[----:B------:R-:W2:Y:S04]  /*a820*/  LDL.LU R15, [R1+0x194] ;  /* 0x00019400010f7983 */ /* 0x000ea80000300800 */
[----:B------:R0:W-:Y:S04]  /*a830*/  STL [R1+0x2e0], R20 ;  /* 0x0002e01401007387 */ /* 0x0001e80000100800 */
[----:B0-----:R-:W3:Y:S01]  /*a840*/  LDL.LU R20, [R1+0x2b7c] ;  /* 0x002b7c0001147983 */ /* 0x001ee20000300800 */
[C---:B------:R-:W-:Y:S01]  /*a850*/  ISETP.GT.U32.AND P6, PT, R0.reuse, R6, PT ;  /* 0x000000060000720c */ /* 0x040fe20003fc4070 */
[----:B------:R-:W-:Y:S01]  /*a860*/  IMAD.MOV.U32 R14, RZ, RZ, R10 ;  /* 0x000000ffff0e7224 */ /* 0x000fe200078e000a */
[----:B------:R-:W-:-:S04]  /*a870*/  ISETP.GT.U32.AND P0, PT, R0, R2, PT ;  /* 0x000000020000720c */ /* 0x000fc80003f04070 */
[----:B------:R-:W-:-:S05]  /*a880*/  IABS R10, R14 ;  /* 0x0000000e000a7213 */ /* 0x000fca0000000000 */
[----:B------:R-:W-:-:S04]  /*a890*/  IMAD.HI.U32 R7, R3, R10, RZ ;  /* 0x0000000a03077227 */ /* 0x000fc800078e00ff */
[--C-:B------:R-:W-:Y:S02]  /*a8a0*/  @!P6 IMAD.IADD R6, R6, 0x1, -R0.reuse ;  /* 0x000000010606e824 */ /* 0x100fe400078e0a00 */
[----:B------:R-:W-:Y:S02]  /*a8b0*/  IMAD.MOV R7, RZ, RZ, -R7 ;  /* 0x000000ffff077224 */ /* 0x000fe400078e0a07 */
[----:B------:R-:W-:Y:S01]  /*a8c0*/  @!P0 IMAD.IADD R2, R2, 0x1, -R0 ;  /* 0x0000000102028824 */ /* 0x000fe200078e0a00 */
[C---:B------:R-:W-:Y:S01]  /*a8d0*/  ISETP.GT.U32.AND P1, PT, R0.reuse, R6, PT ;  /* 0x000000060000720c */ /* 0x040fe20003f24070 */
[C---:B------:R-:W-:Y:S01]  /*a8e0*/  IMAD R7, R0.reuse, R7, R10 ;  /* 0x0000000700077224 */ /* 0x040fe200078e020a */
[C---:B------:R-:W-:Y:S01]  /*a8f0*/  ISETP.GT.U32.AND P0, PT, R0.reuse, R4, PT ;  /* 0x000000040000720c */ /* 0x040fe20003f04070 */
[----:B------:R-:W-:Y:S01]  /*a900*/  IMAD.MOV.U32 R9, RZ, RZ, R14 ;  /* 0x000000ffff097224 */ /* 0x000fe200078e000e */
[C---:B------:R-:W-:Y:S01]  /*a910*/  ISETP.GT.U32.AND P6, PT, R0.reuse, R2, PT ;  /* 0x000000020000720c */ /* 0x040fe20003fc4070 */
[----:B------:R-:W-:Y:S01]  /*a920*/  IMAD.HI.U32 R14, R3, R11, RZ ;  /* 0x0000000b030e7227 */ /* 0x000fe200078e00ff */
[----:B------:R-:W-:-:S03]  /*a930*/  ISETP.GT.U32.AND P3, PT, R0, R7, PT ;  /* 0x000000070000720c */ /* 0x000fc60003f64070 */
[----:B------:R-:W-:Y:S02]  /*a940*/  IMAD.MOV.U32 R8, RZ, RZ, R9 ;  /* 0x000000ffff087224 */ /* 0x000fe400078e0009 */
[----:B------:R-:W-:Y:S02]  /*a950*/  IMAD.MOV.U32 R9, RZ, RZ, R12 ;  /* 0x000000ffff097224 */ /* 0x000fe400078e000c */
[----:B------:R-:W-:Y:S02]  /*a960*/  IMAD.MOV R14, RZ, RZ, -R14 ;  /* 0x000000ffff0e7224 */ /* 0x000fe400078e0a0e */
[----:B------:R-:W-:Y:S02]  /*a970*/  @!P1 IMAD.IADD R6, R6, 0x1, -R0 ;  /* 0x0000000106069824 */ /* 0x000fe400078e0a00 */
[----:B------:R-:W-:-:S04]  /*a980*/  IMAD.HI.U32 R12, R3, R9, RZ ;  /* 0x00000009030c7227 */ /* 0x000fc800078e00ff */
[----:B------:R-:W-:Y:S02]  /*a990*/  @!P0 IMAD.IADD R4, R4, 0x1, -R0 ;  /* 0x0000000104048824 */ /* 0x000fe400078e0a00 */
[----:B------:R-:W-:Y:S02]  /*a9a0*/  IMAD R11, R0, R14, R11 ;  /* 0x0000000e000b7224 */ /* 0x000fe400078e020b */
[----:B------:R-:W-:-:S04]  /*a9b0*/  IMAD.HI.U32 R14, R3, R13, RZ ;  /* 0x0000000d030e7227 */ /* 0x000fc800078e00ff */
[----:B------:R-:W-:Y:S02]  /*a9c0*/  @!P6 IMAD.IADD R2, R2, 0x1, -R0 ;  /* 0x000000010202e824 */ /* 0x000fe400078e0a00 */
[----:B------:R-:W-:Y:S02]  /*a9d0*/  IMAD.MOV R12, RZ, RZ, -R12 ;  /* 0x000000ffff0c7224 */ /* 0x000fe400078e0a0c */
[----:B------:R-:W-:Y:S02]  /*a9e0*/  @!P5 IMAD.MOV R4, RZ, RZ, -R4 ;  /* 0x000000ffff04d224 */ /* 0x000fe400078e0a04 */
[----:B------:R-:W-:Y:S02]  /*a9f0*/  IMAD.MOV R14, RZ, RZ, -R14 ;  /* 0x000000ffff0e7224 */ /* 0x000fe400078e0a0e */
[----:B------:R-:W-:Y:S01]  /*aa00*/  @!P3 IMAD.IADD R7, R7, 0x1, -R0 ;  /* 0x000000010707b824 */ /* 0x000fe200078e0a00 */
[----:B------:R-:W-:Y:S01]  /*aa10*/  ISETP.GE.AND P3, PT, R18, RZ, PT ;  /* 0x000000ff1200720c */ /* 0x000fe20003f66270 */
[----:B------:R-:W-:-:S02]  /*aa20*/  @!P4 IMAD.MOV R2, RZ, RZ, -R2 ;  /* 0x000000ffff02c224 */ /* 0x000fc400078e0a02 */
[C---:B------:R-:W-:Y:S01]  /*aa30*/  IMAD R9, R0.reuse, R12, R9 ;  /* 0x0000000c00097224 */ /* 0x040fe200078e0209 */
[----:B------:R-:W-:Y:S01]  /*aa40*/  IABS R10, R16 ;  /* 0x00000010000a7213 */ /* 0x000fe20000000000 */
[----:B------:R-:W-:Y:S02]  /*aa50*/  IMAD R13, R0, R14, R13 ;  /* 0x0000000e000d7224 */ /* 0x000fe400078e020d */
[----:B------:R-:W-:Y:S01]  /*aa60*/  IMAD.MOV.U32 R14, RZ, RZ, R16 ;  /* 0x000000ffff0e7224 */ /* 0x000fe200078e0010 */
[----:B---3--:R-:W-:Y:S02]  /*aa70*/  ISETP.GE.AND P1, PT, R20, RZ, PT ;  /* 0x000000ff1400720c */ /* 0x008fe40003f26270 */
[----:B------:R-:W3:Y:S04]  /*aa80*/  LDL R20, [R1+0x198] ;  /* 0x0001980001147983 */ /* 0x000ee80000100800 */
[----:B------:R-:W4:Y:S04]  /*aa90*/  LDL.LU R18, [R1+0x2b78] ;  /* 0x002b780001127983 */ /* 0x000f280000300800 */
[----:B------:R-:W4:Y:S04]  /*aaa0*/  LDL R12, [R1+0x19c] ;  /* 0x00019c00010c7983 */ /* 0x000f280000100800 */
[----:B------:R0:W-:Y:S04]  /*aab0*/  STL [R1+0x2dc], R4 ;  /* 0x0002dc0401007387 */ /* 0x0001e80000100800 */
[----:B------:R3:W-:Y:S04]  /*aac0*/  STL [R1+0x2d8], R2 ;  /* 0x0002d80201007387 */ /* 0x0007e80000100800 */
[----:B------:R-:W4:Y:S01]  /*aad0*/  LDL.LU R16, [R1+0x1a0] ;  /* 0x0001a00001107983 */ /* 0x000f220000300800 */
[----:B------:R-:W-:-:S02]  /*aae0*/  ISETP.GT.U32.AND P6, PT, R0, R11, PT ;  /* 0x0000000b0000720c */ /* 0x000fc40003fc4070 */
[----:B------:R-:W-:Y:S01]  /*aaf0*/  ISETP.GE.AND P0, PT, R8, RZ, PT ;  /* 0x000000ff0800720c */ /* 0x000fe20003f06270 */
[----:B------:R-:W-:Y:S01]  /*ab00*/  IMAD.MOV.U32 R8, RZ, RZ, R10 ;  /* 0x000000ffff087224 */ /* 0x000fe200078e000a */
[----:B------:R-:W-:-:S03]  /*ab10*/  ISETP.GT.U32.AND P5, PT, R0, R7, PT ;  /* 0x000000070000720c */ /* 0x000fc60003fa4070 */
[----:B------:R-:W-:-:S06]  /*ab20*/  IMAD.HI.U32 R10, R3, R8, RZ ;  /* 0x00000008030a7227 */ /* 0x000fcc00078e00ff */
[----:B------:R-:W-:Y:S02]  /*ab30*/  @!P6 IMAD.IADD R11, R11, 0x1, -R0 ;  /* 0x000000010b0be824 */ /* 0x000fe400078e0a00 */
[----:B------:R-:W-:Y:S02]  /*ab40*/  IMAD.MOV R10, RZ, RZ, -R10 ;  /* 0x000000ffff0a7224 */ /* 0x000fe400078e0a0a */
[----:B0-----:R-:W-:Y:S01]  /*ab50*/  IMAD.MOV.U32 R4, RZ, RZ, R6 ;  /* 0x000000ffff047224 */ /* 0x001fe200078e0006 */
[C---:B------:R-:W-:Y:S01]  /*ab60*/  ISETP.GT.U32.AND P4, PT, R0.reuse, R11, PT ;  /* 0x0000000b0000720c */ /* 0x040fe20003f84070 */
[----:B------:R-:W-:Y:S01]  /*ab70*/  IMAD R8, R0, R10, R8 ;  /* 0x0000000a00087224 */ /* 0x000fe200078e0208 */
[----:B--2---:R-:W-:Y:S01]  /*ab80*/  IABS R10, R15 ;  /* 0x0000000f000a7213 */ /* 0x004fe20000000000 */
[----:B------:R-:W-:Y:S02]  /*ab90*/  @!P2 IMAD.MOV R4, RZ, RZ, -R4 ;  /* 0x000000ffff04a224 */ /* 0x000fe400078e0a04 */
[----:B------:R-:W-:-:S04]  /*aba0*/  @!P5 IMAD.IADD R7, R7, 0x1, -R0 ;  /* 0x000000010707d824 */ /* 0x000fc800078e0a00 */
[----:B------:R-:W-:-:S04]  /*abb0*/  @!P0 IMAD.MOV R7, RZ, RZ, -R7 ;  /* 0x000000ffff078224 */ /* 0x000fc800078e0a07 */
[----:B------:R-:W-:Y:S01]  /*abc0*/  @!P4 IMAD.IADD R11, R11, 0x1, -R0 ;  /* 0x000000010b0bc824 */ /* 0x000fe200078e0a00 */
[----:B---3--:R-:W-:Y:S02]  /*abd0*/  IABS R2, R20 ;  /* 0x0000001400027213 */ /* 0x008fe40000000000 */
[----:B------:R-:W2:Y:S04]  /*abe0*/  LDL.LU R20, [R1+0x1a4] ;  /* 0x0001a40001147983 */ /* 0x000ea80000300800 */
[----:B------:R0:W-:Y:S01]  /*abf0*/  STL [R1+0x2d4], R4 ;  /* 0x0002d40401007387 */ /* 0x0001e20000100800 */
[----:B----4-:R-:W-:-:S03]  /*ac00*/  ISETP.GE.AND P4, PT, R18, RZ, PT ;  /* 0x000000ff1200720c */ /* 0x010fc60003f86270 */
[----:B------:R-:W3:Y:S01]  /*ac10*/  LDL.LU R18, [R1+0x1a8] ;  /* 0x0001a80001127983 */ /* 0x000ee20000300800 */
[----:B0-----:R-:W-:-:S04]  /*ac20*/  IMAD.HI.U32 R4, R3, R10, RZ ;  /* 0x0000000a03047227 */ /* 0x001fc800078e00ff */
[----:B------:R-:W-:Y:S01]  /*ac30*/  IMAD.MOV R4, RZ, RZ, -R4 ;  /* 0x000000ffff047224 */ /* 0x000fe200078e0a04 */
[----:B------:R-:W-:Y:S03]  /*ac40*/  STL [R1+0x2c4], R7 ;  /* 0x0002c40701007387 */ /* 0x000fe60000100800 */
[C---:B------:R-:W-:Y:S01]  /*ac50*/  IMAD R10, R0.reuse, R4, R10 ;  /* 0x00000004000a7224 */ /* 0x040fe200078e020a */
[----:B------:R-:W-:Y:S01]  /*ac60*/  IABS R4, R16 ;  /* 0x0000001000047213 */ /* 0x000fe20000000000 */
[----:B------:R0:W-:Y:S04]  /*ac70*/  STL [R1+0x2b74], R16 ;  /* 0x002b741001007387 */ /* 0x0001e80000100800 */
[----:B0-----:R-:W4:Y:S01]  /*ac80*/  LDL.LU R16, [R1+0x198] ;  /* 0x0001980001107983 */ /* 0x001f220000300800 */
[----:B------:R-:W-:-:S02]  /*ac90*/  ISETP.GT.U32.AND P2, PT, R0, R9, PT ;  /* 0x000000090000720c */ /* 0x000fc40003f44070 */
[C---:B------:R-:W-:Y:S02]  /*aca0*/  ISETP.GT.U32.AND P5, PT, R0.reuse, R8, PT ;  /* 0x000000080000720c */ /* 0x040fe40003fa4070 */
[----:B------:R-:W-:Y:S02]  /*acb0*/  ISETP.GT.U32.AND P6, PT, R0, R13, PT ;  /* 0x0000000d0000720c */ /* 0x000fe40003fc4070 */
[----:B------:R-:W-:Y:S01]  /*acc0*/  IABS R6, R12 ;  /* 0x0000000c00067213 */ /* 0x000fe20000000000 */
[----:B------:R-:W-:-:S06]  /*acd0*/  IMAD.HI.U32 R12, R3, R2, RZ ;  /* 0x00000002030c7227 */ /* 0x000fcc00078e00ff */
[--C-:B------:R-:W-:Y:S02]  /*ace0*/  @!P2 IMAD.IADD R9, R9, 0x1, -R0.reuse ;  /* 0x000000010909a824 */ /* 0x100fe400078e0a00 */
[----:B------:R-:W-:-:S03]  /*acf0*/  @!P5 IMAD.IADD R8, R8, 0x1, -R0 ;  /* 0x000000010808d824 */ /* 0x000fc600078e0a00 */
[C---:B------:R-:W-:Y:S02]  /*ad00*/  ISETP.GT.U32.AND P2, PT, R0.reuse, R9, PT ;  /* 0x000000090000720c */ /* 0x040fe40003f44070 */
[C---:B------:R-:W-:Y:S01]  /*ad10*/  ISETP.GT.U32.AND P0, PT, R0.reuse, R8, PT ;  /* 0x000000080000720c */ /* 0x040fe20003f04070 */
[----:B------:R-:W-:Y:S02]  /*ad20*/  IMAD.MOV R12, RZ, RZ, -R12 ;  /* 0x000000ffff0c7224 */ /* 0x000fe400078e0a0c */
[----:B------:R-:W-:Y:S02]  /*ad30*/  @!P6 IMAD.IADD R13, R13, 0x1, -R0 ;  /* 0x000000010d0de824 */ /* 0x000fe400078e0a00 */
[----:B------:R-:W-:-:S03]  /*ad40*/  IMAD R7, R0, R12, R2 ;  /* 0x0000000c00077224 */ /* 0x000fc600078e0202 */
[----:B------:R-:W-:-:S03]  /*ad50*/  ISETP.GT.U32.AND P6, PT, R0, R13, PT ;  /* 0x0000000d0000720c */ /* 0x000fc60003fc4070 */
[--C-:B------:R-:W-:Y:S01]  /*ad60*/  @!P2 IMAD.IADD R9, R9, 0x1, -R0.reuse ;  /* 0x000000010909a824 */ /* 0x100fe200078e0a00 */
[----:B------:R-:W-:Y:S01]  /*ad70*/  ISETP.GT.U32.AND P2, PT, R0, R7, PT ;  /* 0x000000070000720c */ /* 0x000fe20003f44070 */
[----:B------:R-:W-:Y:S01]  /*ad80*/  @!P0 IMAD.IADD R8, R8, 0x1, -R0 ;  /* 0x0000000108088824 */ /* 0x000fe200078e0a00 */
[----:B------:R-:W-:Y:S01]  /*ad90*/  ISETP.GE.AND P0, PT, R15, RZ, PT ;  /* 0x000000ff0f00720c */ /* 0x000fe20003f06270 */
[----:B------:R-:W-:-:S04]  /*ada0*/  IMAD.HI.U32 R15, R3, R4, RZ ;  /* 0x00000004030f7227 */ /* 0x000fc800078e00ff */
[----:B------:R-:W-:Y:S02]  /*adb0*/  IMAD.MOV R15, RZ, RZ, -R15 ;  /* 0x000000ffff0f7224 */ /* 0x000fe400078e0a0f */
[----:B------:R-:W-:Y:S02]  /*adc0*/  @!P6 IMAD.IADD R13, R13, 0x1, -R0 ;  /* 0x000000010d0de824 */ /* 0x000fe400078e0a00 */
[----:B------:R-:W-:Y:S02]  /*add0*/  IMAD R4, R0, R15, R4 ;  /* 0x0000000f00047224 */ /* 0x000fe400078e0204 */
[----:B------:R-:W-:Y:S02]  /*ade0*/  @!P2 IMAD.IADD R7, R7, 0x1, -R0 ;  /* 0x000000010707a824 */ /* 0x000fe400078e0a00 */
[----:B------:R-:W-:-:S04]  /*adf0*/  IMAD.MOV.U32 R15, RZ, RZ, R11 ;  /* 0x000000ffff0f7224 */ /* 0x000fc800078e000b */
[----:B------:R-:W-:Y:S01]  /*ae00*/  @!P1 IMAD.MOV R15, RZ, RZ, -R15 ;  /* 0x000000ffff0f9224 */ /* 0x000fe200078e0a0f */
[----:B----4-:R-:W-:Y:S01]  /*ae10*/  ISETP.GE.AND P2, PT, R16, RZ, PT ;  /* 0x000000ff1000720c */ /* 0x010fe20003f46270 */
[----:B------:R-:W-:Y:S02]  /*ae20*/  IMAD.MOV.U32 R16, RZ, RZ, R13 ;  /* 0x000000ffff107224 */ /* 0x000fe400078e000d */
[----:B------:R-:W4:Y:S02]  /*ae30*/  LDL.LU R13, [R1+0x19c] ;  /* 0x00019c00010d7983 */ /* 0x000f240000300800 */
[----:B------:R-:W-:Y:S02]  /*ae40*/  @!P3 IMAD.MOV R16, RZ, RZ, -R16 ;  /* 0x000000ffff10b224 */ /* 0x000fe400078e0a10 */
[----:B------:R0:W-:Y:S04]  /*ae50*/  STL [R1+0x2b8], R15 ;  /* 0x0002b80f01007387 */ /* 0x0001e80000100800 */
[----:B0-----:R-:W4:Y:S04]  /*ae60*/  LDL.LU R15, [R1+0x1b4] ;  /* 0x0001b400010f7983 */ /* 0x001f280000300800 */
[----:B------:R0:W-:Y:S04]  /*ae70*/  STL [R1+0x2b4], R16 ;  /* 0x0002b41001007387 */ /* 0x0001e80000100800 */
[----:B0-----:R-:W4:Y:S01]  /*ae80*/  LDL.LU R16, [R1+0x2b74] ;  /* 0x002b740001107983 */ /* 0x001f220000300800 */
[----:B------:R-:W-:Y:S01]  /*ae90*/  ISETP.GT.U32.AND P6, PT, R0, R10, PT ;  /* 0x0000000a0000720c */ /* 0x000fe20003fc4070 */
[----:B------:R-:W-:-:S04]  /*aea0*/  IMAD.HI.U32 R12, R3, R6, RZ ;  /* 0x00000006030c7227 */ /* 0x000fc800078e00ff */
[----:B------:R-:W-:Y:S01]  /*aeb0*/  IMAD.MOV R12, RZ, RZ, -R12 ;  /* 0x000000ffff0c7224 */ /* 0x000fe200078e0a0c */
[----:B--2---:R-:W-:-:S03]  /*aec0*/  IABS R2, R20 ;  /* 0x0000001400027213 */ /* 0x004fc60000000000 */
[----:B------:R-:W-:-:S04]  /*aed0*/  IMAD R6, R0, R12, R6 ;  /* 0x0000000c00067224 */ /* 0x000fc800078e0206 */
[----:B------:R-:W-:Y:S01]  /*aee0*/  @!P6 IMAD.IADD R10, R10, 0x1, -R0 ;  /* 0x000000010a0ae824 */ /* 0x000fe200078e0a00 */
[----:B------:R-:W-:Y:S01]  /*aef0*/  ISETP.GT.U32.AND P6, PT, R0, R6, PT ;  /* 0x000000060000720c */ /* 0x000fe20003fc4070 */
[----:B------:R-:W-:-:S03]  /*af00*/  IMAD.HI.U32 R12, R3, R2, RZ ;  /* 0x00000002030c7227 */ /* 0x000fc600078e00ff */
[C---:B------:R-:W-:Y:S01]  /*af10*/  ISETP.GT.U32.AND P1, PT, R0.reuse, R10, PT ;  /* 0x0000000a0000720c */ /* 0x040fe20003f24070 */
[----:B------:R-:W-:Y:S01]  /*af20*/  @!P4 IMAD.MOV R9, RZ, RZ, -R9 ;  /* 0x000000ffff09c224 */ /* 0x000fe200078e0a09 */
[----:B------:R-:W-:Y:S01]  /*af30*/  ISETP.GT.U32.AND P4, PT, R0, R4, PT ;  /* 0x000000040000720c */ /* 0x000fe20003f84070 */
[----:B------:R-:W-:Y:S01]  /*af40*/  IMAD.MOV R12, RZ, RZ, -R12 ;  /* 0x000000ffff0c7224 */ /* 0x000fe200078e0a0c */
[----:B------:R-:W-:Y:S02]  /*af50*/  ISETP.GE.AND P5, PT, R14, RZ, PT ;  /* 0x000000ff0e00720c */ /* 0x000fe40003fa6270 */
[----:B---3--:R-:W-:Y:S01]  /*af60*/  IABS R14, R18 ;  /* 0x00000012000e7213 */ /* 0x008fe20000000000 */
[C---:B------:R-:W-:Y:S01]  /*af70*/  IMAD R2, R0.reuse, R12, R2 ;  /* 0x0000000c00027224 */ /* 0x040fe200078e0202 */
[----:B------:R-:W-:Y:S01]  /*af80*/  ISETP.GT.U32.AND P3, PT, R0, R7, PT ;  /* 0x000000070000720c */ /* 0x000fe20003f64070 */
[----:B------:R-:W-:Y:S02]  /*af90*/  @!P6 IMAD.IADD R6, R6, 0x1, -R0 ;  /* 0x000000010606e824 */ /* 0x000fe400078e0a00 */
[----:B------:R-:W-:-:S04]  /*afa0*/  IMAD.HI.U32 R11, R3, R14, RZ ;  /* 0x0000000e030b7227 */ /* 0x000fc800078e00ff */
[--C-:B------:R-:W-:Y:S01]  /*afb0*/  @!P1 IMAD.IADD R10, R10, 0x1, -R0.reuse ;  /* 0x000000010a0a9824 */ /* 0x100fe200078e0a00 */
[----:B------:R-:W-:Y:S01]  /*afc0*/  ISETP.GT.U32.AND P1, PT, R0, R2, PT ;  /* 0x000000020000720c */ /* 0x000fe20003f24070 */
[----:B------:R-:W-:Y:S02]  /*afd0*/  @!P4 IMAD.IADD R4, R4, 0x1, -R0 ;  /* 0x000000010404c824 */ /* 0x000fe400078e0a00 */
[----:B------:R-:W-:Y:S01]  /*afe0*/  IMAD.MOV R11, RZ, RZ, -R11 ;  /* 0x000000ffff0b7224 */ /* 0x000fe200078e0a0b */
[C---:B------:R-:W-:Y:S01]  /*aff0*/  ISETP.GT.U32.AND P6, PT, R0.reuse, R6, PT ;  /* 0x000000060000720c */ /* 0x040fe20003fc4070 */
[----:B------:R0:W-:Y:S01]  /*b000*/  STL [R1+0x2ac], R9 ;  /* 0x0002ac0901007387 */ /* 0x0001e20000100800 */
[----:B------:R-:W-:Y:S01]  /*b010*/  IABS R12, R19 ;  /* 0x00000013000c7213 */ /* 0x000fe20000000000 */
[----:B------:R-:W-:Y:S01]  /*b020*/  @!P0 IMAD.MOV R10, RZ, RZ, -R10 ;  /* 0x000000ffff0a8224 */ /* 0x000fe200078e0a0a */
[----:B------:R-:W-:Y:S01]  /*b030*/  ISETP.GT.U32.AND P0, PT, R0, R4, PT ;  /* 0x000000040000720c */ /* 0x000fe20003f04070 */
[----:B------:R-:W-:-:S02]  /*b040*/  @!P3 IMAD.IADD R7, R7, 0x1, -R0 ;  /* 0x000000010707b824 */ /* 0x000fc400078e0a00 */
[----:B------:R-:W-:Y:S02]  /*b050*/  @!P5 IMAD.MOV R8, RZ, RZ, -R8 ;  /* 0x000000ffff08d224 */ /* 0x000fe400078e0a08 */
[----:B0-----:R-:W-:Y:S02]  /*b060*/  IMAD R9, R0, R11, R14 ;  /* 0x0000000b00097224 */ /* 0x001fe400078e020e */
[----:B------:R-:W2:Y:S01]  /*b070*/  LDL.LU R14, [R1+0x1b0] ;  /* 0x0001b000010e7983 */ /* 0x000ea20000300800 */
[----:B------:R-:W-:-:S03]  /*b080*/  @!P1 IMAD.IADD R2, R2, 0x1, -R0 ;  /* 0x0000000102029824 */ /* 0x000fc600078e0a00 */
[----:B------:R0:W-:Y:S01]  /*b090*/  STL [R1+0x2a0], R8 ;  /* 0x0002a00801007387 */ /* 0x0001e20000100800 */
[--C-:B------:R-:W-:Y:S02]  /*b0a0*/  @!P6 IMAD.IADD R6, R6, 0x1, -R0.reuse ;  /* 0x000000010606e824 */ /* 0x100fe400078e0a00 */
[----:B------:R-:W-:Y:S01]  /*b0b0*/  IMAD.MOV.U32 R11, RZ, RZ, R19 ;  /* 0x000000ffff0b7224 */ /* 0x000fe200078e0013 */
[----:B------:R-:W-:Y:S01]  /*b0c0*/  STL [R1+0x29c], R10 ;  /* 0x00029c0a01007387 */ /* 0x000fe20000100800 */
[----:B------:R-:W-:Y:S01]  /*b0d0*/  @!P0 IMAD.IADD R4, R4, 0x1, -R0 ;  /* 0x0000000104048824 */ /* 0x000fe200078e0a00 */
[----:B------:R-:W-:Y:S02]  /*b0e0*/  ISETP.GE.AND P1, PT, R18, RZ, PT ;  /* 0x000000ff1200720c */ /* 0x000fe40003f26270 */
[----:B------:R-:W3:Y:S01]  /*b0f0*/  LDL.LU R19, [R1+0x1bc] ;  /* 0x0001bc0001137983 */ /* 0x000ee20000300800 */
[----:B------:R-:W-:Y:S01]  /*b100*/  IMAD.MOV.U32 R18, RZ, RZ, R6 ;  /* 0x000000ffff127224 */ /* 0x000fe200078e0006 */
[----:B------:R-:W-:-:S02]  /*b110*/  ISETP.GE.AND P4, PT, R20, RZ, PT ;  /* 0x000000ff1400720c */ /* 0x000fc40003f86270 */
[----:B----4-:R-:W-:Y:S01]  /*b120*/  ISETP.GE.AND P5, PT, R13, RZ, PT ;  /* 0x000000ff0d00720c */ /* 0x010fe20003fa6270 */
[----:B------:R-:W-:-:S04]  /*b130*/  IMAD.MOV.U32 R13, RZ, RZ, R12 ;  /* 0x000000ffff0d7224 */ /* 0x000fc800078e000c */
[----:B0-----:R-:W-:-:S04]  /*b140*/  IMAD.HI.U32 R8, R3, R13, RZ ;  /* 0x0000000d03087227 */ /* 0x001fc800078e00ff */
[----:B------:R-:W-:-:S04]  /*b150*/  IMAD.MOV R8, RZ, RZ, -R8 ;  /* 0x000000ffff087224 */ /* 0x000fc800078e0a08 */
[----:B------:R-:W-:Y:S02]  /*b160*/  IMAD R13, R0, R8, R13 ;  /* 0x00000008000d7224 */ /* 0x000fe400078e020d */
[----:B------:R-:W-:Y:S01]  /*b170*/  IMAD.MOV.U32 R8, RZ, RZ, R4 ;  /* 0x000000ffff087224 */ /* 0x000fe200078e0004 */
[----:B------:R-:W-:Y:S01]  /*b180*/  ISETP.GE.AND P3, PT, R16, RZ, PT ;  /* 0x000000ff1000720c */ /* 0x000fe20003f66270 */
[----:B------:R-:W-:-:S04]  /*b190*/  IMAD.MOV.U32 R16, RZ, RZ, R7 ;  /* 0x000000ffff107224 */ /* 0x000fc800078e0007 */
[----:B------:R-:W-:Y:S01]  /*b1a0*/  @!P2 IMAD.MOV R16, RZ, RZ, -R16 ;  /* 0x000000ffff10a224 */ /* 0x000fe200078e0a10 */
[----:B------:R-:W-:-:S04]  /*b1b0*/  ISETP.GT.U32.AND P2, PT, R0, R2, PT ;  /* 0x000000020000720c */ /* 0x000fc80003f44070 */
[----:B------:R0:W-:Y:S01]  /*b1c0*/  STL [R1+0x298], R16 ;  /* 0x0002981001007387 */ /* 0x0001e20000100800 */
[----:B------:R-:W-:Y:S02]  /*b1d0*/  @!P5 IMAD.MOV R18, RZ, RZ, -R18 ;  /* 0x000000ffff12d224 */ /* 0x000fe400078e0a12 */
[----:B------:R-:W-:Y:S01]  /*b1e0*/  @!P3 IMAD.MOV R8, RZ, RZ, -R8 ;  /* 0x000000ffff08b224 */ /* 0x000fe200078e0a08 */
[----:B0-----:R-:W4:Y:S05]  /*b1f0*/  LDL.LU R16, [R1+0x1b8] ;  /* 0x0001b80001107983 */ /* 0x001f2a0000300800 */
[----:B------:R-:W-:Y:S01]  /*b200*/  @!P2 IMAD.IADD R2, R2, 0x1, -R0 ;  /* 0x000000010202a824 */ /* 0x000fe200078e0a00 */
[----:B------:R-:W3:Y:S01]  /*b210*/  LDL R20, [R1+0x1c0] ;  /* 0x0001c00001147983 */ /* 0x000ee20000100800 */
[----:B------:R-:W-:-:S03]  /*b220*/  IABS R10, R15 ;  /* 0x0000000f000a7213 */ /* 0x000fc60000000000 */
[----:B------:R0:W-:Y:S01]  /*b230*/  STL [R1+0x294], R18 ;  /* 0x0002941201007387 */ /* 0x0001e20000100800 */
[----:B------:R-:W-:-:S03]  /*b240*/  ISETP.GE.AND P2, PT, R15, RZ, PT ;  /* 0x000000ff0f00720c */ /* 0x000fc60003f46270 */
[----:B0-----:R-:W3:Y:S04]  /*b250*/  LDL R18, [R1+0x1c4] ;  /* 0x0001c40001127983 */ /* 0x001ee80000100800 */
[----:B------:R4:W-:Y:S04]  /*b260*/  STL [R1+0x290], R8 ;  /* 0x0002900801007387 */ /* 0x0009e80000100800 */
[----:B------:R-:W3:Y:S01]  /*b270*/  LDL.LU R15, [R1+0x1c8] ;  /* 0x0001c800010f7983 */ /* 0x000ee20000300800 */
[C---:B------:R-:W-:Y:S02]  /*b280*/  ISETP.GT.U32.AND P6, PT, R0.reuse, R9, PT ;  /* 0x000000090000720c */ /* 0x040fe40003fc4070 */
[----:B------:R-:W-:-:S02]  /*b290*/  ISETP.GT.U32.AND P0, PT, R0, R13, PT ;  /* 0x0000000d0000720c */ /* 0x000fc40003f04070 */
[----:B--2---:R-:W-:Y:S02]  /*b2a0*/  IABS R12, R14 ;  /* 0x0000000e000c7213 */ /* 0x004fe40000000000 */
[----:B------:R-:W-:Y:S01]  /*b2b0*/  ISETP.GE.AND P3, PT, R14, RZ, PT ;  /* 0x000000ff0e00720c */ /* 0x000fe20003f66270 */
[----:B------:R-:W-:-:S06]  /*b2c0*/  IMAD.MOV.U32 R14, RZ, RZ, R2 ;  /* 0x000000ffff0e7224 */ /* 0x000fcc00078e0002 */
[--C-:B------:R-:W-:Y:S02]  /*b2d0*/  @!P6 IMAD.IADD R9, R9, 0x1, -R0.reuse ;  /* 0x000000010909e824 */ /* 0x100fe400078e0a00 */
[----:B------:R-:W-:-:S03]  /*b2e0*/  @!P0 IMAD.IADD R13, R13, 0x1, -R0 ;  /* 0x000000010d0d8824 */ /* 0x000fc600078e0a00 */
[C---:B------:R-:W-:Y:S01]  /*b2f0*/  ISETP.GT.U32.AND P6, PT, R0.reuse, R9, PT ;  /* 0x000000090000720c */ /* 0x040fe20003fc4070 */
[----:B------:R-:W-:Y:S01]  /*b300*/  @!P4 IMAD.MOV R14, RZ, RZ, -R14 ;  /* 0x000000ffff0ec224 */ /* 0x000fe200078e0a0e */
[----:B------:R-:W-:Y:S02]  /*b310*/  ISETP.GT.U32.AND P4, PT, R0, R13, PT ;  /* 0x0000000d0000720c */ /* 0x000fe40003f84070 */
[----:B------:R-:W-:Y:S01]  /*b320*/  ISETP.GE.AND P5, PT, R11, RZ, PT ;  /* 0x000000ff0b00720c */ /* 0x000fe20003fa6270 */
[----:B------:R-:W-:-:S04]  /*b330*/  IMAD.HI.U32 R7, R3, R12, RZ ;  /* 0x0000000c03077227 */ /* 0x000fc800078e00ff */
[----:B------:R-:W-:-:S04]  /*b340*/  IMAD.HI.U32 R4, R3, R10, RZ ;  /* 0x0000000a03047227 */ /* 0x000fc800078e00ff */
[----:B------:R-:W-:Y:S02]  /*b350*/  @!P6 IMAD.IADD R9, R9, 0x1, -R0 ;  /* 0x000000010909e824 */ /* 0x000fe400078e0a00 */
[----:B------:R-:W-:Y:S02]  /*b360*/  IMAD.MOV R6, RZ, RZ, -R7 ;  /* 0x000000ffff067224 */ /* 0x000fe400078e0a07 */
[----:B------:R-:W-:Y:S02]  /*b370*/  IMAD.MOV R4, RZ, RZ, -R4 ;  /* 0x000000ffff047224 */ /* 0x000fe400078e0a04 */
[----:B------:R-:W-:Y:S02]  /*b380*/  @!P1 IMAD.MOV R9, RZ, RZ, -R9 ;  /* 0x000000ffff099224 */ /* 0x000fe400078e0a09 */
[----:B------:R-:W-:Y:S02]  /*b390*/  @!P4 IMAD.IADD R13, R13, 0x1, -R0 ;  /* 0x000000010d0dc824 */ /* 0x000fe400078e0a00 */
[----:B------:R-:W-:-:S02]  /*b3a0*/  IMAD R10, R0, R4, R10 ;  /* 0x00000004000a7224 */ /* 0x000fc400078e020a */
[----:B------:R-:W-:Y:S01]  /*b3b0*/  @!P5 IMAD.MOV R13, RZ, RZ, -R13 ;  /* 0x000000ffff0dd224 */ /* 0x000fe200078e0a0d */
[----:B----4-:R-:W-:Y:S02]  /*b3c0*/  IABS R8, R16 ;  /* 0x0000001000087213 */ /* 0x010fe40000000000 */
[----:B------:R-:W-:Y:S02]  /*b3d0*/  ISETP.GE.AND P0, PT, R16, RZ, PT ;  /* 0x000000ff1000720c */ /* 0x000fe40003f06270 */
[----:B------:R-:W2:Y:S01]  /*b3e0*/  LDL.LU R16, [R1+0x1cc] ;  /* 0x0001cc0001107983 */ /* 0x000ea20000300800 */
[----:B------:R-:W-:Y:S01]  /*b3f0*/  IMAD.HI.U32 R7, R3, R8, RZ ;  /* 0x0000000803077227 */ /* 0x000fe200078e00ff */
[----:B---3--:R-:W-:Y:S02]  /*b400*/  IABS R4, R20 ;  /* 0x0000001400047213 */ /* 0x008fe40000000000 */
[----:B------:R-:W-:Y:S01]  /*b410*/  STL [R1+0x288], R14 ;  /* 0x0002880e01007387 */ /* 0x000fe20000100800 */
[----:B------:R-:W-:-:S03]  /*b420*/  IMAD.MOV R7, RZ, RZ, -R7 ;  /* 0x000000ffff077224 */ /* 0x000fc600078e0a07 */
[----:B------:R-:W-:Y:S01]  /*b430*/  STL [R1+0x280], R9 ;  /* 0x0002800901007387 */ /* 0x000fe20000100800 */
[----:B------:R-:W-:-:S03]  /*b440*/  IMAD R8, R0, R7, R8 ;  /* 0x0000000700087224 */ /* 0x000fc600078e0208 */
[----:B------:R-:W3:Y:S01]  /*b450*/  LDL.LU R20, [R1+0x1d0] ;  /* 0x0001d00001147983 */ /* 0x000ee20000300800 */
[----:B------:R-:W-:-:S03]  /*b460*/  IABS R11, R18 ;  /* 0x00000012000b7213 */ /* 0x000fc60000000000 */
[----:B------:R0:W-:Y:S01]  /*b470*/  STL [R1+0x2b70], R15 ;  /* 0x002b700f01007387 */ /* 0x0001e20000100800 */
[----:B------:R-:W-:-:S03]  /*b480*/  IABS R7, R15 ;  /* 0x0000000f00077213 */ /* 0x000fc60000000000 */
[----:B------:R-:W4:Y:S04]  /*b490*/  LDL.LU R18, [R1+0x1d4] ;  /* 0x0001d40001127983 */ /* 0x000f280000300800 */
[----:B------:R3:W-:Y:S04]  /*b4a0*/  STL [R1+0x27c], R13 ;  /* 0x00027c0d01007387 */ /* 0x0007e80000100800 */
[----:B0-----:R-:W2:Y:S01]  /*b4b0*/  LDL.LU R15, [R1+0x1c4] ;  /* 0x0001c400010f7983 */ /* 0x001ea20000300800 */
[----:B------:R-:W-:-:S05]  /*b4c0*/  IMAD R12, R0, R6, R12 ;  /* 0x00000006000c7224 */ /* 0x000fca00078e020c */
[----:B------:R-:W-:Y:S02]  /*b4d0*/  ISETP.GT.U32.AND P6, PT, R0, R12, PT ;  /* 0x0000000c0000720c */ /* 0x000fe40003fc4070 */
[----:B------:R-:W-:-:S05]  /*b4e0*/  IABS R6, R19 ;  /* 0x0000001300067213 */ /* 0x000fca0000000000 */
[----:B------:R-:W-:-:S06]  /*b4f0*/  IMAD.HI.U32 R2, R3, R6, RZ ;  /* 0x0000000603027227 */ /* 0x000fcc00078e00ff */
[----:B------:R-:W-:Y:S02]  /*b500*/  @!P6 IMAD.IADD R12, R12, 0x1, -R0 ;  /* 0x000000010c0ce824 */ /* 0x000fe400078e0a00 */
[----:B------:R-:W-:-:S03]  /*b510*/  IMAD.MOV R2, RZ, RZ, -R2 ;  /* 0x000000ffff027224 */ /* 0x000fc600078e0a02 */
[C---:B------:R-:W-:Y:S01]  /*b520*/  ISETP.GT.U32.AND P6, PT, R0.reuse, R12, PT ;  /* 0x0000000c0000720c */ /* 0x040fe20003fc4070 */
[C---:B------:R-:W-:Y:S02]  /*b530*/  IMAD R6, R0.reuse, R2, R6 ;  /* 0x0000000200067224 */ /* 0x040fe400078e0206 */
[----:B------:R-:W-:Y:S01]  /*b540*/  IMAD.HI.U32 R2, R3, R11, RZ ;  /* 0x0000000b03027227 */ /* 0x000fe200078e00ff */
[----:B------:R-:W-:-:S03]  /*b550*/  ISETP.GT.U32.AND P1, PT, R0, R10, PT ;  /* 0x0000000a0000720c */ /* 0x000fc60003f24070 */
[----:B------:R-:W-:-:S04]  /*b560*/  IMAD.MOV R2, RZ, RZ, -R2 ;  /* 0x000000ffff027224 */ /* 0x000fc800078e0a02 */
[----:B------:R-:W-:Y:S02]  /*b570*/  IMAD R11, R0, R2, R11 ;  /* 0x00000002000b7224 */ /* 0x000fe400078e020b */
[----:B------:R-:W-:Y:S02]  /*b580*/  @!P6 IMAD.IADD R12, R12, 0x1, -R0 ;  /* 0x000000010c0ce824 */ /* 0x000fe400078e0a00 */
[----:B------:R-:W-:-:S04]  /*b590*/  IMAD.HI.U32 R2, R3, R7, RZ ;  /* 0x0000000703027227 */ /* 0x000fc800078e00ff */
[----:B------:R-:W-:Y:S02]  /*b5a0*/  @!P3 IMAD.MOV R12, RZ, RZ, -R12 ;  /* 0x000000ffff0cb224 */ /* 0x000fe400078e0a0c */
[----:B------:R-:W-:Y:S02]  /*b5b0*/  IMAD.MOV R2, RZ, RZ, -R2 ;  /* 0x000000ffff027224 */ /* 0x000fe400078e0a02 */
[----:B------:R-:W-:Y:S01]  /*b5c0*/  IMAD.HI.U32 R9, R3, R4, RZ ;  /* 0x0000000403097227 */ /* 0x000fe200078e00ff */
[----:B------:R0:W-:Y:S03]  /*b5d0*/  STL [R1+0x270], R12 ;  /* 0x0002700c01007387 */ /* 0x0001e60000100800 */
[----:B------:R-:W-:Y:S01]  /*b5e0*/  @!P1 IMAD.IADD R10, R10, 0x1, -R0 ;  /* 0x000000010a0a9824 */ /* 0x000fe200078e0a00 */
[----:B------:R-:W-:Y:S01]  /*b5f0*/  ISETP.GE.AND P1, PT, R19, RZ, PT ;  /* 0x000000ff1300720c */ /* 0x000fe20003f26270 */
[----:B------:R-:W4:Y:S01]  /*b600*/  LDL.LU R14, [R1+0x1d8] ;  /* 0x0001d800010e7983 */ /* 0x000f220000300800 */
[----:B------:R-:W-:-:S03]  /*b610*/  IMAD R7, R0, R2, R7 ;  /* 0x0000000200077224 */ /* 0x000fc600078e0207 */
[----:B------:R-:W4:Y:S01]  /*b620*/  LDL.LU R19, [R1+0x1dc] ;  /* 0x0001dc0001137983 */ /* 0x000f220000300800 */
[----:B------:R-:W-:-:S03]  /*b630*/  IMAD.MOV R9, RZ, RZ, -R9 ;  /* 0x000000ffff097224 */ /* 0x000fc600078e0a09 */
[----:B------:R-:W4:Y:S01]  /*b640*/  LDL.LU R2, [R1+0x1c0] ;  /* 0x0001c00001027983 */ /* 0x000f220000300800 */
[----:B------:R-:W-:-:S05]  /*b650*/  IMAD R4, R0, R9, R4 ;  /* 0x0000000900047224 */ /* 0x000fca00078e0204 */
[----:B------:R-:W-:-:S13]  /*b660*/  ISETP.GT.U32.AND P3, PT, R0, R4, PT ;  /* 0x000000040000720c */ /* 0x000fda0003f64070 */
[----:B------:R-:W-:Y:S01]  /*b670*/  @!P3 IMAD.IADD R4, R4, 0x1, -R0 ;  /* 0x000000010404b824 */ /* 0x000fe200078e0a00 */
[----:B--2---:R-:W-:Y:S02]  /*b680*/  ISETP.GE.AND P3, PT, R15, RZ, PT ;  /* 0x000000ff0f00720c */ /* 0x004fe40003f66270 */
[----:B------:R-:W2:Y:S01]  /*b690*/  LDL.LU R15, [R1+0x2b70] ;  /* 0x002b7000010f7983 */ /* 0x000ea20000300800 */
[C---:B------:R-:W-:Y:S02]  /*b6a0*/  ISETP.GT.U32.AND P4, PT, R0.reuse, R8, PT ;  /* 0x000000080000720c */ /* 0x040fe40003f84070 */
[----:B------:R-:W-:-:S11]  /*b6b0*/  ISETP.GT.U32.AND P6, PT, R0, R6, PT ;  /* 0x000000060000720c */ /* 0x000fd60003fc4070 */
[----:B------:R-:W-:Y:S01]  /*b6c0*/  @!P4 IMAD.IADD R8, R8, 0x1, -R0 ;  /* 0x000000010808c824 */ /* 0x000fe200078e0a00 */
[----:B------:R-:W-:-:S04]  /*b6d0*/  ISETP.GT.U32.AND P4, PT, R0, R10, PT ;  /* 0x0000000a0000720c */ /* 0x000fc80003f84070 */
[----:B------:R-:W-:Y:S01]  /*b6e0*/  ISETP.GT.U32.AND P5, PT, R0, R8, PT ;  /* 0x000000080000720c */ /* 0x000fe20003fa4070 */
[----:B------:R-:W-:-:S08]  /*b6f0*/  @!P6 IMAD.IADD R6, R6, 0x1, -R0 ;  /* 0x000000010606e824 */ /* 0x000fd000078e0a00 */
[--C-:B------:R-:W-:Y:S01]  /*b700*/  @!P4 IMAD.IADD R10, R10, 0x1, -R0.reuse ;  /* 0x000000010a0ac824 */ /* 0x100fe200078e0a00 */
[C---:B------:R-:W-:Y:S02]  /*b710*/  ISETP.GT.U32.AND P4, PT, R0.reuse, R11, PT ;  /* 0x0000000b0000720c */ /* 0x040fe40003f84070 */
[----:B------:R-:W-:Y:S01]  /*b720*/  ISETP.GT.U32.AND P6, PT, R0, R6, PT ;  /* 0x000000060000720c */ /* 0x000fe20003fc4070 */
[----:B------:R-:W-:Y:S01]  /*b730*/  @!P5 IMAD.IADD R8, R8, 0x1, -R0 ;  /* 0x000000010808d824 */ /* 0x000fe200078e0a00 */
[----:B------:R-:W-:Y:S02]  /*b740*/  ISETP.GT.U32.AND P5, PT, R0, R7, PT ;  /* 0x000000070000720c */ /* 0x000fe40003fa4070 */
[----:B------:R-:W-:Y:S02]  /*b750*/  IABS R9, R16 ;  /* 0x0000001000097213 */ /* 0x000fe40000000000 */
[----:B---3--:R-:W-:-:S03]  /*b760*/  IABS R13, R20 ;  /* 0x00000014000d7213 */ /* 0x008fc60000000000 */
[----:B0-----:R-:W-:-:S04]  /*b770*/  IMAD.HI.U32 R12, R3, R9, RZ ;  /* 0x00000009030c7227 */ /* 0x001fc800078e00ff */
[--C-:B------:R-:W-:Y:S02]  /*b780*/  @!P4 IMAD.IADD R11, R11, 0x1, -R0.reuse ;  /* 0x000000010b0bc824 */ /* 0x100fe400078e0a00 */
[--C-:B------:R-:W-:Y:S02]  /*b790*/  @!P6 IMAD.IADD R6, R6, 0x1, -R0.reuse ;  /* 0x000000010606e824 */ /* 0x100fe400078e0a00 */
[----:B------:R-:W-:Y:S01]  /*b7a0*/  @!P5 IMAD.IADD R7, R7, 0x1, -R0 ;  /* 0x000000010707d824 */ /* 0x000fe200078e0a00 */
[C---:B------:R-:W-:Y:S01]  /*b7b0*/  ISETP.GT.U32.AND P5, PT, R0.reuse, R11, PT ;  /* 0x0000000b0000720c */ /* 0x040fe20003fa4070 */
[----:B------:R-:W-:Y:S02]  /*b7c0*/  IMAD.MOV R12, RZ, RZ, -R12 ;  /* 0x000000ffff0c7224 */ /* 0x000fe400078e0a0c */
[----:B------:R-:W-:Y:S01]  /*b7d0*/  @!P2 IMAD.MOV R10, RZ, RZ, -R10 ;  /* 0x000000ffff0aa224 */ /* 0x000fe200078e0a0a */
[C---:B------:R-:W-:Y:S01]  /*b7e0*/  ISETP.GT.U32.AND P2, PT, R0.reuse, R7, PT ;  /* 0x000000070000720c */ /* 0x040fe20003f44070 */
[----:B------:R-:W-:Y:S01]  /*b7f0*/  IMAD R9, R0, R12, R9 ;  /* 0x0000000c00097224 */ /* 0x000fe200078e0209 */
[----:B----4-:R-:W-:Y:S01]  /*b800*/  ISETP.GE.AND P6, PT, R2, RZ, PT ;  /* 0x000000ff0200720c */ /* 0x010fe20003fc6270 */
[----:B------:R-:W-:-:S04]  /*b810*/  IMAD.HI.U32 R2, R3, R13, RZ ;  /* 0x0000000d03027227 */ /* 0x000fc800078e00ff */
[----:B------:R-:W-:Y:S02]  /*b820*/  IMAD.MOV R2, RZ, RZ, -R2 ;  /* 0x000000ffff027224 */ /* 0x000fe400078e0a02 */
[----:B------:R-:W-:Y:S02]  /*b830*/  @!P0 IMAD.MOV R8, RZ, RZ, -R8 ;  /* 0x000000ffff088224 */ /* 0x000fe400078e0a08 */
[----:B------:R-:W-:Y:S01]  /*b840*/  @!P1 IMAD.MOV R6, RZ, RZ, -R6 ;  /* 0x000000ffff069224 */ /* 0x000fe200078e0a06 */
[----:B------:R-:W-:Y:S01]  /*b850*/  STL [R1+0x268], R10 ;  /* 0x0002680a01007387 */ /* 0x000fe20000100800 */
[C---:B------:R-:W-:Y:S01]  /*b860*/  IMAD R13, R0.reuse, R2, R13 ;  /* 0x00000002000d7224 */ /* 0x040fe200078e020d */
[C---:B------:R-:W-:Y:S02]  /*b870*/  ISETP.GT.U32.AND P1, PT, R0.reuse, R9, PT ;  /* 0x000000090000720c */ /* 0x040fe40003f24070 */
[----:B------:R-:W-:Y:S01]  /*b880*/  STL [R1+0x264], R8 ;  /* 0x0002640801007387 */ /* 0x000fe20000100800 */
[----:B------:R-:W-:Y:S01]  /*b890*/  ISETP.GT.U32.AND P4, PT, R0, R4, PT ;  /* 0x000000040000720c */ /* 0x000fe20003f84070 */
[----:B------:R-:W-:-:S02]  /*b8a0*/  @!P5 IMAD.IADD R11, R11, 0x1, -R0 ;  /* 0x000000010b0bd824 */ /* 0x000fc400078e0a00 */
[----:B------:R0:W-:Y:S01]  /*b8b0*/  STL [R1+0x254], R6 ;  /* 0x0002540601007387 */ /* 0x0001e20000100800 */
[----:B------:R-:W-:Y:S01]  /*b8c0*/  ISETP.GT.U32.AND P5, PT, R0, R13, PT ;  /* 0x0000000d0000720c */ /* 0x000fe20003fa4070 */
[--C-:B------:R-:W-:Y:S01]  /*b8d0*/  @!P2 IMAD.IADD R7, R7, 0x1, -R0.reuse ;  /* 0x000000010707a824 */ /* 0x100fe200078e0a00 */
[----:B------:R-:W-:Y:S01]  /*b8e0*/  ISETP.GE.AND P2, PT, R20, RZ, PT ;  /* 0x000000ff1400720c */ /* 0x000fe20003f46270 */
[----:B0-----:R-:W3:Y:S04]  /*b8f0*/  LDL R6, [R1+0x1e0] ;  /* 0x0001e00001067983 */ /* 0x001ee80000100800 */
[----:B------:R0:W-:Y:S04]  /*b900*/  STL [R1+0x2b6c], R14 ;  /* 0x002b6c0e01007387 */ /* 0x0001e80000100800 */
[----:B------:R-:W4:Y:S01]  /*b910*/  LDL.LU R20, [R1+0x1e4] ;  /* 0x0001e40001147983 */ /* 0x000f220000300800 */
[----:B------:R-:W-:-:S02]  /*b920*/  @!P1 IMAD.IADD R9, R9, 0x1, -R0 ;  /* 0x0000000109099824 */ /* 0x000fc400078e0a00 */
[--C-:B------:R-:W-:Y:S01]  /*b930*/  @!P4 IMAD.IADD R4, R4, 0x1, -R0.reuse ;  /* 0x000000010404c824 */ /* 0x100fe200078e0a00 */
[----:B------:R-:W-:Y:S01]  /*b940*/  IABS R12, R18 ;  /* 0x00000012000c7213 */ /* 0x000fe20000000000 */
[----:B------:R-:W-:Y:S01]  /*b950*/  @!P5 IMAD.IADD R13, R13, 0x1, -R0 ;  /* 0x000000010d0dd824 */ /* 0x000fe200078e0a00 */
[----:B------:R-:W-:Y:S02]  /*b960*/  ISETP.GE.AND P1, PT, R18, RZ, PT ;  /* 0x000000ff1200720c */ /* 0x000fe40003f26270 */
[----:B------:R-:W-:Y:S01]  /*b970*/  IABS R10, R14 ;  /* 0x0000000e000a7213 */ /* 0x000fe20000000000 */
[----:B------:R-:W4:Y:S01]  /*b980*/  LDL.LU R18, [R1+0x1e8] ;  /* 0x0001e80001127983 */ /* 0x000f220000300800 */
[----:B0-----:R-:W-:Y:S01]  /*b990*/  IMAD.MOV.U32 R14, RZ, RZ, R4 ;  /* 0x000000ffff0e7224 */ /* 0x001fe200078e0004 */
[----:B------:R-:W-:-:S03]  /*b9a0*/  ISETP.GT.U32.AND P5, PT, R0, R9, PT ;  /* 0x000000090000720c */ /* 0x000fc60003fa4070 */
[----:B------:R-:W-:Y:S01]  /*b9b0*/  @!P6 IMAD.MOV R14, RZ, RZ, -R14 ;  /* 0x000000ffff0ee224 */ /* 0x000fe200078e0a0e */
[----:B------:R-:W-:Y:S01]  /*b9c0*/  ISETP.GE.AND P4, PT, R16, RZ, PT ;  /* 0x000000ff1000720c */ /* 0x000fe20003f86270 */
[----:B------:R-:W-:Y:S01]  /*b9d0*/  @!P3 IMAD.MOV R11, RZ, RZ, -R11 ;  /* 0x000000ffff0bb224 */ /* 0x000fe200078e0a0b */
[----:B------:R-:W-:-:S07]  /*b9e0*/  ISETP.GT.U32.AND P3, PT, R0, R13, PT ;  /* 0x0000000d0000720c */ /* 0x000fce0003f64070 */
[----:B------:R-:W-:Y:S01]  /*b9f0*/  @!P5 IMAD.IADD R9, R9, 0x1, -R0 ;  /* 0x000000010909d824 */ /* 0x000fe200078e0a00 */
[----:B------:R-:W-:-:S05]  /*ba00*/  IABS R8, R19 ;  /* 0x0000001300087213 */ /* 0x000fca0000000000 */
[----:B------:R-:W-:Y:S01]  /*ba10*/  @!P3 IMAD.IADD R13, R13, 0x1, -R0 ;  /* 0x000000010d0db824 */ /* 0x000fe200078e0a00 */
[----:B------:R-:W-:Y:S01]  /*ba20*/  ISETP.GE.AND P3, PT, R19, RZ, PT ;  /* 0x000000ff1300720c */ /* 0x000fe20003f66270 */
[----:B------:R-:W-:Y:S01]  /*ba30*/  IMAD.MOV.U32 R19, RZ, RZ, R17 ;  /* 0x000000ffff137224 */ /* 0x000fe200078e0011 */
[----:B--2---:R-:W-:Y:S02]  /*ba40*/  ISETP.GE.AND P0, PT, R15, RZ, PT ;  /* 0x000000ff0f00720c */ /* 0x004fe40003f06270 */
[----:B------:R-:W2:Y:S04]  /*ba50*/  LDL.LU R15, [R1+0x1ec] ;  /* 0x0001ec00010f7983 */ /* 0x000ea80000300800 */
[----:B------:R-:W2:Y:S04]  /*ba60*/  LDL.LU R16, [R1+0x1f0] ;  /* 0x0001f00001107983 */ /* 0x000ea80000300800 */
[----:B------:R0:W-:Y:S03]  /*ba70*/  STL [R1+0x250], R14 ;  /* 0x0002500e01007387 */ /* 0x0001e60000100800 */
[----:B------:R-:W-:Y:S01]  /*ba80*/  @!P0 IMAD.MOV R7, RZ, RZ, -R7 ;  /* 0x000000ffff078224 */ /* 0x000fe200078e0a07 */
[----:B0-----:R-:W2:Y:S04]  /*ba90*/  LDL.LU R14, [R1+0x2b6c] ;  /* 0x002b6c00010e7983 */ /* 0x001ea80000300800 */
[----:B------:R-:W-:Y:S04]  /*baa0*/  STL [R1+0x24c], R11 ;  /* 0x00024c0b01007387 */ /* 0x000fe80000100800 */
[----:B------:R-:W-:Y:S04]  /*bab0*/  STL [R1+0x248], R7 ;  /* 0x0002480701007387 */ /* 0x000fe80000100800 */
[----:B------:R0:W-:Y:S04]  /*bac0*/  STL [R1+0x2b68], R25 ;  /* 0x002b681901007387 */ /* 0x0001e80000100800 */
[----:B------:R-:W2:Y:S01]  /*bad0*/  LDL.LU R17, [R1+0x1f4] ;  /* 0x0001f40001117983 */ /* 0x000ea20000300800 */
[----:B0-----:R-:W-:-:S04]  /*bae0*/  IMAD.MOV.U32 R25, RZ, RZ, R9 ;  /* 0x000000ffff197224 */ /* 0x001fc800078e0009 */
[----:B------:R-:W-:-:S05]  /*baf0*/  @!P4 IMAD.MOV R25, RZ, RZ, -R25 ;  /* 0x000000ffff19c224 */ /* 0x000fca00078e0a19 */
[----:B------:R0:W-:Y:S02]  /*bb00*/  STL [R1+0x244], R25 ;  /* 0x0002441901007387 */ /* 0x0001e40000100800 */
[----:B0-----:R-:W-:Y:S02]  /*bb10*/  IMAD.MOV.U32 R25, RZ, RZ, R13 ;  /* 0x000000ffff197224 */ /* 0x001fe400078e000d */
[----:B------:R-:W2:Y:S01]  /*bb20*/  LDL.LU R13, [R1+0x1e0] ;  /* 0x0001e000010d7983 */ /* 0x000ea20000300800 */
[----:B------:R-:W-:-:S04]  /*bb30*/  IMAD.HI.U32 R2, R3, R12, RZ ;  /* 0x0000000c03027227 */ /* 0x000fc800078e00ff */
[----:B------:R-:W-:-:S04]  /*bb40*/  IMAD.MOV R2, RZ, RZ, -R2 ;  /* 0x000000ffff027224 */ /* 0x000fc800078e0a02 */
[----:B------:R-:W-:Y:S02]  /*bb50*/  IMAD R12, R0, R2, R12 ;  /* 0x00000002000c7224 */ /* 0x000fe400078e020c */
[----:B------:R-:W-:-:S04]  /*bb60*/  IMAD.HI.U32 R2, R3, R10, RZ ;  /* 0x0000000a03027227 */ /* 0x000fc800078e00ff */
[----:B------:R-:W-:Y:S01]  /*bb70*/  IMAD.MOV R2, RZ, RZ, -R2 ;  /* 0x000000ffff027224 */ /* 0x000fe200078e0a02 */
[----:B------:R-:W-:-:S03]  /*bb80*/  ISETP.GT.U32.AND P6, PT, R0, R12, PT ;  /* 0x0000000c0000720c */ /* 0x000fc60003fc4070 */
[----:B------:R-:W-:-:S05]  /*bb90*/  IMAD R10, R0, R2, R10 ;  /* 0x00000002000a7224 */ /* 0x000fca00078e020a */
[----:B------:R-:W-:Y:S01]  /*bba0*/  ISETP.GT.U32.AND P5, PT, R0, R10, PT ;  /* 0x0000000a0000720c */ /* 0x000fe20003fa4070 */
[----:B------:R-:W-:Y:S01]  /*bbb0*/  IMAD.HI.U32 R4, R3, R8, RZ ;  /* 0x0000000803047227 */ /* 0x000fe200078e00ff */
[----:B---3--:R-:W-:-:S03]  /*bbc0*/  IABS R6, R6 ;  /* 0x0000000600067213 */ /* 0x008fc60000000000 */
[----:B------:R-:W-:Y:S02]  /*bbd0*/  IMAD.MOV R4, RZ, RZ, -R4 ;  /* 0x000000ffff047224 */ /* 0x000fe400078e0a04 */
[----:B------:R-:W-:Y:S02]  /*bbe0*/  @!P6 IMAD.IADD R12, R12, 0x1, -R0 ;  /* 0x000000010c0ce824 */ /* 0x000fe400078e0a00 */
[----:B------:R-:W-:-:S04]  /*bbf0*/  IMAD.HI.U32 R2, R3, R6, RZ ;  /* 0x0000000603027227 */ /* 0x000fc800078e00ff */
[----:B------:R-:W-:Y:S01]  /*bc00*/  IMAD R8, R0, R4, R8 ;  /* 0x0000000400087224 */ /* 0x000fe200078e0208 */
[----:B----4-:R-:W-:Y:S01]  /*bc10*/  IABS R4, R20 ;  /* 0x0000001400047213 */ /* 0x010fe20000000000 */
[----:B------:R-:W-:Y:S01]  /*bc20*/  @!P5 IMAD.IADD R10, R10, 0x1, -R0 ;  /* 0x000000010a0ad824 */ /* 0x000fe200078e0a00 */
[C---:B------:R-:W-:Y:S01]  /*bc30*/  ISETP.GT.U32.AND P5, PT, R0.reuse, R12, PT ;  /* 0x0000000c0000720c */ /* 0x040fe20003fa4070 */
[----:B------:R-:W-:Y:S02]  /*bc40*/  IMAD.MOV R2, RZ, RZ, -R2 ;  /* 0x000000ffff027224 */ /* 0x000fe400078e0a02 */
[----:B------:R-:W-:Y:S01]  /*bc50*/  IMAD.HI.U32 R11, R3, R4, RZ ;  /* 0x00000004030b7227 */ /* 0x000fe200078e00ff */
[----:B------:R-:W-:-:S03]  /*bc60*/  ISETP.GT.U32.AND P4, PT, R0, R10, PT ;  /* 0x0000000a0000720c */ /* 0x000fc60003f84070 */
[C---:B------:R-:W-:Y:S02]  /*bc70*/  IMAD R6, R0.reuse, R2, R6 ;  /* 0x0000000200067224 */ /* 0x040fe400078e0206 */
[----:B------:R-:W-:Y:S02]  /*bc80*/  IMAD.MOV R11, RZ, RZ, -R11 ;  /* 0x000000ffff0b7224 */ /* 0x000fe400078e0a0b */
[----:B------:R-:W-:Y:S01]  /*bc90*/  @!P2 IMAD.MOV R25, RZ, RZ, -R25 ;  /* 0x000000ffff19a224 */ /* 0x000fe200078e0a19 */
[C---:B------:R-:W-:Y:S01]  /*bca0*/  ISETP.GT.U32.AND P2, PT, R0.reuse, R6, PT ;  /* 0x000000060000720c */ /* 0x040fe20003f44070 */
[C---:B------:R-:W-:Y:S01]  /*bcb0*/  IMAD R4, R0.reuse, R11, R4 ;  /* 0x0000000b00047224 */ /* 0x040fe200078e0204 */
[----:B------:R-:W-:Y:S01]  /*bcc0*/  ISETP.GT.U32.AND P6, PT, R0, R8, PT ;  /* 0x000000080000720c */ /* 0x000fe20003fc4070 */
[----:B------:R-:W-:Y:S01]  /*bcd0*/  @!P5 IMAD.IADD R12, R12, 0x1, -R0 ;  /* 0x000000010c0cd824 */ /* 0x000fe200078e0a00 */
[----:B------:R0:W-:Y:S03]  /*bce0*/  STL [R1+0x240], R25 ;  /* 0x0002401901007387 */ /* 0x0001e60000100800 */
[----:B------:R-:W-:Y:S01]  /*bcf0*/  @!P1 IMAD.MOV R12, RZ, RZ, -R12 ;  /* 0x000000ffff0c9224 */ /* 0x000fe200078e0a0c */
[----:B------:R-:W-:Y:S01]  /*bd00*/  ISETP.GE.AND P1, PT, R20, RZ, PT ;  /* 0x000000ff1400720c */ /* 0x000fe20003f26270 */
[--C-:B------:R-:W-:Y:S01]  /*bd10*/  @!P4 IMAD.IADD R10, R10, 0x1, -R0.reuse ;  /* 0x000000010a0ac824 */ /* 0x100fe200078e0a00 */
[----:B------:R-:W-:Y:S01]  /*bd20*/  ISETP.GT.U32.AND P4, PT, R0, R4, PT ;  /* 0x000000040000720c */ /* 0x000fe20003f84070 */
[----:B0-----:R-:W3:Y:S02]  /*bd30*/  LDL.LU R25, [R1+0x2b68] ;  /* 0x002b680001197983 */ /* 0x001ee40000300800 */
[----:B------:R-:W-:-:S02]  /*bd40*/  @!P2 IMAD.IADD R6, R6, 0x1, -R0 ;  /* 0x000000010606a824 */ /* 0x000fc400078e0a00 */
[----:B------:R-:W4:Y:S04]  /*bd50*/  LDL.LU R20, [R1+0x1fc] ;  /* 0x0001fc0001147983 */ /* 0x000f280000300800 */
[----:B------:R-:W-:Y:S01]  /*bd60*/  STL [R1+0x238], R12 ;  /* 0x0002380c01007387 */ /* 0x000fe20000100800 */
[----:B------:R-:W-:Y:S01]  /*bd70*/  @!P6 IMAD.IADD R8, R8, 0x1, -R0 ;  /* 0x000000010808e824 */ /* 0x000fe200078e0a00 */
[----:B------:R-:W-:-:S04]  /*bd80*/  ISETP.GT.U32.AND P2, PT, R0, R6, PT ;  /* 0x000000060000720c */ /* 0x000fc80003f44070 */
[----:B------:R-:W-:Y:S01]  /*bd90*/  ISETP.GT.U32.AND P6, PT, R0, R8, PT ;  /* 0x000000080000720c */ /* 0x000fe20003fc4070 */
[----:B------:R-:W-:Y:S01]  /*bda0*/  @!P4 IMAD.IADD R4, R4, 0x1, -R0 ;  /* 0x000000010404c824 */ /* 0x000fe200078e0a00 */
[----:B------:R-:W-:Y:S02]  /*bdb0*/  IABS R2, R18 ;  /* 0x0000001200027213 */ /* 0x000fe40000000000 */
[----:B------:R-:W-:-:S05]  /*bdc0*/  ISETP.GE.AND P4, PT, R18, RZ, PT ;  /* 0x000000ff1200720c */ /* 0x000fca0003f86270 */
[----:B------:R-:W-:-:S04]  /*bdd0*/  @!P2 IMAD.IADD R6, R6, 0x1, -R0 ;  /* 0x000000010606a824 */ /* 0x000fc800078e0a00 */
[----:B------:R-:W-:-:S04]  /*bde0*/  @!P6 IMAD.IADD R8, R8, 0x1, -R0 ;  /* 0x000000010808e824 */ /* 0x000fc800078e0a00 */
[----:B------:R-:W-:Y:S02]  /*bdf0*/  @!P3 IMAD.MOV R8, RZ, RZ, -R8 ;  /* 0x000000ffff08b224 */ /* 0x000fe400078e0a08 */
[----:B------:R-:W-:-:S04]  /*be00*/  IMAD.HI.U32 R9, R3, R2, RZ ;  /* 0x0000000203097227 */ /* 0x000fc800078e00ff */
[----:B------:R-:W-:-:S04]  /*be10*/  IMAD.MOV R9, RZ, RZ, -R9 ;  /* 0x000000ffff097224 */ /* 0x000fc800078e0a09 */
[----:B------:R-:W-:-:S05]  /*be20*/  IMAD R2, R0, R9, R2 ;  /* 0x0000000900027224 */ /* 0x000fca00078e0202 */
[----:B------:R-:W-:-:S13]  /*be30*/  ISETP.GT.U32.AND P6, PT, R0, R2, PT ;  /* 0x000000020000720c */ /* 0x000fda0003fc4070 */
[----:B------:R-:W-:-:S05]  /*be40*/  @!P6 IMAD.IADD R2, R2, 0x1, -R0 ;  /* 0x000000010202e824 */ /* 0x000fca00078e0a00 */
[----:B------:R-:W-:Y:S02]  /*be50*/  ISETP.GT.U32.AND P6, PT, R0, R2, PT ;  /* 0x000000020000720c */ /* 0x000fe40003fc4070 */
[----:B--2---:R-:W-:-:S05]  /*be60*/  IABS R7, R15 ;  /* 0x0000000f00077213 */ /* 0x004fca0000000000 */
[----:B------:R-:W-:-:S04]  /*be70*/  IMAD.HI.U32 R11, R3, R7, RZ ;  /* 0x00000007030b7227 */ /* 0x000fc800078e00ff */
[----:B------:R-:W-:-:S04]  /*be80*/  IMAD.MOV R11, RZ, RZ, -R11 ;  /* 0x000000ffff0b7224 */ /* 0x000fc800078e0a0b */
[----:B------:R-:W-:Y:S02]  /*be90*/  IMAD R7, R0, R11, R7 ;  /* 0x0000000b00077224 */ /* 0x000fe400078e0207 */
[----:B------:R-:W2:Y:S01]  /*bea0*/  LDL.LU R11, [R1+0x1f8] ;  /* 0x0001f800010b7983 */ /* 0x000ea20000300800 */
[----:B------:R-:W-:-:S13]  /*beb0*/  ISETP.GE.AND P0, PT, R14, RZ, PT ;  /* 0x000000ff0e00720c */ /* 0x000fda0003f06270 */
[----:B------:R-:W-:-:S05]  /*bec0*/  @!P0 IMAD.MOV R10, RZ, RZ, -R10 ;  /* 0x000000ffff0a8224 */ /* 0x000fca00078e0a0a */
[----:B------:R0:W-:Y:S04]  /*bed0*/  STL [R1+0x234], R10 ;  /* 0x0002340a01007387 */ /* 0x0001e80000100800 */
[----:B------:R-:W3:Y:S01]  /*bee0*/  LDL.LU R18, [R1+0x200] ;  /* 0x0002000001127983 */ /* 0x000ee20000300800 */
[----:B0-----:R-:W-:Y:S01]  /*bef0*/  IMAD.MOV.U32 R10, RZ, RZ, R6 ;  /* 0x000000ffff0a7224 */ /* 0x001fe200078e0006 */
[----:B------:R-:W-:Y:S02]  /*bf00*/  ISETP.GE.AND P5, PT, R13, RZ, PT ;  /* 0x000000ff0d00720c */ /* 0x000fe40003fa6270 */
[----:B------:R-:W-:Y:S01]  /*bf10*/  STL [R1+0x230], R8 ;  /* 0x0002300801007387 */ /* 0x000fe20000100800 */
[----:B------:R-:W-:-:S10]  /*bf20*/  ISETP.GE.AND P3, PT, R15, RZ, PT ;  /* 0x000000ff0f00720c */ /* 0x000fd40003f66270 */
[----:B------:R-:W-:-:S05]  /*bf30*/  @!P5 IMAD.MOV R10, RZ, RZ, -R10 ;  /* 0x000000ffff0ad224 */ /* 0x000fca00078e0a0a */
[----:B------:R-:W-:Y:S04]  /*bf40*/  STL [R1+0x228], R10 ;  /* 0x0002280a01007387 */ /* 0x000fe80000100800 */
[----:B------:R-:W3:Y:S01]  /*bf50*/  LDL.LU R15, [R1+0x204] ;  /* 0x00020400010f7983 */ /* 0x000ee20000300800 */
[----:B------:R-:W-:Y:S02]  /*bf60*/  ISETP.GT.U32.AND P2, PT, R0, R7, PT ;  /* 0x000000070000720c */ /* 0x000fe40003f44070 */
[----:B------:R-:W-:-:S11]  /*bf70*/  IABS R13, R17 ;  /* 0x00000011000d7213 */ /* 0x000fd60000000000 */
[--C-:B------:R-:W-:Y:S01]  /*bf80*/  @!P2 IMAD.IADD R7, R7, 0x1, -R0.reuse ;  /* 0x000000010707a824 */ /* 0x100fe200078e0a00 */
[----:B------:R-:W-:Y:S02]  /*bf90*/  ISETP.GE.AND P2, PT, R17, RZ, PT ;  /* 0x000000ff1100720c */ /* 0x000fe40003f46270 */
[----:B------:R-:W3:Y:S01]  /*bfa0*/  LDL.LU R17, [R1+0x210] ;  /* 0x0002100001117983 */ /* 0x000ee20000300800 */
[----:B------:R-:W-:Y:S01]  /*bfb0*/  @!P6 IMAD.IADD R2, R2, 0x1, -R0 ;  /* 0x000000010202e824 */ /* 0x000fe200078e0a00 */
[----:B------:R-:W-:Y:S02]  /*bfc0*/  IABS R14, R16 ;  /* 0x00000010000e7213 */ /* 0x000fe40000000000 */
[----:B------:R-:W-:Y:S01]  /*bfd0*/  ISETP.GE.AND P6, PT, R16, RZ, PT ;  /* 0x000000ff1000720c */ /* 0x000fe20003fc6270 */
[----:B------:R-:W-:Y:S02]  /*bfe0*/  IMAD.MOV.U32 R16, RZ, RZ, R22 ;  /* 0x000000ffff107224 */ /* 0x000fe400078e0016 */
[----:B------:R-:W-:-:S02]  /*bff0*/  IMAD.MOV.U32 R22, RZ, RZ, R21 ;  /* 0x000000ffff167224 */ /* 0x000fc400078e0015 */
[----:B------:R-:W3:Y:S01]  /*c000*/  LDL.LU R21, [R1+0x22c] ;  /* 0x00022c0001157983 */ /* 0x000ee20000300800 */
[----:B------:R-:W-:-:S04]  /*c010*/  IMAD.HI.U32 R9, R3, R14, RZ ;  /* 0x0000000e03097227 */ /* 0x000fc800078e00ff */
[----:B------:R-:W-:Y:S01]  /*c020*/  IMAD.MOV R9, RZ, RZ, -R9 ;  /* 0x000000ffff097224 */ /* 0x000fe200078e0a09 */
[----:B------:R-:W-:-:S03]  /*c030*/  ISETP.GT.U32.AND P0, PT, R0, R4, PT ;  /* 0x000000040000720c */ /* 0x000fc60003f04070 */
[----:B------:R-:W-:Y:S02]  /*c040*/  IMAD R14, R0, R9, R14 ;  /* 0x00000009000e7224 */ /* 0x000fe400078e020e */
[----:B------:R-:W-:-:S04]  /*c050*/  IMAD.HI.U32 R9, R3, R13, RZ ;  /* 0x0000000d03097227 */ /* 0x000fc800078e00ff */
[----:B------:R-:W-:-:S04]  /*c060*/  IMAD.MOV R9, RZ, RZ, -R9 ;  /* 0x000000ffff097224 */ /* 0x000fc800078e0a09 */
[----:B------:R-:W-:Y:S02]  /*c070*/  IMAD R13, R0, R9, R13 ;  /* 0x00000009000d7224 */ /* 0x000fe400078e020d */
[----:B------:R-:W-:Y:S01]  /*c080*/  @!P0 IMAD.IADD R4, R4, 0x1, -R0 ;  /* 0x0000000104048824 */ /* 0x000fe200078e0a00 */
[C---:B------:R-:W-:Y:S02]  /*c090*/  ISETP.GT.U32.AND P5, PT, R0.reuse, R14, PT ;  /* 0x0000000e0000720c */ /* 0x040fe40003fa4070 */
[----:B------:R-:W-:Y:S01]  /*c0a0*/  ISETP.GT.U32.AND P0, PT, R0, R13, PT ;  /* 0x0000000d0000720c */ /* 0x000fe20003f04070 */
[----:B------:R-:W-:Y:S01]  /*c0b0*/  @!P1 IMAD.MOV R4, RZ, RZ, -R4 ;  /* 0x000000ffff049224 */ /* 0x000fe200078e0a04 */
[----:B----4-:R-:W-:Y:S01]  /*c0c0*/  IABS R6, R20 ;  /* 0x0000001400067213 */ /* 0x010fe20000000000 */
[----:B------:R-:W-:-:S08]  /*c0d0*/  @!P4 IMAD.MOV R2, RZ, RZ, -R2 ;  /* 0x000000ffff02c224 */ /* 0x000fd000078e0a02 */
[--C-:B------:R-:W-:Y:S02]  /*c0e0*/  @!P5 IMAD.IADD R14, R14, 0x1, -R0.reuse ;  /* 0x000000010e0ed824 */ /* 0x100fe400078e0a00 */
[----:B------:R-:W-:Y:S01]  /*c0f0*/  @!P0 IMAD.IADD R13, R13, 0x1, -R0 ;  /* 0x000000010d0d8824 */ /* 0x000fe200078e0a00 */
[----:B------:R-:W-:-:S04]  /*c100*/  ISETP.GT.U32.AND P5, PT, R0, R7, PT ;  /* 0x000000070000720c */ /* 0x000fc80003fa4070 */
[C---:B------:R-:W-:Y:S01]  /*c110*/  ISETP.GT.U32.AND P1, PT, R0.reuse, R13, PT ;  /* 0x0000000d0000720c */ /* 0x040fe20003f24070 */
[----:B------:R-:W-:Y:S01]  /*c120*/  STL [R1+0x224], R4 ;  /* 0x0002240401007387 */ /* 0x000fe20000100800 */
[----:B------:R-:W-:-:S03]  /*c130*/  ISETP.GT.U32.AND P0, PT, R0, R14, PT ;  /* 0x0000000e0000720c */ /* 0x000fc60003f04070 */
[----:B------:R0:W-:Y:S04]  /*c140*/  STL [R1+0x220], R2 ;  /* 0x0002200201007387 */ /* 0x0001e80000100800 */
[----:B------:R-:W-:Y:S02]  /*c150*/  @!P5 IMAD.IADD R7, R7, 0x1, -R0 ;  /* 0x000000010707d824 */ /* 0x000fe400078e0a00 */
[----:B0-----:R-:W-:-:S04]  /*c160*/  IMAD.HI.U32 R2, R3, R6, RZ ;  /* 0x0000000603027227 */ /* 0x001fc800078e00ff */
[----:B------:R-:W-:Y:S02]  /*c170*/  IMAD.MOV R2, RZ, RZ, -R2 ;  /* 0x000000ffff027224 */ /* 0x000fe400078e0a02 */
[----:B------:R-:W-:Y:S02]  /*c180*/  @!P1 IMAD.IADD R13, R13, 0x1, -R0 ;  /* 0x000000010d0d9824 */ /* 0x000fe400078e0a00 */
[----:B------:R-:W-:Y:S02]  /*c190*/  IMAD R6, R0, R2, R6 ;  /* 0x0000000200067224 */ /* 0x000fe400078e0206 */
[----:B------:R-:W-:Y:S01]  /*c1a0*/  @!P0 IMAD.IADD R14, R14, 0x1, -R0 ;  /* 0x000000010e0e8824 */ /* 0x000fe200078e0a00 */
[----:B------:R-:W-:Y:S02]  /*c1b0*/  ISETP.GE.AND P5, PT, R20, RZ, PT ;  /* 0x000000ff1400720c */ /* 0x000fe40003fa6270 */
[----:B------:R-:W-:Y:S01]  /*c1c0*/  IABS R10, R16 ;  /* 0x00000010000a7213 */ /* 0x000fe20000000000 */
[----:B------:R-:W-:-:S02]  /*c1d0*/  @!P6 IMAD.MOV R14, RZ, RZ, -R14 ;  /* 0x000000ffff0ee224 */ /* 0x000fc400078e0a0e */
[----:B------:R-:W-:Y:S01]  /*c1e0*/  @!P2 IMAD.MOV R13, RZ, RZ, -R13 ;  /* 0x000000ffff0da224 */ /* 0x000fe200078e0a0d */
[----:B--2---:R-:W-:-:S05]  /*c1f0*/  IABS R12, R11 ;  /* 0x0000000b000c7213 */ /* 0x004fca0000000000 */
[----:B------:R-:W-:-:S04]  /*c200*/  IMAD.HI.U32 R9, R3, R12, RZ ;  /* 0x0000000c03097227 */ /* 0x000fc800078e00ff */
[----:B------:R-:W-:-:S04]  /*c210*/  IMAD.MOV R9, RZ, RZ, -R9 ;  /* 0x000000ffff097224 */ /* 0x000fc800078e0a09 */
[----:B------:R-:W-:-:S05]  /*c220*/  IMAD R12, R0, R9, R12 ;  /* 0x00000009000c7224 */ /* 0x000fca00078e020c */
[----:B------:R-:W-:Y:S02]  /*c230*/  ISETP.GT.U32.AND P0, PT, R0, R12, PT ;  /* 0x0000000c0000720c */ /* 0x000fe40003f04070 */
[----:B---3--:R-:W-:Y:S02]  /*c240*/  IABS R8, R18 ;  /* 0x0000001200087213 */ /* 0x008fe40000000000 */
[----:B------:R-:W-:Y:S01]  /*c250*/  ISETP.GE.AND P1, PT, R18, RZ, PT ;  /* 0x000000ff1200720c */ /* 0x000fe20003f26270 */
[----:B------:R-:W-:-:S04]  /*c260*/  IMAD.MOV.U32 R18, RZ, RZ, R7 ;  /* 0x000000ffff127224 */ /* 0x000fc800078e0007 */
[----:B------:R-:W-:Y:S01]  /*c270*/  @!P3 IMAD.MOV R18, RZ, RZ, -R18 ;  /* 0x000000ffff12b224 */ /* 0x000fe200078e0a12 */
[----:B------:R-:W-:Y:S01]  /*c280*/  ISETP.GT.U32.AND P3, PT, R0, R6, PT ;  /* 0x000000060000720c */ /* 0x000fe20003f64070 */
[----:B------:R-:W-:-:S04]  /*c290*/  IMAD.HI.U32 R4, R3, R8, RZ ;  /* 0x0000000803047227 */ /* 0x000fc800078e00ff */
[----:B------:R-:W-:Y:S01]  /*c2a0*/  IMAD.MOV R4, RZ, RZ, -R4 ;  /* 0x000000ffff047224 */ /* 0x000fe200078e0a04 */
[----:B------:R0:W-:Y:S01]  /*c2b0*/  STL [R1+0x21c], R18 ;  /* 0x00021c1201007387 */ /* 0x0001e20000100800 */
[----:B------:R-:W-:Y:S02]  /*c2c0*/  @!P0 IMAD.IADD R12, R12, 0x1, -R0 ;  /* 0x000000010c0c8824 */ /* 0x000fe400078e0a00 */
[----:B------:R-:W-:Y:S01]  /*c2d0*/  IMAD R8, R0, R4, R8 ;  /* 0x0000000400087224 */ /* 0x000fe200078e0208 */
[----:B------:R-:W-:-:S03]  /*c2e0*/  ISETP.GE.AND P4, PT, R11, RZ, PT ;  /* 0x000000ff0b00720c */ /* 0x000fc60003f86270 */
[----:B------:R-:W-:Y:S02]  /*c2f0*/  @!P3 IMAD.IADD R6, R6, 0x1, -R0 ;  /* 0x000000010606b824 */ /* 0x000fe400078e0a00 */
[----:B0-----:R-:W-:Y:S02]  /*c300*/  IMAD.MOV.U32 R18, RZ, RZ, R19 ;  /* 0x000000ffff127224 */ /* 0x001fe400078e0013 */
[----:B------:R-:W2:Y:S01]  /*c310*/  LDL.LU R19, [R1+0x23c] ;  /* 0x00023c0001137983 */ /* 0x000ea20000300800 */
[----:B------:R-:W-:-:S03]  /*c320*/  ISETP.GT.U32.AND P0, PT, R0, R12, PT ;  /* 0x0000000c0000720c */ /* 0x000fc60003f04070 */
[----:B------:R-:W3:Y:S01]  /*c330*/  LDL.LU R20, [R1+0x258] ;  /* 0x0002580001147983 */ /* 0x000ee20000300800 */
[----:B------:R-:W-:Y:S02]  /*c340*/  ISETP.GT.U32.AND P3, PT, R0, R6, PT ;  /* 0x000000060000720c */ /* 0x000fe40003f64070 */
[----:B------:R-:W-:-:S05]  /*c350*/  IABS R4, R15 ;  /* 0x0000000f00047213 */ /* 0x000fca0000000000 */
[----:B------:R-:W-:-:S04]  /*c360*/  IMAD.HI.U32 R11, R3, R4, RZ ;  /* 0x00000004030b7227 */ /* 0x000fc800078e00ff */
[----:B------:R-:W-:-:S04]  /*c370*/  IMAD.MOV R11, RZ, RZ, -R11 ;  /* 0x000000ffff0b7224 */ /* 0x000fc800078e0a0b */
[----:B------:R-:W-:Y:S02]  /*c380*/  IMAD R4, R0, R11, R4 ;  /* 0x0000000b00047224 */ /* 0x000fe400078e0204 */
[----:B------:R-:W-:Y:S01]  /*c390*/  IMAD.HI.U32 R11, R3, R10, RZ ;  /* 0x0000000a030b7227 */ /* 0x000fe200078e00ff */
[----:B------:R-:W-:Y:S03]  /*c3a0*/  STL [R1+0x214], R14 ;  /* 0x0002140e01007387 */ /* 0x000fe60000100800 */
[--C-:B------:R-:W-:Y:S02]  /*c3b0*/  @!P0 IMAD.IADD R12, R12, 0x1, -R0.reuse ;  /* 0x000000010c0c8824 */ /* 0x100fe400078e0a00 */
[----:B------:R-:W-:Y:S01]  /*c3c0*/  IMAD.MOV R11, RZ, RZ, -R11 ;  /* 0x000000ffff0b7224 */ /* 0x000fe200078e0a0b */
[----:B------:R0:W-:Y:S01]  /*c3d0*/  STL [R1+0x20c], R13 ;  /* 0x00020c0d01007387 */ /* 0x0001e20000100800 */
[----:B------:R-:W-:-:S02]  /*c3e0*/  @!P3 IMAD.IADD R6, R6, 0x1, -R0 ;  /* 0x000000010606b824 */ /* 0x000fc400078e0a00 */
[----:B------:R-:W-:Y:S02]  /*c3f0*/  IMAD R10, R0, R11, R10 ;  /* 0x0000000b000a7224 */ /* 0x000fe400078e020a */
[----:B------:R-:W-:Y:S02]  /*c400*/  IMAD.MOV.U32 R11, RZ, RZ, R6 ;  /* 0x000000ffff0b7224 */ /* 0x000fe400078e0006 */
[----:B0-----:R-:W-:Y:S02]  /*c410*/  IMAD.MOV.U32 R13, RZ, RZ, R12 ;  /* 0x000000ffff0d7224 */ /* 0x001fe400078e000c */
[----:B------:R-:W-:Y:S02]  /*c420*/  @!P5 IMAD.MOV R11, RZ, RZ, -R11 ;  /* 0x000000ffff0bd224 */ /* 0x000fe400078e0a0b */
[----:B------:R-:W-:Y:S01]  /*c430*/  @!P4 IMAD.MOV R13, RZ, RZ, -R13 ;  /* 0x000000ffff0dc224 */ /* 0x000fe200078e0a0d */
[----:B------:R-:W-:Y:S02]  /*c440*/  IABS R2, R17 ;  /* 0x0000001100027213 */ /* 0x000fe40000000000 */
[----:B------:R-:W-:-:S02]  /*c450*/  ISETP.GE.AND P5, PT, R17, RZ, PT ;  /* 0x000000ff1100720c */ /* 0x000fc40003fa6270 */
[----:B------:R-:W-:Y:S01]  /*c460*/  STL [R1+0x208], R13 ;  /* 0x0002080d01007387 */ /* 0x000fe20000100800 */
[----:B------:R-:W-:-:S03]  /*c470*/  IMAD.MOV.U32 R17, RZ, RZ, R22 ;  /* 0x000000ffff117224 */ /* 0x000fc600078e0016 */
[----:B------:R-:W4:Y:S04]  /*c480*/  LDL.LU R14, [R1+0x25c] ;  /* 0x00025c00010e7983 */ /* 0x000f280000300800 */
[----:B------:R-:W-:Y:S04]  /*c490*/  STL [R1+0x204], R11 ;  /* 0x0002040b01007387 */ /* 0x000fe80000100800 */
[----:B------:R-:W4:Y:S01]  /*c4a0*/  LDL.LU R22, [R1+0x260] ;  /* 0x0002600001167983 */ /* 0x000f220000300800 */
[----:B------:R-:W-:Y:S02]  /*c4b0*/  ISETP.GT.U32.AND P3, PT, R0, R10, PT ;  /* 0x0000000a0000720c */ /* 0x000fe40003f64070 */
[----:B------:R-:W-:-:S11]  /*c4c0*/  IABS R9, R21 ;  /* 0x0000001500097213 */ /* 0x000fd60000000000 */
[----:B------:R-:W-:Y:S01]  /*c4d0*/  @!P3 IMAD.IADD R10, R10, 0x1, -R0 ;  /* 0x000000010a0ab824 */ /* 0x000fe200078e0a00 */
[----:B------:R-:W-:Y:S02]  /*c4e0*/  ISETP.GE.AND P3, PT, R21, RZ, PT ;  /* 0x000000ff1500720c */ /* 0x000fe40003f66270 */
[----:B------:R-:W4:Y:S01]  /*c4f0*/  LDL.LU R21, [R1+0x3b4] ;  /* 0x0003b40001157983 */ /* 0x000f220000300800 */
[----:B------:R-:W-:Y:S01]  /*c500*/  ISETP.GT.U32.AND P6, PT, R0, R8, PT ;  /* 0x000000080000720c */ /* 0x000fe20003fc4070 */
[----:B------:R-:W-:-:S04]  /*c510*/  IMAD.HI.U32 R7, R3, R2, RZ ;  /* 0x0000000203077227 */ /* 0x000fc800078e00ff */
[----:B------:R-:W-:-:S04]  /*c520*/  IMAD.MOV R7, RZ, RZ, -R7 ;  /* 0x000000ffff077224 */ /* 0x000fc800078e0a07 */
[----:B------:R-:W-:-:S04]  /*c530*/  IMAD R2, R0, R7, R2 ;  /* 0x0000000700027224 */ /* 0x000fc800078e0202 */
[----:B------:R-:W-:Y:S01]  /*c540*/  @!P6 IMAD.IADD R8, R8, 0x1, -R0 ;  /* 0x000000010808e824 */ /* 0x000fe200078e0a00 */
[C---:B------:R-:W-:Y:S01]  /*c550*/  ISETP.GT.U32.AND P4, PT, R0.reuse, R2, PT ;  /* 0x000000020000720c */ /* 0x040fe20003f84070 */
[----:B------:R-:W-:Y:S01]  /*c560*/  IMAD.HI.U32 R7, R3, R9, RZ ;  /* 0x0000000903077227 */ /* 0x000fe200078e00ff */
[C---:B------:R-:W-:Y:S02]  /*c570*/  ISETP.GT.U32.AND P0, PT, R0.reuse, R4, PT ;  /* 0x000000040000720c */ /* 0x040fe40003f04070 */
[----:B------:R-:W-:Y:S01]  /*c580*/  ISETP.GT.U32.AND P6, PT, R0, R8, PT ;  /* 0x000000080000720c */ /* 0x000fe20003fc4070 */
[----:B------:R-:W-:-:S04]  /*c590*/  IMAD.MOV R7, RZ, RZ, -R7 ;  /* 0x000000ffff077224 */ /* 0x000fc800078e0a07 */
[----:B------:R-:W-:-:S04]  /*c5a0*/  IMAD R9, R0, R7, R9 ;  /* 0x0000000700097224 */ /* 0x000fc800078e0209 */
[--C-:B------:R-:W-:Y:S02]  /*c5b0*/  @!P4 IMAD.IADD R2, R2, 0x1, -R0.reuse ;  /* 0x000000010202c824 */ /* 0x100fe400078e0a00 */
[--C-:B------:R-:W-:Y:S02]  /*c5c0*/  @!P0 IMAD.IADD R4, R4, 0x1, -R0.reuse ;  /* 0x0000000104048824 */ /* 0x100fe400078e0a00 */
[----:B------:R-:W-:Y:S01]  /*c5d0*/  @!P6 IMAD.IADD R8, R8, 0x1, -R0 ;  /* 0x000000010808e824 */ /* 0x000fe200078e0a00 */
[C---:B------:R-:W-:Y:S02]  /*c5e0*/  ISETP.GT.U32.AND P6, PT, R0.reuse, R9, PT ;  /* 0x000000090000720c */ /* 0x040fe40003fc4070 */
[C---:B------:R-:W-:Y:S02]  /*c5f0*/  ISETP.GT.U32.AND P4, PT, R0.reuse, R2, PT ;  /* 0x000000020000720c */ /* 0x040fe40003f84070 */
[----:B------:R-:W-:Y:S02]  /*c600*/  ISETP.GT.U32.AND P0, PT, R0, R4, PT ;  /* 0x000000040000720c */ /* 0x000fe40003f04070 */
[----:B------:R-:W-:Y:S01]  /*c610*/  ISETP.GE.AND P2, PT, R15, RZ, PT ;  /* 0x000000ff0f00720c */ /* 0x000fe20003f46270 */
[----:B------:R-:W-:-:S06]  /*c620*/  @!P1 IMAD.MOV R8, RZ, RZ, -R8 ;  /* 0x000000ffff089224 */ /* 0x000fcc00078e0a08 */
[--C-:B------:R-:W-:Y:S01]  /*c630*/  @!P6 IMAD.IADD R9, R9, 0x1, -R0.reuse ;  /* 0x000000010909e824 */ /* 0x100fe200078e0a00 */
[----:B------:R-:W-:Y:S01]  /*c640*/  ISETP.GT.U32.AND P6, PT, R0, R10, PT ;  /* 0x0000000a0000720c */ /* 0x000fe20003fc4070 */
[--C-:B------:R-:W-:Y:S01]  /*c650*/  @!P4 IMAD.IADD R2, R2, 0x1, -R0.reuse ;  /* 0x000000010202c824 */ /* 0x100fe200078e0a00 */
[----:B------:R0:W-:Y:S01]  /*c660*/  STL [R1+0x200], R8 ;  /* 0x0002000801007387 */ /* 0x0001e20000100800 */
[----:B------:R-:W-:-:S04]  /*c670*/  @!P0 IMAD.IADD R4, R4, 0x1, -R0 ;  /* 0x0000000104048824 */ /* 0x000fc800078e0a00 */
[----:B------:R-:W-:Y:S02]  /*c680*/  @!P2 IMAD.MOV R4, RZ, RZ, -R4 ;  /* 0x000000ffff04a224 */ /* 0x000fe400078e0a04 */
[----:B0-----:R-:W-:Y:S02]  /*c690*/  IMAD.MOV.U32 R8, RZ, RZ, R2 ;  /* 0x000000ffff087224 */ /* 0x001fe400078e0002 */
[----:B------:R-:W-:Y:S02]  /*c6a0*/  IMAD.MOV.U32 R13, RZ, RZ, R16 ;  /* 0x000000ffff0d7224 */ /* 0x000fe400078e0010 */
[----:B------:R-:W-:Y:S01]  /*c6b0*/  @!P5 IMAD.MOV R8, RZ, RZ, -R8 ;  /* 0x000000ffff08d224 */ /* 0x000fe200078e0a08 */
[----:B------:R-:W-:Y:S01]  /*c6c0*/  STL [R1+0x1f8], R4 ;  /* 0x0001f80401007387 */ /* 0x000fe20000100800 */
[----:B------:R-:W-:Y:S01]  /*c6d0*/  @!P6 IMAD.IADD R10, R10, 0x1, -R0 ;  /* 0x000000010a0ae824 */ /* 0x000fe200078e0a00 */
[----:B------:R-:W-:Y:S02]  /*c6e0*/  ISETP.GT.U32.AND P1, PT, R0, R9, PT ;  /* 0x000000090000720c */ /* 0x000fe40003f24070 */
[----:B------:R-:W-:-:S11]  /*c6f0*/  ISETP.GE.AND P0, PT, R13, RZ, PT ;  /* 0x000000ff0d00720c */ /* 0x000fd60003f06270 */
[----:B------:R-:W-:Y:S02]  /*c700*/  @!P1 IMAD.IADD R9, R9, 0x1, -R0 ;  /* 0x0000000109099824 */ /* 0x000fe400078e0a00 */
[----:B------:R-:W-:Y:S02]  /*c710*/  @!P0 IMAD.MOV R10, RZ, RZ, -R10 ;  /* 0x000000ffff0a8224 */ /* 0x000fe400078e0a0a */
[----:B------:R-:W-:Y:S01]  /*c720*/  @!P3 IMAD.MOV R9, RZ, RZ, -R9 ;  /* 0x000000ffff09b224 */ /* 0x000fe200078e0a09 */
[----:B--2---:R-:W-:Y:S02]  /*c730*/  IABS R16, R19 ;  /* 0x0000001300107213 */ /* 0x004fe40000000000 */
[----:B------:R-:W-:Y:S01]  /*c740*/  ISETP.GE.AND P2, PT, R19, RZ, PT ;  /* 0x000000ff1300720c */ /* 0x000fe20003f46270 */
[----:B------:R-:W-:Y:S01]  /*c750*/  IMAD.MOV.U32 R19, RZ, RZ, R17 ;  /* 0x000000ffff137224 */ /* 0x000fe200078e0011 */
[----:B---3--:R-:W-:Y:S01]  /*c760*/  IABS R15, R20 ;  /* 0x00000014000f7213 */ /* 0x008fe20000000000 */
[----:B------:R-:W2:Y:S01]  /*c770*/  LDL.LU R17, [R1+0x3e4] ;  /* 0x0003e40001117983 */ /* 0x000ea20000300800 */
[----:B------:R-:W-:-:S03]  /*c780*/  ISETP.GE.AND P6, PT, R20, RZ, PT ;  /* 0x000000ff1400720c */ /* 0x000fc60003fc6270 */
[----:B------:R-:W-:Y:S01]  /*c790*/  STL [R1+0x1f4], R8 ;  /* 0x0001f40801007387 */ /* 0x000fe20000100800 */
[----:B------:R-:W-:-:S03]  /*c7a0*/  IMAD.HI.U32 R7, R3, R16, RZ ;  /* 0x0000001003077227 */ /* 0x000fc600078e00ff */
[----:B------:R-:W3:Y:S01]  /*c7b0*/  LDL.LU R20, [R1+0x3ac] ;  /* 0x0003ac0001147983 */ /* 0x000ee20000300800 */
[----:B------:R-:W-:-:S04]  /*c7c0*/  IMAD.HI.U32 R6, R3, R15, RZ ;  /* 0x0000000f03067227 */ /* 0x000fc800078e00ff */
[----:B------:R-:W-:Y:S02]  /*c7d0*/  IMAD.MOV R7, RZ, RZ, -R7 ;  /* 0x000000ffff077224 */ /* 0x000fe400078e0a07 */
[----:B------:R-:W-:Y:S02]  /*c7e0*/  IMAD.MOV R6, RZ, RZ, -R6 ;  /* 0x000000ffff067224 */ /* 0x000fe400078e0a06 */
[C---:B------:R-:W-:Y:S02]  /*c7f0*/  IMAD R16, R0.reuse, R7, R16 ;  /* 0x0000000700107224 */ /* 0x040fe400078e0210 */
[----:B------:R-:W-:-:S03]  /*c800*/  IMAD R15, R0, R6, R15 ;  /* 0x00000006000f7224 */ /* 0x000fc600078e020f */
[C---:B------:R-:W-:Y:S02]  /*c810*/  ISETP.GT.U32.AND P4, PT, R0.reuse, R16, PT ;  /* 0x000000100000720c */ /* 0x040fe40003f84070 */
[----:B------:R-:W-:Y:S01]  /*c820*/  ISETP.GT.U32.AND P5, PT, R0, R15, PT ;  /* 0x0000000f0000720c */ /* 0x000fe20003fa4070 */
[----:B------:R-:W-:Y:S04]  /*c830*/  STL [R1+0x1f0], R10 ;  /* 0x0001f00a01007387 */ /* 0x000fe80000100800 */
[----:B------:R-:W-:Y:S06]  /*c840*/  STL [R1+0x1ec], R9 ;  /* 0x0001ec0901007387 */ /* 0x000fec0000100800 */
[----:B------:R-:W-:-:S02]  /*c850*/  @!P4 IMAD.IADD R16, R16, 0x1, -R0 ;  /* 0x000000011010c824 */ /* 0x000fc400078e0a00 */
[----:B------:R-:W-:-:S05]  /*c860*/  @!P5 IMAD.IADD R15, R15, 0x1, -R0 ;  /* 0x000000010f0fd824 */ /* 0x000fca00078e0a00 */
[C---:B------:R-:W-:Y:S02]  /*c870*/  ISETP.GT.U32.AND P5, PT, R0.reuse, R15, PT ;  /* 0x0000000f0000720c */ /* 0x040fe40003fa4070 */
[----:B------:R-:W-:Y:S02]  /*c880*/  ISETP.GT.U32.AND P0, PT, R0, R16, PT ;  /* 0x000000100000720c */ /* 0x000fe40003f04070 */
[----:B----4-:R-:W-:Y:S02]  /*c890*/  IABS R6, R22 ;  /* 0x0000001600067213 */ /* 0x010fe40000000000 */
[----:B------:R-:W-:Y:S02]  /*c8a0*/  ISETP.GE.AND P4, PT, R22, RZ, PT ;  /* 0x000000ff1600720c */ /* 0x000fe40003f86270 */
[----:B------:R-:W4:Y:S05]  /*c8b0*/  LDL.LU R22, [R1+0x3e8] ;  /* 0x0003e80001167983 */ /* 0x000f2a0000300800 */
[----:B------:R-:W-:-:S02]  /*c8c0*/  @!P5 IMAD.IADD R15, R15, 0x1, -R0 ;  /* 0x000000010f0fd824 */ /* 0x000fc400078e0a00 */
[----:B------:R-:W-:-:S04]  /*c8d0*/  @!P0 IMAD.IADD R16, R16, 0x1, -R0 ;  /* 0x0000000110108824 */ /* 0x000fc800078e0a00 */
[----:B------:R-:W-:Y:S01]  /*c8e0*/  @!P2 IMAD.MOV R16, RZ, RZ, -R16 ;  /* 0x000000ffff10a224 */ /* 0x000fe200078e0a10 */
[----:B------:R-:W-:Y:S02]  /*c8f0*/  IABS R2, R21 ;  /* 0x0000001500027213 */ /* 0x000fe40000000000 */
[----:B------:R-:W-:Y:S01]  /*c900*/  ISETP.GE.AND P3, PT, R21, RZ, PT ;  /* 0x000000ff1500720c */ /* 0x000fe20003f66270 */
[----:B------:R-:W-:-:S04]  /*c910*/  IMAD.MOV.U32 R21, RZ, RZ, R15 ;  /* 0x000000ffff157224 */ /* 0x000fc800078e000f */
[----:B------:R-:W-:Y:S01]  /*c920*/  @!P6 IMAD.MOV R21, RZ, RZ, -R21 ;  /* 0x000000ffff15e224 */ /* 0x000fe200078e0a15 */
[----:B------:R-:W-:Y:S04]  /*c930*/  STL [R1+0x1e8], R16 ;  /* 0x0001e81001007387 */ /* 0x000fe80000100800 */
[----:B------:R0:W-:Y:S04]  /*c940*/  STL [R1+0x1e4], R21 ;  /* 0x0001e41501007387 */ /* 0x0001e80000100800 */
[----:B0-----:R-:W4:Y:S01]  /*c950*/  LDL.LU R21, [R1+0x3f4] ;  /* 0x0003f40001157983 */ /* 0x001f220000300800 */
[----:B------:R-:W-:Y:S01]  /*c960*/  IABS R7, R14 ;  /* 0x0000000e00077213 */ /* 0x000fe20000000000 */
[----:B------:R-:W-:-:S04]  /*c970*/  IMAD.HI.U32 R4, R3, R6, RZ ;  /* 0x0000000603047227 */ /* 0x000fc800078e00ff */
[----:B------:R-:W-:-:S04]  /*c980*/  IMAD.HI.U32 R8, R3, R7, RZ ;  /* 0x0000000703087227 */ /* 0x000fc800078e00ff */
[----:B------:R-:W-:Y:S02]  /*c990*/  IMAD.MOV R8, RZ, RZ, -R8 ;  /* 0x000000ffff087224 */ /* 0x000fe400078e0a08 */
[----:B------:R-:W-:Y:S02]  /*c9a0*/  IMAD.MOV R4, RZ, RZ, -R4 ;  /* 0x000000ffff047224 */ /* 0x000fe400078e0a04 */
[C---:B------:R-:W-:Y:S02]  /*c9b0*/  IMAD R7, R0.reuse, R8, R7 ;  /* 0x0000000800077224 */ /* 0x040fe400078e0207 */
[----:B------:R-:W-:-:S03]  /*c9c0*/  IMAD R6, R0, R4, R6 ;  /* 0x0000000400067224 */ /* 0x000fc600078e0206 */
[C---:B------:R-:W-:Y:S01]  /*c9d0*/  ISETP.GT.U32.AND P0, PT, R0.reuse, R7, PT ;  /* 0x000000070000720c */ /* 0x040fe20003f04070 */
[----:B------:R-:W-:Y:S01]  /*c9e0*/  IMAD.HI.U32 R8, R3, R2, RZ ;  /* 0x0000000203087227 */ /* 0x000fe200078e00ff */
[----:B------:R-:W-:-:S03]  /*c9f0*/  ISETP.GT.U32.AND P5, PT, R0, R6, PT ;  /* 0x000000060000720c */ /* 0x000fc60003fa4070 */
[----:B------:R-:W-:-:S04]  /*ca00*/  IMAD.MOV R8, RZ, RZ, -R8 ;  /* 0x000000ffff087224 */ /* 0x000fc800078e0a08 */
[----:B------:R-:W-:-:S04]  /*ca10*/  IMAD R2, R0, R8, R2 ;  /* 0x0000000800027224 */ /* 0x000fc800078e0202 */
[--C-:B------:R-:W-:Y:S01]  /*ca20*/  @!P0 IMAD.IADD R7, R7, 0x1, -R0.reuse ;  /* 0x0000000107078824 */ /* 0x100fe200078e0a00 */
[----:B------:R-:W-:Y:S01]  /*ca30*/  ISETP.GT.U32.AND P0, PT, R0, R2, PT ;  /* 0x000000020000720c */ /* 0x000fe20003f04070 */
[----:B------:R-:W-:Y:S01]  /*ca40*/  @!P5 IMAD.IADD R6, R6, 0x1, -R0 ;  /* 0x000000010606d824 */ /* 0x000fe200078e0a00 */
[----:B------:R-:W-:Y:S02]  /*ca50*/  IABS R13, R18 ;  /* 0x00000012000d7213 */ /* 0x000fe40000000000 */
[C---:B------:R-:W-:Y:S02]  /*ca60*/  ISETP.GT.U32.AND P5, PT, R0.reuse, R7, PT ;  /* 0x000000070000720c */ /* 0x040fe40003fa4070 */
[----:B------:R-:W-:Y:S01]  /*ca70*/  IABS R12, R19 ;  /* 0x00000013000c7213 */ /* 0x000fe20000000000 */
[C---:B------:R-:W-:Y:S01]  /*ca80*/  IMAD.HI.U32 R10, R3.reuse, R13, RZ ;  /* 0x0000000d030a7227 */ /* 0x040fe200078e00ff */
[----:B------:R-:W-:Y:S02]  /*ca90*/  ISETP.GT.U32.AND P2, PT, R0, R6, PT ;  /* 0x000000060000720c */ /* 0x000fe40003f44070 */
[----:B------:R-:W-:Y:S01]  /*caa0*/  ISETP.GE.AND P1, PT, R14, RZ, PT ;  /* 0x000000ff0e00720c */ /* 0x000fe20003f26270 */
[----:B------:R-:W-:-:S04]  /*cab0*/  IMAD.HI.U32 R9, R3, R12, RZ ;  /* 0x0000000c03097227 */ /* 0x000fc800078e00ff */
[----:B------:R-:W-:Y:S02]  /*cac0*/  IMAD.MOV R10, RZ, RZ, -R10 ;  /* 0x000000ffff0a7224 */ /* 0x000fe400078e0a0a */
[--C-:B------:R-:W-:Y:S02]  /*cad0*/  @!P0 IMAD.IADD R2, R2, 0x1, -R0.reuse ;  /* 0x0000000102028824 */ /* 0x100fe400078e0a00 */
[----:B------:R-:W-:Y:S02]  /*cae0*/  IMAD.MOV R9, RZ, RZ, -R9 ;  /* 0x000000ffff097224 */ /* 0x000fe400078e0a09 */
[C---:B------:R-:W-:Y:S02]  /*caf0*/  IMAD R13, R0.reuse, R10, R13 ;  /* 0x0000000a000d7224 */ /* 0x040fe400078e020d */
[----:B------:R-:W-:Y:S01]  /*cb00*/  @!P5 IMAD.IADD R7, R7, 0x1, -R0 ;  /* 0x000000010707d824 */ /* 0x000fe200078e0a00 */
[----:B------:R-:W-:Y:S01]  /*cb10*/  ISETP.GT.U32.AND P0, PT, R0, R2, PT ;  /* 0x000000020000720c */ /* 0x000fe20003f04070 */
[----:B------:R-:W-:-:S02]  /*cb20*/  IMAD.MOV.U32 R16, RZ, RZ, R19 ;  /* 0x000000ffff107224 */ /* 0x000fc400078e0013 */
[----:B------:R-:W-:Y:S02]  /*cb30*/  IMAD R12, R0, R9, R12 ;  /* 0x00000009000c7224 */ /* 0x000fe400078e020c */
[----:B------:R-:W-:Y:S01]  /*cb40*/  @!P2 IMAD.IADD R6, R6, 0x1, -R0 ;  /* 0x000000010606a824 */ /* 0x000fe200078e0a00 */
[----:B------:R-:W-:Y:S01]  /*cb50*/  ISETP.GT.U32.AND P2, PT, R0, R13, PT ;  /* 0x0000000d0000720c */ /* 0x000fe20003f44070 */
[----:B------:R-:W-:-:S04]  /*cb60*/  IMAD.MOV.U32 R19, RZ, RZ, R7 ;  /* 0x000000ffff137224 */ /* 0x000fc800078e0007 */
[----:B------:R-:W-:Y:S01]  /*cb70*/  @!P1 IMAD.MOV R19, RZ, RZ, -R19 ;  /* 0x000000ffff139224 */ /* 0x000fe200078e0a13 */
[----:B------:R-:W-:Y:S01]  /*cb80*/  ISETP.GT.U32.AND P1, PT, R0, R12, PT ;  /* 0x0000000c0000720c */ /* 0x000fe20003f24070 */
[----:B------:R-:W-:-:S06]  /*cb90*/  @!P0 IMAD.IADD R2, R2, 0x1, -R0 ;  /* 0x0000000102028824 */ /* 0x000fcc00078e0a00 */
[----:B------:R-:W-:Y:S02]  /*cba0*/  @!P2 IMAD.IADD R13, R13, 0x1, -R0 ;  /* 0x000000010d0da824 */ /* 0x000fe400078e0a00 */
[----:B------:R-:W-:Y:S02]  /*cbb0*/  IMAD.MOV.U32 R15, RZ, RZ, R18 ;  /* 0x000000ffff0f7224 */ /* 0x000fe400078e0012 */
[----:B------:R-:W4:Y:S02]  /*cbc0*/  LDL.LU R18, [R1+0x3f8] ;  /* 0x0003f80001127983 */ /* 0x000f240000300800 */
[--C-:B------:R-:W-:Y:S01]  /*cbd0*/  @!P1 IMAD.IADD R12, R12, 0x1, -R0.reuse ;  /* 0x000000010c0c9824 */ /* 0x100fe200078e0a00 */
[----:B------:R-:W-:Y:S01]  /*cbe0*/  ISETP.GT.U32.AND P1, PT, R0, R13, PT ;  /* 0x0000000d0000720c */ /* 0x000fe20003f24070 */
[----:B------:R0:W-:Y:S04]  /*cbf0*/  STL [R1+0x1dc], R19 ;  /* 0x0001dc1301007387 */ /* 0x0001e80000100800 */
[----:B0-----:R-:W4:Y:S08]  /*cc00*/  LDL.LU R19, [R1+0x3fc] ;  /* 0x0003fc0001137983 */ /* 0x001f300000300800 */
[----:B------:R-:W-:Y:S01]  /*cc10*/  @!P1 IMAD.IADD R13, R13, 0x1, -R0 ;  /* 0x000000010d0d9824 */ /* 0x000fe200078e0a00 */
[----:B---3--:R-:W-:-:S05]  /*cc20*/  IABS R4, R20 ;  /* 0x0000001400047213 */ /* 0x008fca0000000000 */
[----:B------:R-:W-:Y:S01]  /*cc30*/  IMAD.HI.U32 R14, R3, R4, RZ ;  /* 0x00000004030e7227 */ /* 0x000fe200078e00ff */
[----:B--2---:R-:W-:-:S03]  /*cc40*/  IABS R11, R17 ;  /* 0x00000011000b7213 */ /* 0x004fc60000000000 */
[----:B------:R-:W-:Y:S02]  /*cc50*/  IMAD.MOV R14, RZ, RZ, -R14 ;  /* 0x000000ffff0e7224 */ /* 0x000fe400078e0a0e */
[----:B------:R-:W-:-:S04]  /*cc60*/  IMAD.HI.U32 R8, R3, R11, RZ ;  /* 0x0000000b03087227 */ /* 0x000fc800078e00ff */
[----:B------:R-:W-:Y:S02]  /*cc70*/  IMAD R4, R0, R14, R4 ;  /* 0x0000000e00047224 */ /* 0x000fe400078e0204 */
[----:B------:R-:W-:-:S03]  /*cc80*/  IMAD.MOV R8, RZ, RZ, -R8 ;  /* 0x000000ffff087224 */ /* 0x000fc600078e0a08 */
[C---:B------:R-:W-:Y:S01]  /*cc90*/  ISETP.GT.U32.AND P5, PT, R0.reuse, R4, PT ;  /* 0x000000040000720c */ /* 0x040fe20003fa4070 */
[----:B------:R-:W-:-:S05]  /*cca0*/  IMAD R11, R0, R8, R11 ;  /* 0x00000008000b7224 */ /* 0x000fca00078e020b */
[----:B------:R-:W-:-:S07]  /*ccb0*/  ISETP.GT.U32.AND P0, PT, R0, R11, PT ;  /* 0x0000000b0000720c */ /* 0x000fce0003f04070 */
[----:B------:R-:W-:-:S05]  /*ccc0*/  @!P5 IMAD.IADD R4, R4, 0x1, -R0 ;  /* 0x000000010404d824 */ /* 0x000fca00078e0a00 */
[----:B------:R-:W-:Y:S01]  /*ccd0*/  ISETP.GT.U32.AND P2, PT, R0, R4, PT ;  /* 0x000000040000720c */ /* 0x000fe20003f44070 */
[----:B------:R-:W-:Y:S01]  /*cce0*/  @!P0 IMAD.IADD R11, R11, 0x1, -R0 ;  /* 0x000000010b0b8824 */ /* 0x000fe200078e0a00 */
[----:B------:R-:W-:Y:S01]  /*ccf0*/  ISETP.GE.AND P6, PT, R20, RZ, PT ;  /* 0x000000ff1400720c */ /* 0x000fe20003fc6270 */
[----:B------:R-:W-:Y:S01]  /*cd00*/  IMAD.MOV.U32 R14, RZ, RZ, R6 ;  /* 0x000000ffff0e7224 */ /* 0x000fe200078e0006 */
[----:B------:R-:W2:Y:S02]  /*cd10*/  LDL.LU R20, [R1+0x404] ;  /* 0x0004040001147983 */ /* 0x000ea40000300800 */
[----:B------:R-:W-:Y:S02]  /*cd20*/  ISETP.GT.U32.AND P0, PT, R0, R11, PT ;  /* 0x0000000b0000720c */ /* 0x000fe40003f04070 */
[----:B----4-:R-:W-:-:S05]  /*cd30*/  IABS R9, R22 ;  /* 0x0000001600097213 */ /* 0x010fca0000000000 */
[----:B------:R-:W-:-:S04]  /*cd40*/  IMAD.HI.U32 R7, R3, R9, RZ ;  /* 0x0000000903077227 */ /* 0x000fc800078e00ff */
[----:B------:R-:W-:-:S04]  /*cd50*/  IMAD.MOV R7, RZ, RZ, -R7 ;  /* 0x000000ffff077224 */ /* 0x000fc800078e0a07 */
[----:B------:R-:W-:Y:S02]  /*cd60*/  IMAD R9, R0, R7, R9 ;  /* 0x0000000700097224 */ /* 0x000fe400078e0209 */
[----:B------:R-:W-:-:S03]  /*cd70*/  @!P2 IMAD.IADD R4, R4, 0x1, -R0 ;  /* 0x000000010404a824 */ /* 0x000fc600078e0a00 */
[----:B------:R-:W-:Y:S01]  /*cd80*/  ISETP.GT.U32.AND P1, PT, R0, R9, PT ;  /* 0x000000090000720c */ /* 0x000fe20003f24070 */
[----:B------:R-:W-:Y:S02]  /*cd90*/  IMAD.MOV.U32 R8, RZ, RZ, R2 ;  /* 0x000000ffff087224 */ /* 0x000fe400078e0002 */
[----:B------:R-:W-:Y:S01]  /*cda0*/  @!P4 IMAD.MOV R14, RZ, RZ, -R14 ;  /* 0x000000ffff0ec224 */ /* 0x000fe200078e0a0e */
[----:B------:R-:W-:Y:S01]  /*cdb0*/  ISETP.GE.AND P4, PT, R15, RZ, PT ;  /* 0x000000ff0f00720c */ /* 0x000fe20003f86270 */
[----:B------:R-:W-:Y:S02]  /*cdc0*/  IMAD.MOV.U32 R15, RZ, RZ, R4 ;  /* 0x000000ffff0f7224 */ /* 0x000fe400078e0004 */
[----:B------:R-:W-:Y:S01]  /*cdd0*/  @!P3 IMAD.MOV R8, RZ, RZ, -R8 ;  /* 0x000000ffff08b224 */ /* 0x000fe200078e0a08 */
[----:B------:R0:W-:Y:S01]  /*cde0*/  STL [R1+0x1d8], R14 ;  /* 0x0001d80e01007387 */ /* 0x0001e20000100800 */
[----:B------:R-:W-:Y:S01]  /*cdf0*/  @!P6 IMAD.MOV R15, RZ, RZ, -R15 ;  /* 0x000000ffff0fe224 */ /* 0x000fe200078e0a0f */
[----:B------:R-:W-:Y:S01]  /*ce00*/  ISETP.GE.AND P2, PT, R17, RZ, PT ;  /* 0x000000ff1100720c */ /* 0x000fe20003f46270 */
[--C-:B------:R-:W-:Y:S01]  /*ce10*/  @!P0 IMAD.IADD R11, R11, 0x1, -R0.reuse ;  /* 0x000000010b0b8824 */ /* 0x100fe200078e0a00 */
[----:B------:R2:W-:Y:S01]  /*ce20*/  STL [R1+0x1d4], R8 ;  /* 0x0001d40801007387 */ /* 0x0005e20000100800 */
[----:B------:R-:W-:Y:S01]  /*ce30*/  ISETP.GE.AND P0, PT, R22, RZ, PT ;  /* 0x000000ff1600720c */ /* 0x000fe20003f06270 */
[----:B------:R-:W-:-:S02]  /*ce40*/  @!P1 IMAD.IADD R9, R9, 0x1, -R0 ;  /* 0x0000000109099824 */ /* 0x000fc400078e0a00 */
[----:B------:R-:W3:Y:S01]  /*ce50*/  LDL.LU R17, [R1+0x428] ;  /* 0x0004280001117983 */ /* 0x000ee20000300800 */
[----:B------:R-:W-:Y:S02]  /*ce60*/  IABS R6, R21 ;  /* 0x0000001500067213 */ /* 0x000fe40000000000 */
[----:B------:R-:W-:Y:S01]  /*ce70*/  ISETP.GE.AND P1, PT, R21, RZ, PT ;  /* 0x000000ff1500720c */ /* 0x000fe20003f26270 */
[----:B------:R-:W4:Y:S04]  /*ce80*/  LDL.LU R22, [R1+0x424] ;  /* 0x0004240001167983 */ /* 0x000f280000300800 */
[----:B------:R-:W-:Y:S04]  /*ce90*/  STL [R1+0x1d0], R15 ;  /* 0x0001d00f01007387 */ /* 0x000fe80000100800 */
[----:B------:R-:W2:Y:S01]  /*cea0*/  LDL.LU R21, [R1+0x42c] ;  /* 0x00042c0001157983 */ /* 0x000ea20000300800 */
[----:B------:R-:W-:Y:S01]  /*ceb0*/  ISETP.GT.U32.AND P3, PT, R0, R12, PT ;  /* 0x0000000c0000720c */ /* 0x000fe20003f64070 */
[----:B------:R-:W-:-:S04]  /*cec0*/  IMAD.HI.U32 R2, R3, R6, RZ ;  /* 0x0000000603027227 */ /* 0x000fc800078e00ff */
[----:B------:R-:W-:-:S04]  /*ced0*/  IMAD.MOV R2, RZ, RZ, -R2 ;  /* 0x000000ffff027224 */ /* 0x000fc800078e0a02 */
[----:B------:R-:W-:-:S04]  /*cee0*/  IMAD R2, R0, R2, R6 ;  /* 0x0000000200027224 */ /* 0x000fc800078e0206 */
[----:B------:R-:W-:Y:S01]  /*cef0*/  @!P3 IMAD.IADD R12, R12, 0x1, -R0 ;  /* 0x000000010c0cb824 */ /* 0x000fe200078e0a00 */
[----:B------:R-:W-:Y:S02]  /*cf00*/  ISETP.GT.U32.AND P3, PT, R0, R2, PT ;  /* 0x000000020000720c */ /* 0x000fe40003f64070 */
[----:B------:R-:W-:Y:S02]  /*cf10*/  ISETP.GE.AND P5, PT, R16, RZ, PT ;  /* 0x000000ff1000720c */ /* 0x000fe40003fa6270 */
[----:B------:R-:W-:-:S09]  /*cf20*/  ISETP.GT.U32.AND P6, PT, R0, R9, PT ;  /* 0x000000090000720c */ /* 0x000fd20003fc4070 */
[----:B------:R-:W-:-:S05]  /*cf30*/  @!P3 IMAD.IADD R2, R2, 0x1, -R0 ;  /* 0x000000010202b824 */ /* 0x000fca00078e0a00 */
[----:B------:R-:W-:Y:S01]  /*cf40*/  ISETP.GT.U32.AND P3, PT, R0, R2, PT ;  /* 0x000000020000720c */ /* 0x000fe20003f64070 */
[----:B------:R-:W-:Y:S02]  /*cf50*/  @!P4 IMAD.MOV R13, RZ, RZ, -R13 ;  /* 0x000000ffff0dc224 */ /* 0x000fe400078e0a0d */
[----:B------:R-:W-:Y:S02]  /*cf60*/  @!P5 IMAD.MOV R12, RZ, RZ, -R12 ;  /* 0x000000ffff0cd224 */ /* 0x000fe400078e0a0c */
[----:B------:R-:W-:Y:S01]  /*cf70*/  @!P2 IMAD.MOV R11, RZ, RZ, -R11 ;  /* 0x000000ffff0ba224 */ /* 0x000fe200078e0a0b */
[----:B------:R-:W-:Y:S04]  /*cf80*/  STL [R1+0x1cc], R13 ;  /* 0x0001cc0d01007387 */ /* 0x000fe80000100800 */
[----:B------:R1:W-:Y:S03]  /*cf90*/  STL [R1+0x1c4], R12 ;  /* 0x0001c40c01007387 */ /* 0x0003e60000100800 */
[--C-:B------:R-:W-:Y:S01]  /*cfa0*/  @!P3 IMAD.IADD R2, R2, 0x1, -R0.reuse ;  /* 0x000000010202b824 */ /* 0x100fe200078e0a00 */
[----:B------:R-:W-:Y:S01]  /*cfb0*/  STL [R1+0x1bc], R11 ;  /* 0x0001bc0b01007387 */ /* 0x000fe20000100800 */
[----:B------:R-:W-:-:S04]  /*cfc0*/  @!P6 IMAD.IADD R9, R9, 0x1, -R0 ;  /* 0x000000010909e824 */ /* 0x000fc800078e0a00 */
[----:B------:R-:W-:Y:S01]  /*cfd0*/  @!P0 IMAD.MOV R9, RZ, RZ, -R9 ;  /* 0x000000ffff098224 */ /* 0x000fe200078e0a09 */
[----:B------:R-:W-:Y:S02]  /*cfe0*/  IABS R7, R18 ;  /* 0x0000001200077213 */ /* 0x000fe40000000000 */
[----:B------:R-:W-:Y:S02]  /*cff0*/  ISETP.GE.AND P5, PT, R18, RZ, PT ;  /* 0x000000ff1200720c */ /* 0x000fe40003fa6270 */
[----:B------:R-:W1:Y:S01]  /*d000*/  LDL R18, [R1+0x444] ;  /* 0x0004440001127983 */ /* 0x000e620000100800 */
[----:B------:R-:W-:-:S05]  /*d010*/  IABS R6, R19 ;  /* 0x0000001300067213 */ /* 0x000fca0000000000 */
[----:B------:R-:W-:-:S04]  /*d020*/  IMAD.HI.U32 R10, R3, R6, RZ ;  /* 0x00000006030a7227 */ /* 0x000fc800078e00ff */
[----:B------:R-:W-:Y:S02]  /*d030*/  IMAD.MOV R10, RZ, RZ, -R10 ;  /* 0x000000ffff0a7224 */ /* 0x000fe400078e0a0a */
[----:B0-----:R-:W-:-:S04]  /*d040*/  IMAD.HI.U32 R14, R3, R7, RZ ;  /* 0x00000007030e7227 */ /* 0x001fc800078e00ff */
[C---:B------:R-:W-:Y:S02]  /*d050*/  IMAD R6, R0.reuse, R10, R6 ;  /* 0x0000000a00067224 */ /* 0x040fe400078e0206 */
[----:B------:R-:W-:Y:S02]  /*d060*/  IMAD.MOV.U32 R10, RZ, RZ, R2 ;  /* 0x000000ffff0a7224 */ /* 0x000fe400078e0002 */
[----:B------:R-:W-:Y:S02]  /*d070*/  IMAD.MOV R14, RZ, RZ, -R14 ;  /* 0x000000ffff0e7224 */ /* 0x000fe400078e0a0e */
[----:B------:R-:W-:Y:S01]  /*d080*/  @!P1 IMAD.MOV R10, RZ, RZ, -R10 ;  /* 0x000000ffff0a9224 */ /* 0x000fe200078e0a0a */
[----:B------:R-:W-:Y:S01]  /*d090*/  ISETP.GE.AND P2, PT, R19, RZ, PT ;  /* 0x000000ff1300720c */ /* 0x000fe20003f46270 */
[----:B------:R-:W-:Y:S01]  /*d0a0*/  IMAD R7, R0, R14, R7 ;  /* 0x0000000e00077224 */ /* 0x000fe200078e0207 */
[----:B------:R-:W4:Y:S04]  /*d0b0*/  LDL R19, [R1+0x450] ;  /* 0x0004500001137983 */ /* 0x000f280000100800 */
[----:B------:R0:W-:Y:S04]  /*d0c0*/  STL [R1+0x1b4], R9 ;  /* 0x0001b40901007387 */ /* 0x0001e80000100800 */
[----:B------:R-:W-:Y:S01]  /*d0d0*/  STL [R1+0x1ac], R10 ;  /* 0x0001ac0a01007387 */ /* 0x000fe20000100800 */
[----:B--2---:R-:W-:-:S02]  /*d0e0*/  ISETP.GE.AND P1, PT, R21, RZ, PT ;  /* 0x000000ff1500720c */ /* 0x004fc40003f26270 */
[----:B------:R-:W-:Y:S02]  /*d0f0*/  IABS R14, R21 ;  /* 0x00000015000e7213 */ /* 0x000fe40000000000 */
[----:B------:R-:W2:Y:S01]  /*d100*/  LDL R21, [R1+0x458] ;  /* 0x0004580001157983 */ /* 0x000ea20000100800 */
[----:B------:R-:W-:Y:S02]  /*d110*/  IABS R8, R20 ;  /* 0x0000001400087213 */ /* 0x000fe40000000000 */
[----:B------:R-:W-:-:S03]  /*d120*/  ISETP.GT.U32.AND P4, PT, R0, R7, PT ;  /* 0x000000070000720c */ /* 0x000fc60003f84070 */
[----:B------:R-:W-:Y:S01]  /*d130*/  IMAD.HI.U32 R4, R3, R8, RZ ;  /* 0x0000000803047227 */ /* 0x000fe200078e00ff */
[----:B------:R-:W-:-:S03]  /*d140*/  ISETP.GT.U32.AND P3, PT, R0, R6, PT ;  /* 0x000000060000720c */ /* 0x000fc60003f64070 */
[----:B------:R-:W-:Y:S01]  /*d150*/  IMAD.MOV R4, RZ, RZ, -R4 ;  /* 0x000000ffff047224 */ /* 0x000fe200078e0a04 */
[----:B---3--:R-:W-:-:S03]  /*d160*/  ISETP.GE.AND P0, PT, R17, RZ, PT ;  /* 0x000000ff1100720c */ /* 0x008fc60003f06270 */
[----:B------:R-:W-:Y:S01]  /*d170*/  IMAD R8, R0, R4, R8 ;  /* 0x0000000400087224 */ /* 0x000fe200078e0208 */
[----:B------:R-:W-:Y:S02]  /*d180*/  IABS R4, R17 ;  /* 0x0000001100047213 */ /* 0x000fe40000000000 */
[----:B------:R-:W3:Y:S01]  /*d190*/  LDL R17, [R1+0x454] ;  /* 0x0004540001117983 */ /* 0x000ee20000100800 */
[--C-:B------:R-:W-:Y:S01]  /*d1a0*/  @!P4 IMAD.IADD R7, R7, 0x1, -R0.reuse ;  /* 0x000000010707c824 */ /* 0x100fe200078e0a00 */
[----:B------:R-:W-:Y:S01]  /*d1b0*/  ISETP.GE.AND P6, PT, R20, RZ, PT ;  /* 0x000000ff1400720c */ /* 0x000fe20003fc6270 */
[----:B------:R-:W-:Y:S01]  /*d1c0*/  @!P3 IMAD.IADD R6, R6, 0x1, -R0 ;  /* 0x000000010606b824 */ /* 0x000fe200078e0a00 */
[----:B------:R-:W3:Y:S02]  /*d1d0*/  LDL.LU R20, [R1+0x46c] ;  /* 0x00046c0001147983 */ /* 0x000ee40000300800 */
[C---:B------:R-:W-:Y:S02]  /*d1e0*/  ISETP.GT.U32.AND P4, PT, R0.reuse, R7, PT ;  /* 0x000000070000720c */ /* 0x040fe40003f84070 */
[----:B------:R-:W-:-:S11]  /*d1f0*/  ISETP.GT.U32.AND P3, PT, R0, R6, PT ;  /* 0x000000060000720c */ /* 0x000fd60003f64070 */
[--C-:B------:R-:W-:Y:S01]  /*d200*/  @!P4 IMAD.IADD R7, R7, 0x1, -R0.reuse ;  /* 0x000000010707c824 */ /* 0x100fe200078e0a00 */
[----:B------:R-:W-:Y:S01]  /*d210*/  ISETP.GT.U32.AND P4, PT, R0, R8, PT ;  /* 0x000000080000720c */ /* 0x000fe20003f84070 */
[----:B------:R-:W-:Y:S02]  /*d220*/  @!P3 IMAD.IADD R6, R6, 0x1, -R0 ;  /* 0x000000010606b824 */ /* 0x000fe400078e0a00 */
[----:B------:R-:W-:-:S05]  /*d230*/  @!P5 IMAD.MOV R7, RZ, RZ, -R7 ;  /* 0x000000ffff07d224 */ /* 0x000fca00078e0a07 */
[----:B------:R0:W-:Y:S01]  /*d240*/  STL [R1+0x1a4], R7 ;  /* 0x0001a40701007387 */ /* 0x0001e20000100800 */
[----:B-1----:R-:W-:-:S05]  /*d250*/  IABS R12, R18 ;  /* 0x00000012000c7213 */ /* 0x002fca0000000000 */
[----:B0-----:R-:W-:-:S04]  /*d260*/  IMAD.HI.U32 R9, R3, R12, RZ ;  /* 0x0000000c03097227 */ /* 0x001fc800078e00ff */
[----:B------:R-:W-:Y:S02]  /*d270*/  IMAD.MOV R9, RZ, RZ, -R9 ;  /* 0x000000ffff097224 */ /* 0x000fe400078e0a09 */
[----:B------:R-:W-:Y:S02]  /*d280*/  IMAD.MOV.U32 R7, RZ, RZ, R6 ;  /* 0x000000ffff077224 */ /* 0x000fe400078e0006 */
[----:B------:R-:W-:Y:S02]  /*d290*/  IMAD R12, R0, R9, R12 ;  /* 0x00000009000c7224 */ /* 0x000fe400078e020c */
[----:B------:R-:W-:Y:S01]  /*d2a0*/  @!P2 IMAD.MOV R7, RZ, RZ, -R7 ;  /* 0x000000ffff07a224 */ /* 0x000fe200078e0a07 */
[----:B----4-:R-:W-:Y:S01]  /*d2b0*/  IABS R13, R22 ;  /* 0x00000016000d7213 */ /* 0x010fe20000000000 */
[----:B------:R-:W-:Y:S01]  /*d2c0*/  @!P4 IMAD.IADD R8, R8, 0x1, -R0 ;  /* 0x000000010808c824 */ /* 0x000fe200078e0a00 */
[----:B------:R-:W-:Y:S02]  /*d2d0*/  ISETP.GE.AND P4, PT, R22, RZ, PT ;  /* 0x000000ff1600720c */ /* 0x000fe40003f86270 */
[----:B------:R0:W-:Y:S04]  /*d2e0*/  STL [R1+0x1a0], R7 ;  /* 0x0001a00701007387 */ /* 0x0001e80000100800 */
[----:B------:R-:W4:Y:S04]  /*d2f0*/  LDL.LU R18, [R1+0x470] ;  /* 0x0004700001127983 */ /* 0x000f280000300800 */
[----:B------:R-:W4:Y:S01]  /*d300*/  LDL.LU R22, [R1+0x478] ;  /* 0x0004780001167983 */ /* 0x000f220000300800 */
[----:B------:R-:W-:-:S03]  /*d310*/  IABS R11, R19 ;  /* 0x00000013000b7213 */ /* 0x000fc60000000000 */
[----:B------:R-:W4:Y:S01]  /*d320*/  LDL.LU R19, [R1+0x47c] ;  /* 0x00047c0001137983 */ /* 0x000f220000300800 */
[----:B--2---:R-:W-:-:S05]  /*d330*/  IABS R9, R21 ;  /* 0x0000001500097213 */ /* 0x004fca0000000000 */
[----:B------:R-:W-:-:S04]  /*d340*/  IMAD.HI.U32 R16, R3, R9, RZ ;  /* 0x0000000903107227 */ /* 0x000fc800078e00ff */
[----:B------:R-:W-:-:S04]  /*d350*/  IMAD.MOV R16, RZ, RZ, -R16 ;  /* 0x000000ffff107224 */ /* 0x000fc800078e0a10 */
[----:B------:R-:W-:Y:S02]  /*d360*/  IMAD R9, R0, R16, R9 ;  /* 0x0000001000097224 */ /* 0x000fe400078e0209 */
[----:B------:R-:W2:Y:S01]  /*d370*/  LDL.LU R16, [R1+0x444] ;  /* 0x0004440001107983 */ /* 0x000ea20000300800 */
[----:B------:R-:W-:-:S04]  /*d380*/  IMAD.HI.U32 R2, R3, R4, RZ ;  /* 0x0000000403027227 */ /* 0x000fc800078e00ff */
[----:B------:R-:W-:-:S04]  /*d390*/  IMAD.MOV R2, RZ, RZ, -R2 ;  /* 0x000000ffff027224 */ /* 0x000fc800078e0a02 */
[----:B------:R-:W-:-:S05]  /*d3a0*/  IMAD R4, R0, R2, R4 ;  /* 0x0000000200047224 */ /* 0x000fca00078e0204 */
[----:B------:R-:W-:Y:S01]  /*d3b0*/  ISETP.GT.U32.AND P3, PT, R0, R4, PT ;  /* 0x000000040000720c */ /* 0x000fe20003f64070 */
[----:B------:R-:W-:-:S04]  /*d3c0*/  IMAD.HI.U32 R15, R3, R14, RZ ;  /* 0x0000000e030f7227 */ /* 0x000fc800078e00ff */
[----:B------:R-:W-:-:S08]  /*d3d0*/  IMAD.HI.U32 R10, R3, R13, RZ ;  /* 0x0000000d030a7227 */ /* 0x000fd000078e00ff */
[----:B------:R-:W-:Y:S02]  /*d3e0*/  @!P3 IMAD.IADD R4, R4, 0x1, -R0 ;  /* 0x000000010404b824 */ /* 0x000fe400078e0a00 */
[----:B------:R-:W-:-:S03]  /*d3f0*/  IMAD.MOV R15, RZ, RZ, -R15 ;  /* 0x000000ffff0f7224 */ /* 0x000fc600078e0a0f */
[C---:B------:R-:W-:Y:S01]  /*d400*/  ISETP.GT.U32.AND P3, PT, R0.reuse, R4, PT ;  /* 0x000000040000720c */ /* 0x040fe20003f64070 */
[----:B------:R-:W-:Y:S02]  /*d410*/  IMAD.MOV R10, RZ, RZ, -R10 ;  /* 0x000000ffff0a7224 */ /* 0x000fe400078e0a0a */
[C---:B------:R-:W-:Y:S01]  /*d420*/  IMAD R14, R0.reuse, R15, R14 ;  /* 0x0000000f000e7224 */ /* 0x040fe200078e020e */
[C---:B------:R-:W-:Y:S01]  /*d430*/  ISETP.GT.U32.AND P5, PT, R0.reuse, R8, PT ;  /* 0x000000080000720c */ /* 0x040fe20003fa4070 */
[C---:B------:R-:W-:Y:S01]  /*d440*/  IMAD R13, R0.reuse, R10, R13 ;  /* 0x0000000a000d7224 */ /* 0x040fe200078e020d */
[----:B---3--:R-:W-:Y:S02]  /*d450*/  IABS R10, R17 ;  /* 0x00000011000a7213 */ /* 0x008fe40000000000 */
[----:B------:R-:W-:Y:S01]  /*d460*/  ISETP.GT.U32.AND P2, PT, R0, R14, PT ;  /* 0x0000000e0000720c */ /* 0x000fe20003f44070 */
[----:B------:R-:W-:-:S04]  /*d470*/  IMAD.HI.U32 R2, R3, R11, RZ ;  /* 0x0000000b03027227 */ /* 0x000fc800078e00ff */
[----:B------:R-:W-:Y:S01]  /*d480*/  @!P3 IMAD.IADD R4, R4, 0x1, -R0 ;  /* 0x000000010404b824 */ /* 0x000fe200078e0a00 */
[----:B------:R-:W-:Y:S01]  /*d490*/  ISETP.GT.U32.AND P3, PT, R0, R12, PT ;  /* 0x0000000c0000720c */ /* 0x000fe20003f64070 */
[----:B0-----:R-:W-:Y:S01]  /*d4a0*/  IMAD.HI.U32 R7, R3, R10, RZ ;  /* 0x0000000a03077227 */ /* 0x001fe200078e00ff */
[----:B------:R-:W-:-:S03]  /*d4b0*/  IABS R6, R20 ;  /* 0x0000001400067213 */ /* 0x000fc60000000000 */
[----:B------:R-:W-:Y:S02]  /*d4c0*/  IMAD.MOV R2, RZ, RZ, -R2 ;  /* 0x000000ffff027224 */ /* 0x000fe400078e0a02 */
[----:B------:R-:W-:Y:S02]  /*d4d0*/  IMAD.MOV R7, RZ, RZ, -R7 ;  /* 0x000000ffff077224 */ /* 0x000fe400078e0a07 */
[----:B------:R-:W-:Y:S02]  /*d4e0*/  IMAD R11, R0, R2, R11 ;  /* 0x00000002000b7224 */ /* 0x000fe400078e020b */
[--C-:B------:R-:W-:Y:S01]  /*d4f0*/  @!P5 IMAD.IADD R8, R8, 0x1, -R0.reuse ;  /* 0x000000010808d824 */ /* 0x100fe200078e0a00 */
[----:B------:R-:W-:Y:S01]  /*d500*/  ISETP.GT.U32.AND P5, PT, R0, R13, PT ;  /* 0x0000000d0000720c */ /* 0x000fe20003fa4070 */
[----:B------:R-:W-:Y:S02]  /*d510*/  @!P2 IMAD.IADD R14, R14, 0x1, -R0 ;  /* 0x000000010e0ea824 */ /* 0x000fe400078e0a00 */
[----:B------:R-:W-:-:S02]  /*d520*/  IMAD R10, R0, R7, R10 ;  /* 0x00000007000a7224 */ /* 0x000fc400078e020a */
[----:B------:R-:W-:Y:S01]  /*d530*/  IMAD.HI.U32 R7, R3, R6, RZ ;  /* 0x0000000603077227 */ /* 0x000fe200078e00ff */
[----:B------:R-:W-:-:S03]  /*d540*/  ISETP.GT.U32.AND P2, PT, R0, R11, PT ;  /* 0x0000000b0000720c */ /* 0x000fc60003f44070 */
[--C-:B------:R-:W-:Y:S01]  /*d550*/  @!P3 IMAD.IADD R12, R12, 0x1, -R0.reuse ;  /* 0x000000010c0cb824 */ /* 0x100fe200078e0a00 */
[C---:B------:R-:W-:Y:S01]  /*d560*/  ISETP.GT.U32.AND P3, PT, R0.reuse, R14, PT ;  /* 0x0000000e0000720c */ /* 0x040fe20003f64070 */
[----:B------:R-:W-:Y:S02]  /*d570*/  IMAD.MOV R7, RZ, RZ, -R7 ;  /* 0x000000ffff077224 */ /* 0x000fe400078e0a07 */
[----:B------:R-:W-:Y:S02]  /*d580*/  @!P5 IMAD.IADD R13, R13, 0x1, -R0 ;  /* 0x000000010d0dd824 */ /* 0x000fe400078e0a00 */
[C---:B------:R-:W-:Y:S02]  /*d590*/  IMAD R6, R0.reuse, R7, R6 ;  /* 0x0000000700067224 */ /* 0x040fe400078e0206 */
[----:B------:R-:W3:Y:S01]  /*d5a0*/  LDL.LU R7, [R1+0x450] ;  /* 0x0004500001077983 */ /* 0x000ee20000300800 */
[----:B------:R-:W-:Y:S02]  /*d5b0*/  @!P6 IMAD.MOV R8, RZ, RZ, -R8 ;  /* 0x000000ffff08e224 */ /* 0x000fe400078e0a08 */
[----:B------:R-:W-:Y:S01]  /*d5c0*/  @!P2 IMAD.IADD R11, R11, 0x1, -R0 ;  /* 0x000000010b0ba824 */ /* 0x000fe200078e0a00 */
[----:B------:R-:W-:-:S02]  /*d5d0*/  ISETP.GT.U32.AND P2, PT, R0, R13, PT ;  /* 0x0000000d0000720c */ /* 0x000fc40003f44070 */
[----:B------:R-:W-:Y:S01]  /*d5e0*/  ISETP.GT.U32.AND P6, PT, R0, R12, PT ;  /* 0x0000000c0000720c */ /* 0x000fe20003fc4070 */
[----:B------:R-:W-:Y:S01]  /*d5f0*/  @!P3 IMAD.IADD R14, R14, 0x1, -R0 ;  /* 0x000000010e0eb824 */ /* 0x000fe200078e0a00 */
[----:B------:R-:W-:Y:S01]  /*d600*/  ISETP.GT.U32.AND P3, PT, R0, R9, PT ;  /* 0x000000090000720c */ /* 0x000fe20003f64070 */
[----:B------:R4:W-:Y:S01]  /*d610*/  STL [R1+0x19c], R8 ;  /* 0x00019c0801007387 */ /* 0x0009e20000100800 */
[----:B------:R-:W-:-:S07]  /*d620*/  @!P0 IMAD.MOV R4, RZ, RZ, -R4 ;  /* 0x000000ffff048224 */ /* 0x000fce00078e0a04 */
[--C-:B------:R-:W-:Y:S01]  /*d630*/  @!P2 IMAD.IADD R13, R13, 0x1, -R0.reuse ;  /* 0x000000010d0da824 */ /* 0x100fe200078e0a00 */
[----:B----4-:R-:W-:Y:S01]  /*d640*/  IABS R8, R18 ;  /* 0x0000001200087213 */ /* 0x010fe20000000000 */
[--C-:B------:R-:W-:Y:S02]  /*d650*/  @!P6 IMAD.IADD R12, R12, 0x1, -R0.reuse ;  /* 0x000000010c0ce824 */ /* 0x100fe400078e0a00 */
[----:B------:R-:W-:Y:S01]  /*d660*/  @!P3 IMAD.IADD R9, R9, 0x1, -R0 ;  /* 0x000000010909b824 */ /* 0x000fe200078e0a00 */
[----:B------:R-:W-:Y:S01]  /*d670*/  ISETP.GE.AND P3, PT, R17, RZ, PT ;  /* 0x000000ff1100720c */ /* 0x000fe20003f66270 */
[----:B------:R-:W-:Y:S02]  /*d680*/  IMAD.MOV.U32 R17, RZ, RZ, R13 ;  /* 0x000000ffff117224 */ /* 0x000fe400078e000d */
[----:B------:R-:W-:Y:S02]  /*d690*/  @!P1 IMAD.MOV R14, RZ, RZ, -R14 ;  /* 0x000000ffff0e9224 */ /* 0x000fe400078e0a0e */
[----:B------:R-:W-:Y:S01]  /*d6a0*/  @!P4 IMAD.MOV R17, RZ, RZ, -R17 ;  /* 0x000000ffff11c224 */ /* 0x000fe200078e0a11 */
[----:B------:R-:W-:Y:S01]  /*d6b0*/  STL [R1+0x194], R4 ;  /* 0x0001940401007387 */ /* 0x000fe20000100800 */
[----:B------:R-:W-:-:S03]  /*d6c0*/  IABS R2, R23 ;  /* 0x0000001700027213 */ /* 0x000fc60000000000 */
[----:B------:R-:W-:Y:S04]  /*d6d0*/  STL [R1+0x190], R14 ;  /* 0x0001900e01007387 */ /* 0x000fe80000100800 */
[----:B------:R0:W-:Y:S01]  /*d6e0*/  STL [R1+0x18c], R17 ;  /* 0x00018c1101007387 */ /* 0x0001e20000100800 */
[----:B--2---:R-:W-:Y:S01]  /*d6f0*/  ISETP.GE.AND P6, PT, R16, RZ, PT ;  /* 0x000000ff1000720c */ /* 0x004fe20003fc6270 */
[----:B------:R-:W-:-:S04]  /*d700*/  IMAD.HI.U32 R16, R3, R8, RZ ;  /* 0x0000000803107227 */ /* 0x000fc800078e00ff */
[----:B------:R-:W-:-:S04]  /*d710*/  IMAD.MOV R16, RZ, RZ, -R16 ;  /* 0x000000ffff107224 */ /* 0x000fc800078e0a10 */
[C---:B------:R-:W-:Y:S02]  /*d720*/  IMAD R8, R0.reuse, R16, R8 ;  /* 0x0000001000087224 */ /* 0x040fe400078e0208 */
[----:B------:R-:W-:Y:S02]  /*d730*/  IMAD.MOV.U32 R16, RZ, RZ, R23 ;  /* 0x000000ffff107224 */ /* 0x000fe400078e0017 */
[----:B------:R-:W-:Y:S02]  /*d740*/  IMAD.MOV.U32 R23, RZ, RZ, R25 ;  /* 0x000000ffff177224 */ /* 0x000fe400078e0019 */
[----:B------:R-:W2:Y:S01]  /*d750*/  LDL.LU R25, [R1+0x4ac] ;  /* 0x0004ac0001197983 */ /* 0x000ea20000300800 */
[C---:B------:R-:W-:Y:S01]  /*d760*/  ISETP.GT.U32.AND P5, PT, R0.reuse, R10, PT ;  /* 0x0000000a0000720c */ /* 0x040fe20003fa4070 */
[----:B------:R-:W-:Y:S01]  /*d770*/  IMAD.HI.U32 R15, R3, R2, RZ ;  /* 0x00000002030f7227 */ /* 0x000fe200078e00ff */
[----:B------:R-:W-:Y:S01]  /*d780*/  ISETP.GT.U32.AND P0, PT, R0, R11, PT ;  /* 0x0000000b0000720c */ /* 0x000fe20003f04070 */
[----:B0-----:R-:W4:Y:S02]  /*d790*/  LDL.LU R17, [R1+0x48c] ;  /* 0x00048c0001117983 */ /* 0x001f240000300800 */
[----:B------:R-:W-:-:S04]  /*d7a0*/  IMAD.MOV R15, RZ, RZ, -R15 ;  /* 0x000000ffff0f7224 */ /* 0x000fc800078e0a0f */
[----:B------:R-:W-:-:S04]  /*d7b0*/  IMAD R2, R0, R15, R2 ;  /* 0x0000000f00027224 */ /* 0x000fc800078e0202 */
[----:B------:R-:W-:Y:S01]  /*d7c0*/  @!P5 IMAD.IADD R10, R10, 0x1, -R0 ;  /* 0x000000010a0ad824 */ /* 0x000fe200078e0a00 */
[----:B------:R-:W-:-:S04]  /*d7d0*/  ISETP.GT.U32.AND P2, PT, R0, R2, PT ;  /* 0x000000020000720c */ /* 0x000fc80003f44070 */
[C---:B------:R-:W-:Y:S01]  /*d7e0*/  ISETP.GT.U32.AND P5, PT, R0.reuse, R10, PT ;  /* 0x0000000a0000720c */ /* 0x040fe20003fa4070 */
[----:B------:R-:W-:Y:S01]  /*d7f0*/  @!P0 IMAD.IADD R11, R11, 0x1, -R0 ;  /* 0x000000010b0b8824 */ /* 0x000fe200078e0a00 */
[----:B------:R-:W-:-:S07]  /*d800*/  ISETP.GT.U32.AND P0, PT, R0, R6, PT ;  /* 0x000000060000720c */ /* 0x000fce0003f04070 */
[--C-:B------:R-:W-:Y:S01]  /*d810*/  @!P2 IMAD.IADD R2, R2, 0x1, -R0.reuse ;  /* 0x000000010202a824 */ /* 0x100fe200078e0a00 */
[----:B------:R-:W-:Y:S02]  /*d820*/  ISETP.GE.AND P2, PT, R21, RZ, PT ;  /* 0x000000ff1500720c */ /* 0x000fe40003f46270 */
[----:B------:R-:W4:Y:S01]  /*d830*/  LDL.LU R21, [R1+0x490] ;  /* 0x0004900001157983 */ /* 0x000f220000300800 */
[--C-:B------:R-:W-:Y:S02]  /*d840*/  @!P5 IMAD.IADD R10, R10, 0x1, -R0.reuse ;  /* 0x000000010a0ad824 */ /* 0x100fe400078e0a00 */
[----:B------:R-:W-:Y:S01]  /*d850*/  @!P0 IMAD.IADD R6, R6, 0x1, -R0 ;  /* 0x0000000106068824 */ /* 0x000fe200078e0a00 */
[C---:B------:R-:W-:Y:S01]  /*d860*/  ISETP.GT.U32.AND P0, PT, R0.reuse, R9, PT ;  /* 0x000000090000720c */ /* 0x040fe20003f04070 */
[----:B------:R-:W-:Y:S01]  /*d870*/  IMAD.MOV.U32 R13, RZ, RZ, R12 ;  /* 0x000000ffff0d7224 */ /* 0x000fe200078e000c */
[----:B------:R-:W-:Y:S01]  /*d880*/  ISETP.GT.U32.AND P1, PT, R0, R2, PT ;  /* 0x000000020000720c */ /* 0x000fe20003f24070 */
[----:B------:R-:W-:-:S02]  /*d890*/  IMAD.MOV.U32 R12, RZ, RZ, R11 ;  /* 0x000000ffff0c7224 */ /* 0x000fc400078e000b */
[----:B------:R-:W-:Y:S01]  /*d8a0*/  @!P6 IMAD.MOV R13, RZ, RZ, -R13 ;  /* 0x000000ffff0de224 */ /* 0x000fe200078e0a0d */
[----:B------:R-:W-:Y:S02]  /*d8b0*/  ISETP.GT.U32.AND P6, PT, R0, R6, PT ;  /* 0x000000060000720c */ /* 0x000fe40003fc4070 */
[----:B---3--:R-:W-:Y:S01]  /*d8c0*/  ISETP.GE.AND P5, PT, R7, RZ, PT ;  /* 0x000000ff0700720c */ /* 0x008fe20003fa6270 */
[----:B------:R-:W-:-:S04]  /*d8d0*/  IMAD.MOV.U32 R11, RZ, RZ, R10 ;  /* 0x000000ffff0b7224 */ /* 0x000fc800078e000a */
[----:B------:R-:W-:-:S08]  /*d8e0*/  @!P0 IMAD.IADD R9, R9, 0x1, -R0 ;  /* 0x0000000109098824 */ /* 0x000fd000078e0a00 */
[----:B------:R-:W-:Y:S01]  /*d8f0*/  @!P5 IMAD.MOV R12, RZ, RZ, -R12 ;  /* 0x000000ffff0cd224 */ /* 0x000fe200078e0a0c */
[----:B------:R-:W-:Y:S01]  /*d900*/  ISETP.GE.AND P5, PT, R16, RZ, PT ;  /* 0x000000ff1000720c */ /* 0x000fe20003fa6270 */
[----:B------:R-:W-:Y:S02]  /*d910*/  @!P3 IMAD.MOV R11, RZ, RZ, -R11 ;  /* 0x000000ffff0bb224 */ /* 0x000fe400078e0a0b */
[--C-:B------:R-:W-:Y:S01]  /*d920*/  @!P1 IMAD.IADD R2, R2, 0x1, -R0.reuse ;  /* 0x0000000102029824 */ /* 0x100fe200078e0a00 */
[----:B------:R-:W-:Y:S01]  /*d930*/  STL [R1+0x188], R13 ;  /* 0x0001880d01007387 */ /* 0x000fe20000100800 */
[----:B------:R-:W-:Y:S01]  /*d940*/  @!P2 IMAD.MOV R9, RZ, RZ, -R9 ;  /* 0x000000ffff09a224 */ /* 0x000fe200078e0a09 */
[----:B------:R-:W-:Y:S01]  /*d950*/  IABS R4, R22 ;  /* 0x0000001600047213 */ /* 0x000fe20000000000 */
[----:B------:R-:W-:Y:S01]  /*d960*/  @!P6 IMAD.IADD R6, R6, 0x1, -R0 ;  /* 0x000000010606e824 */ /* 0x000fe200078e0a00 */
[----:B------:R-:W-:Y:S01]  /*d970*/  STL [R1+0x184], R12 ;  /* 0x0001840c01007387 */ /* 0x000fe20000100800 */
[----:B------:R-:W-:-:S03]  /*d980*/  ISETP.GE.AND P6, PT, R22, RZ, PT ;  /* 0x000000ff1600720c */ /* 0x000fc60003fc6270 */
[----:B------:R-:W-:Y:S01]  /*d990*/  STL [R1+0x180], R11 ;  /* 0x0001800b01007387 */ /* 0x000fe20000100800 */
[----:B------:R-:W-:-:S03]  /*d9a0*/  @!P5 IMAD.MOV R2, RZ, RZ, -R2 ;  /* 0x000000ffff02d224 */ /* 0x000fc600078e0a02 */
[----:B------:R-:W3:Y:S04]  /*d9b0*/  LDL.LU R22, [R1+0x4b8] ;  /* 0x0004b80001167983 */ /* 0x000ee80000300800 */
[----:B------:R-:W-:Y:S04]  /*d9c0*/  STL [R1+0x17c], R9 ;  /* 0x00017c0901007387 */ /* 0x000fe80000100800 */
[----:B------:R0:W-:Y:S01]  /*d9d0*/  STL [R1+0x178], R2 ;  /* 0x0001780201007387 */ /* 0x0001e20000100800 */
[----:B--2---:R-:W-:Y:S02]  /*d9e0*/  ISETP.GE.AND P5, PT, R25, RZ, PT ;  /* 0x000000ff1900720c */ /* 0x004fe40003fa6270 */
[----:B0-----:R-:W-:-:S02]  /*d9f0*/  IABS R2, R25 ;  /* 0x0000001900027213 */ /* 0x001fc40000000000 */
[----:B------:R-:W2:Y:S01]  /*da00*/  LDL.LU R25, [R1+0x4bc] ;  /* 0x0004bc0001197983 */ /* 0x000ea20000300800 */
[----:B------:R-:W-:Y:S02]  /*da10*/  ISETP.GT.U32.AND P4, PT, R0, R8, PT ;  /* 0x000000080000720c */ /* 0x000fe40003f84070 */
[----:B------:R-:W-:Y:S01]  /*da20*/  ISETP.GE.AND P0, PT, R20, RZ, PT ;  /* 0x000000ff1400720c */ /* 0x000fe20003f06270 */
[----:B------:R-:W-:Y:S01]  /*da30*/  IMAD.HI.U32 R15, R3, R4, RZ ;  /* 0x00000004030f7227 */ /* 0x000fe200078e00ff */
[----:B------:R-:W-:-:S03]  /*da40*/  IABS R7, R19 ;  /* 0x0000001300077213 */ /* 0x000fc60000000000 */
[----:B------:R-:W-:Y:S02]  /*da50*/  IMAD.MOV R15, RZ, RZ, -R15 ;  /* 0x000000ffff0f7224 */ /* 0x000fe400078e0a0f */
[----:B------:R-:W-:-:S04]  /*da60*/  IMAD.HI.U32 R10, R3, R7, RZ ;  /* 0x00000007030a7227 */ /* 0x000fc800078e00ff */
[----:B------:R-:W-:Y:S02]  /*da70*/  IMAD R4, R0, R15, R4 ;  /* 0x0000000f00047224 */ /* 0x000fe400078e0204 */
[----:B------:R-:W-:Y:S02]  /*da80*/  IMAD.MOV R10, RZ, RZ, -R10 ;  /* 0x000000ffff0a7224 */ /* 0x000fe400078e0a0a */
[----:B------:R-:W-:Y:S02]  /*da90*/  @!P4 IMAD.IADD R8, R8, 0x1, -R0 ;  /* 0x000000010808c824 */ /* 0x000fe400078e0a00 */
[----:B------:R-:W-:Y:S01]  /*daa0*/  @!P0 IMAD.MOV R6, RZ, RZ, -R6 ;  /* 0x000000ffff068224 */ /* 0x000fe200078e0a06 */
[C---:B------:R-:W-:Y:S01]  /*dab0*/  ISETP.GT.U32.AND P3, PT, R0.reuse, R4, PT ;  /* 0x000000040000720c */ /* 0x040fe20003f64070 */
[C---:B------:R-:W-:Y:S01]  /*dac0*/  IMAD R7, R0.reuse, R10, R7 ;  /* 0x0000000a00077224 */ /* 0x040fe200078e0207 */
[----:B------:R-:W-:Y:S02]  /*dad0*/  ISETP.GT.U32.AND P2, PT, R0, R8, PT ;  /* 0x000000080000720c */ /* 0x000fe40003f44070 */
[----:B------:R0:W-:Y:S01]  /*dae0*/  STL [R1+0x1c8], R6 ;  /* 0x0001c80601007387 */ /* 0x0001e20000100800 */
[----:B------:R-:W-:-:S03]  /*daf0*/  ISETP.GE.AND P1, PT, R18, RZ, PT ;  /* 0x000000ff1200720c */ /* 0x000fc60003f26270 */
[----:B------:R-:W2:Y:S01]  /*db00*/  LDL.LU R16, [R1+0x4c0] ;  /* 0x0004c00001107983 */ /* 0x000ea20000300800 */
[----:B------:R-:W-:-:S03]  /*db10*/  ISETP.GT.U32.AND P0, PT, R0, R7, PT ;  /* 0x000000070000720c */ /* 0x000fc60003f04070 */
[----:B------:R-:W2:Y:S01]  /*db20*/  LDL.LU R20, [R1+0x4c4] ;  /* 0x0004c40001147983 */ /* 0x000ea20000300800 */
[--C-:B------:R-:W-:Y:S02]  /*db30*/  @!P3 IMAD.IADD R4, R4, 0x1, -R0.reuse ;  /* 0x000000010404b824 */ /* 0x100fe400078e0a00 */
[----:B------:R-:W-:Y:S01]  /*db40*/  @!P2 IMAD.IADD R8, R8, 0x1, -R0 ;  /* 0x000000010808a824 */ /* 0x000fe200078e0a00 */
[----:B----4-:R-:W-:Y:S02]  /*db50*/  IABS R11, R21 ;  /* 0x00000015000b7213 */ /* 0x010fe40000000000 */
[----:B------:R-:W-:Y:S01]  /*db60*/  ISETP.GT.U32.AND P3, PT, R0, R4, PT ;  /* 0x000000040000720c */ /* 0x000fe20003f64070 */
[----:B------:R-:W-:-:S03]  /*db70*/  @!P1 IMAD.MOV R8, RZ, RZ, -R8 ;  /* 0x000000ffff089224 */ /* 0x000fc600078e0a08 */
[----:B------:R-:W-:Y:S01]  /*db80*/  @!P0 IMAD.IADD R7, R7, 0x1, -R0 ;  /* 0x0000000107078824 */ /* 0x000fe200078e0a00 */
[----:B------:R-:W-:Y:S01]  /*db90*/  IABS R13, R17 ;  /* 0x00000011000d7213 */ /* 0x000fe20000000000 */
[C---:B------:R-:W-:Y:S01]  /*dba0*/  IMAD.HI.U32 R12, R3.reuse, R2, RZ ;  /* 0x00000002030c7227 */ /* 0x040fe200078e00ff */
[----:B------:R-:W-:Y:S02]  /*dbb0*/  STL [R1+0x170], R8 ;  /* 0x0001700801007387 */ /* 0x000fe40000100800 */
[----:B------:R-:W-:Y:S01]  /*dbc0*/  ISETP.GT.U32.AND P0, PT, R0, R7, PT ;  /* 0x000000070000720c */ /* 0x000fe20003f04070 */
[C---:B0-----:R-:W-:Y:S01]  /*dbd0*/  IMAD.HI.U32 R6, R3.reuse, R11, RZ ;  /* 0x0000000b03067227 */ /* 0x041fe200078e00ff */
[----:B------:R-:W4:Y:S03]  /*dbe0*/  LDL.LU R18, [R1+0x4c8] ;  /* 0x0004c80001127983 */ /* 0x000f260000300800 */
[----:B------:R-:W-:-:S04]  /*dbf0*/  IMAD.HI.U32 R9, R3, R13, RZ ;  /* 0x0000000d03097227 */ /* 0x000fc800078e00ff */
[----:B------:R-:W-:Y:S02]  /*dc00*/  IMAD.MOV R12, RZ, RZ, -R12 ;  /* 0x000000ffff0c7224 */ /* 0x000fe400078e0a0c */
[----:B------:R-:W-:Y:S02]  /*dc10*/  IMAD.MOV R6, RZ, RZ, -R6 ;  /* 0x000000ffff067224 */ /* 0x000fe400078e0a06 */
[----:B------:R-:W-:Y:S01]  /*dc20*/  @!P3 IMAD.IADD R4, R4, 0x1, -R0 ;  /* 0x000000010404b824 */ /* 0x000fe200078e0a00 */
[----:B------:R-:W-:Y:S01]  /*dc30*/  ISETP.GE.AND P3, PT, R21, RZ, PT ;  /* 0x000000ff1500720c */ /* 0x000fe20003f66270 */
[----:B------:R-:W-:Y:S02]  /*dc40*/  IMAD.MOV R9, RZ, RZ, -R9 ;  /* 0x000000ffff097224 */ /* 0x000fe400078e0a09 */
[C---:B------:R-:W-:Y:S02]  /*dc50*/  IMAD R2, R0.reuse, R12, R2 ;  /* 0x0000000c00027224 */ /* 0x040fe400078e0202 */
[----:B------:R-:W-:-:S02]  /*dc60*/  IMAD R11, R0, R6, R11 ;  /* 0x00000006000b7224 */ /* 0x000fc400078e020b */
[----:B------:R-:W-:Y:S02]  /*dc70*/  IMAD.MOV.U32 R21, RZ, RZ, R23 ;  /* 0x000000ffff157224 */ /* 0x000fe400078e0017 */
[----:B------:R-:W4:Y:S01]  /*dc80*/  LDL.LU R23, [R1+0x4cc] ;  /* 0x0004cc0001177983 */ /* 0x000f220000300800 */
[C---:B------:R-:W-:Y:S01]  /*dc90*/  IMAD R13, R0.reuse, R9, R13 ;  /* 0x00000009000d7224 */ /* 0x040fe200078e020d */
[C---:B------:R-:W-:Y:S01]  /*dca0*/  ISETP.GT.U32.AND P1, PT, R0.reuse, R2, PT ;  /* 0x000000020000720c */ /* 0x040fe20003f24070 */
[----:B------:R-:W-:Y:S01]  /*dcb0*/  IMAD.MOV.U32 R14, RZ, RZ, R4 ;  /* 0x000000ffff0e7224 */ /* 0x000fe200078e0004 */
[----:B------:R-:W-:Y:S01]  /*dcc0*/  ISETP.GE.AND P4, PT, R19, RZ, PT ;  /* 0x000000ff1300720c */ /* 0x000fe20003f86270 */
[----:B------:R-:W-:Y:S01]  /*dcd0*/  @!P0 IMAD.IADD R7, R7, 0x1, -R0 ;  /* 0x0000000107078824 */ /* 0x000fe200078e0a00 */
[C---:B------:R-:W-:Y:S01]  /*dce0*/  ISETP.GT.U32.AND P0, PT, R0.reuse, R11, PT ;  /* 0x0000000b0000720c */ /* 0x040fe20003f04070 */
[----:B------:R-:W4:Y:S01]  /*dcf0*/  LDL.LU R19, [R1+0x4d0] ;  /* 0x0004d00001137983 */ /* 0x000f220000300800 */
[----:B------:R-:W-:Y:S01]  /*dd00*/  @!P6 IMAD.MOV R14, RZ, RZ, -R14 ;  /* 0x000000ffff0ee224 */ /* 0x000fe200078e0a0e */
[----:B------:R-:W-:-:S02]  /*dd10*/  ISETP.GT.U32.AND P6, PT, R0, R13, PT ;  /* 0x0000000d0000720c */ /* 0x000fc40003fc4070 */
[----:B---3--:R-:W-:Y:S02]  /*dd20*/  IABS R10, R22 ;  /* 0x00000016000a7213 */ /* 0x008fe40000000000 */
[----:B------:R0:W-:Y:S02]  /*dd30*/  STL [R1+0x16c], R14 ;  /* 0x00016c0e01007387 */ /* 0x0001e40000100800 */
[----:B------:R-:W-:-:S04]  /*dd40*/  @!P1 IMAD.IADD R2, R2, 0x1, -R0 ;  /* 0x0000000102029824 */ /* 0x000fc800078e0a00 */
[----:B------:R-:W-:Y:S02]  /*dd50*/  @!P0 IMAD.IADD R11, R11, 0x1, -R0 ;  /* 0x000000010b0b8824 */ /* 0x000fe400078e0a00 */
[----:B------:R-:W-:-:S04]  /*dd60*/  IMAD.HI.U32 R6, R3, R10, RZ ;  /* 0x0000000a03067227 */ /* 0x000fc800078e00ff */
[----:B0-----:R-:W-:Y:S02]  /*dd70*/  IMAD.MOV.U32 R14, RZ, RZ, R7 ;  /* 0x000000ffff0e7224 */ /* 0x001fe400078e0007 */
[----:B------:R-:W-:Y:S01]  /*dd80*/  @!P6 IMAD.IADD R13, R13, 0x1, -R0 ;  /* 0x000000010d0de824 */ /* 0x000fe200078e0a00 */
[C---:B------:R-:W-:Y:S01]  /*dd90*/  ISETP.GT.U32.AND P6, PT, R0.reuse, R2, PT ;  /* 0x000000020000720c */ /* 0x040fe20003fc4070 */
[----:B------:R-:W-:Y:S02]  /*dda0*/  IMAD.MOV R4, RZ, RZ, -R6 ;  /* 0x000000ffff047224 */ /* 0x000fe400078e0a06 */
[----:B------:R-:W-:Y:S01]  /*ddb0*/  @!P4 IMAD.MOV R14, RZ, RZ, -R14 ;  /* 0x000000ffff0ec224 */ /* 0x000fe200078e0a0e */
[----:B------:R-:W-:-:S04]  /*ddc0*/  ISETP.GT.U32.AND P4, PT, R0, R11, PT ;  /* 0x0000000b0000720c */ /* 0x000fc80003f84070 */
[----:B------:R0:W-:Y:S05]  /*ddd0*/  STL [R1+0x168], R14 ;  /* 0x0001680e01007387 */ /* 0x0001ea0000100800 */
[----:B------:R-:W-:-:S04]  /*dde0*/  @!P6 IMAD.IADD R2, R2, 0x1, -R0 ;  /* 0x000000010202e824 */ /* 0x000fc800078e0a00 */
[----:B------:R-:W-:Y:S01]  /*ddf0*/  @!P4 IMAD.IADD R11, R11, 0x1, -R0 ;  /* 0x000000010b0bc824 */ /* 0x000fe200078e0a00 */
[----:B------:R-:W-:Y:S02]  /*de00*/  ISETP.GE.AND P4, PT, R22, RZ, PT ;  /* 0x000000ff1600720c */ /* 0x000fe40003f86270 */
[----:B------:R-:W3:Y:S01]  /*de10*/  LDL.LU R22, [R1+0x4d4] ;  /* 0x0004d40001167983 */ /* 0x000ee20000300800 */
[----:B--2---:R-:W-:-:S05]  /*de20*/  IABS R8, R25 ;  /* 0x0000001900087213 */ /* 0x004fca0000000000 */
[----:B------:R-:W-:-:S04]  /*de30*/  IMAD.HI.U32 R6, R3, R8, RZ ;  /* 0x0000000803067227 */ /* 0x000fc800078e00ff */
[----:B------:R-:W-:-:S04]  /*de40*/  IMAD.MOV R6, RZ, RZ, -R6 ;  /* 0x000000ffff067224 */ /* 0x000fc800078e0a06 */
[----:B------:R-:W-:-:S05]  /*de50*/  IMAD R8, R0, R6, R8 ;  /* 0x0000000600087224 */ /* 0x000fca00078e0208 */
[----:B------:R-:W-:-:S13]  /*de60*/  ISETP.GT.U32.AND P6, PT, R0, R8, PT ;  /* 0x000000080000720c */ /* 0x000fda0003fc4070 */
[----:B------:R-:W-:Y:S01]  /*de70*/  @!P6 IMAD.IADD R8, R8, 0x1, -R0 ;  /* 0x000000010808e824 */ /* 0x000fe200078e0a00 */
[----:B------:R-:W-:Y:S01]  /*de80*/  ISETP.GE.AND P6, PT, R25, RZ, PT ;  /* 0x000000ff1900720c */ /* 0x000fe20003fc6270 */
[----:B------:R-:W-:Y:S02]  /*de90*/  IMAD.MOV.U32 R25, RZ, RZ, R29 ;  /* 0x000000ffff197224 */ /* 0x000fe400078e001d */
[----:B------:R-:W-:Y:S02]  /*dea0*/  IMAD.MOV.U32 R29, RZ, RZ, R27 ;  /* 0x000000ffff1d7224 */ /* 0x000fe400078e001b */
[----:B------:R-:W-:Y:S02]  /*deb0*/  IMAD.MOV.U32 R27, RZ, RZ, R5 ;  /* 0x000000ffff1b7224 */ /* 0x000fe400078e0005 */
[----:B------:R-:W2:Y:S01]  /*dec0*/  LDL.LU R5, [R1+0x4d8] ;  /* 0x0004d80001057983 */ /* 0x000ea20000300800 */
[----:B------:R-:W-:Y:S01]  /*ded0*/  IMAD R10, R0, R4, R10 ;  /* 0x00000004000a7224 */ /* 0x000fe200078e020a */
[----:B------:R-:W-:-:S04]  /*dee0*/  IABS R12, R16 ;  /* 0x00000010000c7213 */ /* 0x000fc80000000000 */
[C---:B------:R-:W-:Y:S01]  /*def0*/  ISETP.GT.U32.AND P1, PT, R0.reuse, R10, PT ;  /* 0x0000000a0000720c */ /* 0x040fe20003f24070 */
[----:B------:R-:W-:Y:S01]  /*df00*/  IMAD.HI.U32 R4, R3, R12, RZ ;  /* 0x0000000c03047227 */ /* 0x000fe200078e00ff */
[----:B------:R-:W-:-:S03]  /*df10*/  ISETP.GT.U32.AND P0, PT, R0, R13, PT ;  /* 0x0000000d0000720c */ /* 0x000fc60003f04070 */
[----:B------:R-:W-:Y:S01]  /*df20*/  IMAD.MOV R4, RZ, RZ, -R4 ;  /* 0x000000ffff047224 */ /* 0x000fe200078e0a04 */
[----:B------:R-:W-:-:S03]  /*df30*/  IABS R9, R20 ;  /* 0x0000001400097213 */ /* 0x000fc60000000000 */
[----:B------:R-:W-:-:S04]  /*df40*/  IMAD R12, R0, R4, R12 ;  /* 0x00000004000c7224 */ /* 0x000fc800078e020c */
[----:B------:R-:W-:Y:S02]  /*df50*/  @!P1 IMAD.IADD R10, R10, 0x1, -R0 ;  /* 0x000000010a0a9824 */ /* 0x000fe400078e0a00 */
[----:B------:R-:W-:-:S03]  /*df60*/  IMAD.HI.U32 R4, R3, R9, RZ ;  /* 0x0000000903047227 */ /* 0x000fc600078e00ff */
[C---:B------:R-:W-:Y:S01]  /*df70*/  ISETP.GT.U32.AND P1, PT, R0.reuse, R10, PT ;  /* 0x0000000a0000720c */ /* 0x040fe20003f24070 */
[----:B------:R-:W-:Y:S01]  /*df80*/  @!P0 IMAD.IADD R13, R13, 0x1, -R0 ;  /* 0x000000010d0d8824 */ /* 0x000fe200078e0a00 */
[----:B------:R-:W-:Y:S01]  /*df90*/  ISETP.GT.U32.AND P0, PT, R0, R12, PT ;  /* 0x0000000c0000720c */ /* 0x000fe20003f04070 */
[----:B------:R-:W-:Y:S01]  /*dfa0*/  IMAD.MOV R4, RZ, RZ, -R4 ;  /* 0x000000ffff047224 */ /* 0x000fe200078e0a04 */
[----:B----4-:R-:W-:-:S03]  /*dfb0*/  IABS R7, R18 ;  /* 0x0000001200077213 */ /* 0x010fc60000000000 */
[----:B------:R-:W-:Y:S02]  /*dfc0*/  IMAD R9, R0, R4, R9 ;  /* 0x0000000400097224 */ /* 0x000fe400078e0209 */
[----:B------:R-:W-:Y:S01]  /*dfd0*/  IMAD.HI.U32 R4, R3, R7, RZ ;  /* 0x0000000703047227 */ /* 0x000fe200078e00ff */
[----:B------:R-:W-:-:S03]  /*dfe0*/  IABS R6, R23 ;  /* 0x0000001700067213 */ /* 0x000fc60000000000 */
[----:B------:R-:W-:Y:S01]  /*dff0*/  @!P1 IMAD.IADD R10, R10, 0x1, -R0 ;  /* 0x000000010a0a9824 */ /* 0x000fe200078e0a00 */
[----:B------:R-:W-:Y:S01]  /*e000*/  ISETP.GT.U32.AND P1, PT, R0, R9, PT ;  /* 0x000000090000720c */ /* 0x000fe20003f24070 */
[----:B------:R-:W-:Y:S02]  /*e010*/  IMAD.MOV R4, RZ, RZ, -R4 ;  /* 0x000000ffff047224 */ /* 0x000fe400078e0a04 */
[----:B------:R-:W-:Y:S02]  /*e020*/  @!P0 IMAD.IADD R12, R12, 0x1, -R0 ;  /* 0x000000010c0c8824 */ /* 0x000fe400078e0a00 */
[----:B0-----:R-:W-:Y:S01]  /*e030*/  IMAD.MOV.U32 R14, RZ, RZ, R2 ;  /* 0x000000ffff0e7224 */ /* 0x001fe200078e0002 */
[----:B------:R-:W-:Y:S01]  /*e040*/  ISETP.GE.AND P2, PT, R17, RZ, PT ;  /* 0x000000ff1100720c */ /* 0x000fe20003f46270 */
[C---:B------:R-:W-:Y:S01]  /*e050*/  IMAD R7, R0.reuse, R4, R7 ;  /* 0x0000000400077224 */ /* 0x040fe200078e0207 */
[----:B------:R-:W-:Y:S01]  /*e060*/  IABS R17, R19 ;  /* 0x0000001300117213 */ /* 0x000fe20000000000 */
[----:B------:R-:W-:Y:S01]  /*e070*/  @!P5 IMAD.MOV R14, RZ, RZ, -R14 ;  /* 0x000000ffff0ed224 */ /* 0x000fe200078e0a0e */
[----:B------:R-:W-:Y:S01]  /*e080*/  ISETP.GT.U32.AND P5, PT, R0, R12, PT ;  /* 0x0000000c0000720c */ /* 0x000fe20003fa4070 */
[----:B------:R-:W-:-:S04]  /*e090*/  IMAD.HI.U32 R4, R3, R6, RZ ;  /* 0x0000000603047227 */ /* 0x000fc800078e00ff */
[----:B------:R-:W-:Y:S01]  /*e0a0*/  @!P4 IMAD.MOV R10, RZ, RZ, -R10 ;  /* 0x000000ffff0ac224 */ /* 0x000fe200078e0a0a */
[----:B------:R-:W-:Y:S01]  /*e0b0*/  ISETP.GT.U32.AND P4, PT, R0, R7, PT ;  /* 0x000000070000720c */ /* 0x000fe20003f84070 */
[----:B------:R-:W-:-:S04]  /*e0c0*/  IMAD.HI.U32 R2, R3, R17, RZ ;  /* 0x0000001103027227 */ /* 0x000fc800078e00ff */
[----:B------:R-:W-:Y:S02]  /*e0d0*/  IMAD.MOV R4, RZ, RZ, -R4 ;  /* 0x000000ffff047224 */ /* 0x000fe400078e0a04 */
[----:B------:R-:W-:Y:S01]  /*e0e0*/  @!P1 IMAD.IADD R9, R9, 0x1, -R0 ;  /* 0x0000000109099824 */ /* 0x000fe200078e0a00 */
[C---:B------:R-:W-:Y:S01]  /*e0f0*/  ISETP.GT.U32.AND P1, PT, R0.reuse, R8, PT ;  /* 0x000000080000720c */ /* 0x040fe20003f24070 */
[----:B------:R-:W-:Y:S02]  /*e100*/  IMAD.MOV R2, RZ, RZ, -R2 ;  /* 0x000000ffff027224 */ /* 0x000fe400078e0a02 */
[C---:B------:R-:W-:Y:S02]  /*e110*/  IMAD R6, R0.reuse, R4, R6 ;  /* 0x0000000400067224 */ /* 0x040fe400078e0206 */
[----:B------:R-:W-:Y:S02]  /*e120*/  IMAD R17, R0, R2, R17 ;  /* 0x0000000200117224 */ /* 0x000fe400078e0211 */
[--C-:B------:R-:W-:Y:S01]  /*e130*/  @!P5 IMAD.IADD R12, R12, 0x1, -R0.reuse ;  /* 0x000000010c0cd824 */ /* 0x100fe200078e0a00 */
[C---:B------:R-:W-:Y:S01]  /*e140*/  ISETP.GT.U32.AND P5, PT, R0.reuse, R6, PT ;  /* 0x000000060000720c */ /* 0x040fe20003fa4070 */
[--C-:B------:R-:W-:Y:S01]  /*e150*/  @!P4 IMAD.IADD R7, R7, 0x1, -R0.reuse ;  /* 0x000000010707c824 */ /* 0x100fe200078e0a00 */
[C---:B------:R-:W-:Y:S01]  /*e160*/  ISETP.GT.U32.AND P4, PT, R0.reuse, R17, PT ;  /* 0x000000110000720c */ /* 0x040fe20003f84070 */
[----:B------:R-:W-:Y:S01]  /*e170*/  @!P2 IMAD.MOV R13, RZ, RZ, -R13 ;  /* 0x000000ffff0da224 */ /* 0x000fe200078e0a0d */
[----:B------:R-:W-:Y:S01]  /*e180*/  ISETP.GT.U32.AND P2, PT, R0, R9, PT ;  /* 0x000000090000720c */ /* 0x000fe20003f44070 */
[----:B------:R-:W-:Y:S01]  /*e190*/  @!P1 IMAD.IADD R8, R8, 0x1, -R0 ;  /* 0x0000000108089824 */ /* 0x000fe200078e0a00 */
[----:B------:R-:W-:Y:S01]  /*e1a0*/  STL [R1+0x164], R14 ;  /* 0x0001640e01007387 */ /* 0x000fe20000100800 */
[----:B------:R-:W-:Y:S01]  /*e1b0*/  @!P3 IMAD.MOV R11, RZ, RZ, -R11 ;  /* 0x000000ffff0bb224 */ /* 0x000fe200078e0a0b */
[----:B------:R-:W-:-:S02]  /*e1c0*/  ISETP.GE.AND P0, PT, R16, RZ, PT ;  /* 0x000000ff1000720c */ /* 0x000fc40003f06270 */
[----:B------:R0:W-:Y:S03]  /*e1d0*/  STL [R1+0x160], R13 ;  /* 0x0001600d01007387 */ /* 0x0001e60000100800 */
[----:B------:R-:W-:Y:S01]  /*e1e0*/  @!P5 IMAD.IADD R6, R6, 0x1, -R0 ;  /* 0x000000010606d824 */ /* 0x000fe200078e0a00 */
[----:B------:R-:W-:Y:S01]  /*e1f0*/  STL [R1+0x158], R11 ;  /* 0x0001580b01007387 */ /* 0x000fe20000100800 */
[----:B0-----:R-:W-:-:S03]  /*e200*/  IMAD.MOV.U32 R13, RZ, RZ, R8 ;  /* 0x000000ffff0d7224 */ /* 0x001fc600078e0008 */
[----:B------:R3:W-:Y:S01]  /*e210*/  STL [R1+0x150], R10 ;  /* 0x0001500a01007387 */ /* 0x0007e20000100800 */
[--C-:B------:R-:W-:Y:S02]  /*e220*/  @!P4 IMAD.IADD R17, R17, 0x1, -R0.reuse ;  /* 0x000000011111c824 */ /* 0x100fe400078e0a00 */
[----:B------:R-:W-:Y:S01]  /*e230*/  @!P6 IMAD.MOV R13, RZ, RZ, -R13 ;  /* 0x000000ffff0de224 */ /* 0x000fe200078e0a0d */
[C---:B------:R-:W-:Y:S02]  /*e240*/  ISETP.GT.U32.AND P6, PT, R0.reuse, R7, PT ;  /* 0x000000070000720c */ /* 0x040fe40003fc4070 */
[----:B------:R-:W-:Y:S01]  /*e250*/  ISETP.GT.U32.AND P4, PT, R0, R6, PT ;  /* 0x000000060000720c */ /* 0x000fe20003f84070 */
[----:B------:R-:W-:Y:S01]  /*e260*/  @!P2 IMAD.IADD R9, R9, 0x1, -R0 ;  /* 0x000000010909a824 */ /* 0x000fe200078e0a00 */
[----:B---3--:R-:W-:Y:S02]  /*e270*/  IABS R10, R22 ;  /* 0x00000016000a7213 */ /* 0x008fe40000000000 */
[----:B------:R-:W-:-:S02]  /*e280*/  ISETP.GE.AND P2, PT, R23, RZ, PT ;  /* 0x000000ff1700720c */ /* 0x000fc40003f46270 */
[----:B------:R-:W3:Y:S01]  /*e290*/  LDL.LU R23, [R1+0x4e0] ;  /* 0x0004e00001177983 */ /* 0x000ee20000300800 */
[----:B------:R-:W-:Y:S01]  /*e2a0*/  ISETP.GE.AND P3, PT, R20, RZ, PT ;  /* 0x000000ff1400720c */ /* 0x000fe20003f66270 */
[----:B------:R-:W-:Y:S01]  /*e2b0*/  IMAD.HI.U32 R8, R3, R10, RZ ;  /* 0x0000000a03087227 */ /* 0x000fe200078e00ff */
[----:B------:R-:W-:-:S03]  /*e2c0*/  ISETP.GE.AND P1, PT, R18, RZ, PT ;  /* 0x000000ff1200720c */ /* 0x000fc60003f26270 */
[----:B------:R-:W-:Y:S01]  /*e2d0*/  @!P0 IMAD.MOV R12, RZ, RZ, -R12 ;  /* 0x000000ffff0c8224 */ /* 0x000fe200078e0a0c */
[----:B------:R-:W-:Y:S01]  /*e2e0*/  STL [R1+0x14c], R13 ;  /* 0x00014c0d01007387 */ /* 0x000fe20000100800 */
[----:B------:R-:W-:Y:S01]  /*e2f0*/  IMAD.MOV R8, RZ, RZ, -R8 ;  /* 0x000000ffff087224 */ /* 0x000fe200078e0a08 */
[----:B------:R-:W-:Y:S01]  /*e300*/  ISETP.GE.AND P5, PT, R19, RZ, PT ;  /* 0x000000ff1300720c */ /* 0x000fe20003fa6270 */
[----:B------:R-:W-:Y:S01]  /*e310*/  @!P6 IMAD.IADD R7, R7, 0x1, -R0 ;  /* 0x000000010707e824 */ /* 0x000fe200078e0a00 */
[----:B------:R-:W4:Y:S01]  /*e320*/  LDL.LU R16, [R1+0x4e4] ;  /* 0x0004e40001107983 */ /* 0x000f220000300800 */
[----:B------:R-:W-:Y:S02]  /*e330*/  IMAD.MOV.U32 R19, RZ, RZ, R21 ;  /* 0x000000ffff137224 */ /* 0x000fe400078e0015 */
[----:B------:R-:W-:Y:S01]  /*e340*/  IMAD R10, R0, R8, R10 ;  /* 0x00000008000a7224 */ /* 0x000fe200078e020a */
[----:B------:R0:W-:Y:S01]  /*e350*/  STL [R1+0x144], R12 ;  /* 0x0001440c01007387 */ /* 0x0001e20000100800 */
[----:B------:R-:W-:-:S03]  /*e360*/  @!P4 IMAD.IADD R6, R6, 0x1, -R0 ;  /* 0x000000010606c824 */ /* 0x000fc600078e0a00 */
[----:B------:R-:W4:Y:S01]  /*e370*/  LDL R21, [R1+0x4ec] ;  /* 0x0004ec0001157983 */ /* 0x000f220000100800 */
[----:B------:R-:W-:Y:S01]  /*e380*/  ISETP.GT.U32.AND P6, PT, R0, R10, PT ;  /* 0x0000000a0000720c */ /* 0x000fe20003fc4070 */
[----:B------:R-:W-:Y:S02]  /*e390*/  @!P3 IMAD.MOV R9, RZ, RZ, -R9 ;  /* 0x000000ffff09b224 */ /* 0x000fe400078e0a09 */
[----:B0-----:R-:W-:-:S04]  /*e3a0*/  IMAD.MOV.U32 R12, RZ, RZ, R7 ;  /* 0x000000ffff0c7224 */ /* 0x001fc800078e0007 */
[----:B------:R-:W-:Y:S01]  /*e3b0*/  @!P1 IMAD.MOV R12, RZ, RZ, -R12 ;  /* 0x000000ffff0c9224 */ /* 0x000fe200078e0a0c */
[----:B------:R-:W-:Y:S04]  /*e3c0*/  STL [R1+0x140], R9 ;  /* 0x0001400901007387 */ /* 0x000fe80000100800 */
[----:B------:R-:W-:Y:S04]  /*e3d0*/  STL [R1+0x13c], R12 ;  /* 0x00013c0c01007387 */ /* 0x000fe80000100800 */
[----:B------:R-:W4:Y:S01]  /*e3e0*/  LDL R20, [R1+0x4f0] ;  /* 0x0004f00001147983 */ /* 0x000f220000100800 */
[----:B------:R-:W-:Y:S01]  /*e3f0*/  @!P6 IMAD.IADD R10, R10, 0x1, -R0 ;  /* 0x000000010a0ae824 */ /* 0x000fe200078e0a00 */
[----:B------:R-:W-:-:S02]  /*e400*/  IABS R2, R28 ;  /* 0x0000001c00027213 */ /* 0x000fc40000000000 */
[----:B------:R-:W-:Y:S02]  /*e410*/  ISETP.GE.AND P6, PT, R28, RZ, PT ;  /* 0x000000ff1c00720c */ /* 0x000fe40003fc6270 */
[----:B--2---:R-:W-:Y:S02]  /*e420*/  IABS R4, R5 ;  /* 0x0000000500047213 */ /* 0x004fe40000000000 */
[----:B------:R-:W-:Y:S01]  /*e430*/  ISETP.GE.AND P4, PT, R5, RZ, PT ;  /* 0x000000ff0500720c */ /* 0x000fe20003f86270 */
[----:B------:R-:W-:-:S04]  /*e440*/  IMAD.MOV.U32 R5, RZ, RZ, R6 ;  /* 0x000000ffff057224 */ /* 0x000fc800078e0006 */
[----:B------:R-:W-:-:S05]  /*e450*/  @!P2 IMAD.MOV R5, RZ, RZ, -R5 ;  /* 0x000000ffff05a224 */ /* 0x000fca00078e0a05 */
[----:B------:R0:W-:Y:S04]  /*e460*/  STL [R1+0x138], R5 ;  /* 0x0001380501007387 */ /* 0x0001e80000100800 */
[----:B0-----:R-:W2:Y:S04]  /*e470*/  LDL.LU R5, [R1+0x4f8] ;  /* 0x0004f80001057983 */ /* 0x001ea80000300800 */
[----:B------:R-:W2:Y:S04]  /*e480*/  LDL.LU R28, [R1+0x4fc] ;  /* 0x0004fc00011c7983 */ /* 0x000ea80000300800 */
[----:B------:R-:W2:Y:S01]  /*e490*/  LDL R18, [R1+0x4f4] ;  /* 0x0004f40001127983 */ /* 0x000ea20000100800 */
[----:B------:R-:W-:-:S02]  /*e4a0*/  ISETP.GT.U32.AND P2, PT, R0, R10, PT ;  /* 0x0000000a0000720c */ /* 0x000fc40003f44070 */
[----:B------:R-:W-:Y:S02]  /*e4b0*/  ISETP.GE.AND P3, PT, R22, RZ, PT ;  /* 0x000000ff1600720c */ /* 0x000fe40003f66270 */
[----:B------:R-:W2:Y:S01]  /*e4c0*/  LDL.LU R22, [R1+0x500] ;  /* 0x0005000001167983 */ /* 0x000ea20000300800 */
[----:B------:R-:W-:Y:S01]  /*e4d0*/  ISETP.GT.U32.AND P0, PT, R0, R17, PT ;  /* 0x000000110000720c */ /* 0x000fe20003f04070 */
[----:B------:R-:W-:Y:S01]  /*e4e0*/  IMAD.HI.U32 R11, R3, R4, RZ ;  /* 0x00000004030b7227 */ /* 0x000fe200078e00ff */
[----:B------:R-:W-:-:S06]  /*e4f0*/  IABS R13, R19 ;  /* 0x00000013000d7213 */ /* 0x000fcc0000000000 */
[----:B------:R-:W-:Y:S02]  /*e500*/  @!P2 IMAD.IADD R10, R10, 0x1, -R0 ;  /* 0x000000010a0aa824 */ /* 0x000fe400078e0a00 */
[----:B------:R-:W-:-:S04]  /*e510*/  IMAD.MOV R11, RZ, RZ, -R11 ;  /* 0x000000ffff0b7224 */ /* 0x000fc800078e0a0b */
[----:B------:R-:W-:Y:S02]  /*e520*/  IMAD R4, R0, R11, R4 ;  /* 0x0000000b00047224 */ /* 0x000fe400078e0204 */
[----:B------:R-:W-:-:S04]  /*e530*/  @!P0 IMAD.IADD R17, R17, 0x1, -R0 ;  /* 0x0000000111118824 */ /* 0x000fc800078e0a00 */
[----:B------:R-:W-:Y:S01]  /*e540*/  @!P5 IMAD.MOV R17, RZ, RZ, -R17 ;  /* 0x000000ffff11d224 */ /* 0x000fe200078e0a11 */
[----:B---3--:R-:W-:-:S05]  /*e550*/  IABS R15, R23 ;  /* 0x00000017000f7213 */ /* 0x008fca0000000000 */
[----:B------:R-:W-:-:S04]  /*e560*/  IMAD.HI.U32 R6, R3, R15, RZ ;  /* 0x0000000f03067227 */ /* 0x000fc800078e00ff */
[----:B------:R-:W-:-:S04]  /*e570*/  IMAD.MOV R6, RZ, RZ, -R6 ;  /* 0x000000ffff067224 */ /* 0x000fc800078e0a06 */
[----:B------:R-:W-:Y:S01]  /*e580*/  IMAD R15, R0, R6, R15 ;  /* 0x00000006000f7224 */ /* 0x000fe200078e020f */
[----:B----4-:R-:W-:Y:S02]  /*e590*/  IABS R12, R21 ;  /* 0x00000015000c7213 */ /* 0x010fe40000000000 */
[----:B------:R-:W-:Y:S01]  /*e5a0*/  ISETP.GE.AND P2, PT, R23, RZ, PT ;  /* 0x000000ff1700720c */ /* 0x000fe20003f46270 */
[----:B------:R-:W3:Y:S02]  /*e5b0*/  LDL.LU R21, [R1+0x504] ;  /* 0x0005040001157983 */ /* 0x000ee40000300800 */
[----:B------:R-:W-:Y:S02]  /*e5c0*/  IMAD.HI.U32 R6, R3, R12, RZ ;  /* 0x0000000c03067227 */ /* 0x000fe400078e00ff */
[----:B------:R-:W4:Y:S02]  /*e5d0*/  LDL.LU R23, [R1+0x508] ;  /* 0x0005080001177983 */ /* 0x000f240000300800 */
[----:B------:R-:W-:-:S04]  /*e5e0*/  IMAD.MOV R6, RZ, RZ, -R6 ;  /* 0x000000ffff067224 */ /* 0x000fc800078e0a06 */
[----:B------:R-:W-:Y:S01]  /*e5f0*/  IMAD R12, R0, R6, R12 ;  /* 0x00000006000c7224 */ /* 0x000fe200078e020c */
[----:B------:R-:W-:Y:S02]  /*e600*/  IABS R11, R20 ;  /* 0x00000014000b7213 */ /* 0x000fe40000000000 */
[----:B--2---:R-:W-:Y:S01]  /*e610*/  IABS R6, R5 ;  /* 0x0000000500067213 */ /* 0x004fe20000000000 */
[----:B------:R0:W-:Y:S01]  /*e620*/  STL [R1+0x2b64], R5 ;  /* 0x002b640501007387 */ /* 0x0001e20000100800 */
[----:B------:R-:W-:Y:S01]  /*e630*/  IABS R9, R18 ;  /* 0x0000001200097213 */ /* 0x000fe20000000000 */
[----:B0-----:R-:W-:Y:S02]  /*e640*/  IMAD.MOV.U32 R5, RZ, RZ, R19 ;  /* 0x000000ffff057224 */ /* 0x001fe400078e0013 */
[----:B------:R-:W-:-:S04]  /*e650*/  IMAD.HI.U32 R19, R3, R6, RZ ;  /* 0x0000000603137227 */ /* 0x000fc800078e00ff */
[----:B------:R-:W-:Y:S02]  /*e660*/  IMAD.MOV R19, RZ, RZ, -R19 ;  /* 0x000000ffff137224 */ /* 0x000fe400078e0a13 */
[----:B------:R-:W-:-:S04]  /*e670*/  IMAD.HI.U32 R20, R3, R9, RZ ;  /* 0x0000000903147227 */ /* 0x000fc800078e00ff */
[C---:B------:R-:W-:Y:S02]  /*e680*/  IMAD R6, R0.reuse, R19, R6 ;  /* 0x0000001300067224 */ /* 0x040fe400078e0206 */
[----:B------:R-:W-:Y:S02]  /*e690*/  IMAD.MOV.U32 R19, RZ, RZ, R5 ;  /* 0x000000ffff137224 */ /* 0x000fe400078e0005 */
[----:B------:R-:W-:Y:S02]  /*e6a0*/  IMAD.MOV.U32 R5, RZ, RZ, R10 ;  /* 0x000000ffff057224 */ /* 0x000fe400078e000a */
[----:B------:R-:W-:Y:S02]  /*e6b0*/  IMAD.MOV R20, RZ, RZ, -R20 ;  /* 0x000000ffff147224 */ /* 0x000fe400078e0a14 */
[----:B------:R-:W-:Y:S02]  /*e6c0*/  @!P3 IMAD.MOV R5, RZ, RZ, -R5 ;  /* 0x000000ffff05b224 */ /* 0x000fe400078e0a05 */
[----:B------:R-:W-:-:S02]  /*e6d0*/  IMAD R9, R0, R20, R9 ;  /* 0x0000001400097224 */ /* 0x000fc400078e0209 */
[----:B------:R-:W2:Y:S04]  /*e6e0*/  LDL.LU R20, [R1+0x510] ;  /* 0x0005100001147983 */ /* 0x000ea80000300800 */
[----:B------:R-:W-:Y:S04]  /*e6f0*/  STL [R1+0x134], R17 ;  /* 0x0001341101007387 */ /* 0x000fe80000100800 */
[----:B------:R0:W-:Y:S04]  /*e700*/  STL [R1+0x130], R5 ;  /* 0x0001300501007387 */ /* 0x0001e80000100800 */
[----:B0-----:R-:W3:Y:S01]  /*e710*/  LDL.LU R5, [R1+0x4ec] ;  /* 0x0004ec0001057983 */ /* 0x001ee20000300800 */
[----:B------:R-:W-:-:S13]  /*e720*/  ISETP.GT.U32.AND P1, PT, R0, R4, PT ;  /* 0x000000040000720c */ /* 0x000fda0003f24070 */
[----:B------:R-:W-:-:S05]  /*e730*/  @!P1 IMAD.IADD R4, R4, 0x1, -R0 ;  /* 0x0000000104049824 */ /* 0x000fca00078e0a00 */
[----:B------:R-:W-:Y:S01]  /*e740*/  ISETP.GT.U32.AND P1, PT, R0, R4, PT ;  /* 0x000000040000720c */ /* 0x000fe20003f24070 */
[----:B------:R-:W-:-:S04]  /*e750*/  IMAD.HI.U32 R7, R3, R13, RZ ;  /* 0x0000000d03077227 */ /* 0x000fc800078e00ff */
[----:B------:R-:W-:-:S08]  /*e760*/  IMAD.MOV R7, RZ, RZ, -R7 ;  /* 0x000000ffff077224 */ /* 0x000fd000078e0a07 */
[----:B------:R-:W-:Y:S01]  /*e770*/  @!P1 IMAD.IADD R4, R4, 0x1, -R0 ;  /* 0x0000000104049824 */ /* 0x000fe200078e0a00 */
[C---:B------:R-:W-:Y:S01]  /*e780*/  ISETP.GT.U32.AND P1, PT, R0.reuse, R15, PT ;  /* 0x0000000f0000720c */ /* 0x040fe20003f24070 */
[----:B------:R-:W-:Y:S02]  /*e790*/  IMAD R13, R0, R7, R13 ;  /* 0x00000007000d7224 */ /* 0x000fe400078e020d */
[----:B------:R-:W-:-:S04]  /*e7a0*/  IMAD.HI.U32 R8, R3, R2, RZ ;  /* 0x0000000203087227 */ /* 0x000fc800078e00ff */
[----:B------:R-:W-:-:S06]  /*e7b0*/  IMAD.HI.U32 R7, R3, R11, RZ ;  /* 0x0000000b03077227 */ /* 0x000fcc00078e00ff */
[----:B------:R-:W-:Y:S01]  /*e7c0*/  @!P1 IMAD.IADD R15, R15, 0x1, -R0 ;  /* 0x000000010f0f9824 */ /* 0x000fe200078e0a00 */
[C---:B------:R-:W-:Y:S01]  /*e7d0*/  ISETP.GT.U32.AND P1, PT, R0.reuse, R13, PT ;  /* 0x0000000d0000720c */ /* 0x040fe20003f24070 */
[----:B------:R-:W-:Y:S02]  /*e7e0*/  IMAD.MOV R8, RZ, RZ, -R8 ;  /* 0x000000ffff087224 */ /* 0x000fe400078e0a08 */
[----:B------:R-:W-:Y:S02]  /*e7f0*/  IMAD.MOV R7, RZ, RZ, -R7 ;  /* 0x000000ffff077224 */ /* 0x000fe400078e0a07 */
[C---:B------:R-:W-:Y:S02]  /*e800*/  IMAD R2, R0.reuse, R8, R2 ;  /* 0x0000000800027224 */ /* 0x040fe400078e0202 */
[----:B------:R-:W-:-:S03]  /*e810*/  IMAD R11, R0, R7, R11 ;  /* 0x00000007000b7224 */ /* 0x000fc600078e020b */
[----:B------:R-:W-:-:S03]  /*e820*/  ISETP.GT.U32.AND P0, PT, R0, R2, PT ;  /* 0x000000020000720c */ /* 0x000fc60003f04070 */
[----:B------:R-:W-:Y:S01]  /*e830*/  @!P1 IMAD.IADD R13, R13, 0x1, -R0 ;  /* 0x000000010d0d9824 */ /* 0x000fe200078e0a00 */
[----:B------:R-:W-:Y:S02]  /*e840*/  ISETP.GT.U32.AND P1, PT, R0, R11, PT ;  /* 0x0000000b0000720c */ /* 0x000fe40003f24070 */
[----:B------:R-:W-:-:S07]  /*e850*/  IABS R14, R16 ;  /* 0x00000010000e7213 */ /* 0x000fce0000000000 */
[----:B------:R-:W-:-:S04]  /*e860*/  @!P0 IMAD.IADD R2, R2, 0x1, -R0 ;  /* 0x0000000102028824 */ /* 0x000fc800078e0a00 */
[----:B------:R-:W-:Y:S01]  /*e870*/  @!P1 IMAD.IADD R11, R11, 0x1, -R0 ;  /* 0x000000010b0b9824 */ /* 0x000fe200078e0a00 */
[C---:B------:R-:W-:Y:S01]  /*e880*/  ISETP.GT.U32.AND P1, PT, R0.reuse, R15, PT ;  /* 0x0000000f0000720c */ /* 0x040fe20003f24070 */
[----:B------:R-:W-:Y:S01]  /*e890*/  IMAD.HI.U32 R8, R3, R14, RZ ;  /* 0x0000000e03087227 */ /* 0x000fe200078e00ff */
[----:B------:R-:W-:-:S03]  /*e8a0*/  ISETP.GT.U32.AND P0, PT, R0, R2, PT ;  /* 0x000000020000720c */ /* 0x000fc60003f04070 */
[----:B------:R-:W-:Y:S02]  /*e8b0*/  @!P4 IMAD.MOV R4, RZ, RZ, -R4 ;  /* 0x000000ffff04c224 */ /* 0x000fe400078e0a04 */
[----:B------:R-:W-:-:S03]  /*e8c0*/  IMAD.MOV R8, RZ, RZ, -R8 ;  /* 0x000000ffff087224 */ /* 0x000fc600078e0a08 */
[----:B------:R-:W-:Y:S01]  /*e8d0*/  STL [R1+0x128], R4 ;  /* 0x0001280401007387 */ /* 0x000fe20000100800 */
[C---:B------:R-:W-:Y:S01]  /*e8e0*/  IMAD R14, R0.reuse, R8, R14 ;  /* 0x00000008000e7224 */ /* 0x040fe200078e020e */
[----:B------:R-:W-:Y:S01]  /*e8f0*/  IABS R8, R28 ;  /* 0x0000001c00087213 */ /* 0x000fe20000000000 */
[--C-:B------:R-:W-:Y:S01]  /*e900*/  @!P1 IMAD.IADD R15, R15, 0x1, -R0.reuse ;  /* 0x000000010f0f9824 */ /* 0x100fe200078e0a00 */
[----:B------:R-:W4:Y:S01]  /*e910*/  LDL.LU R17, [R1+0x4f0] ;  /* 0x0004f00001117983 */ /* 0x000f220000300800 */
[----:B------:R-:W-:Y:S01]  /*e920*/  ISETP.GT.U32.AND P1, PT, R0, R9, PT ;  /* 0x000000090000720c */ /* 0x000fe20003f24070 */
[----:B------:R-:W-:Y:S02]  /*e930*/  @!P0 IMAD.IADD R2, R2, 0x1, -R0 ;  /* 0x0000000102028824 */ /* 0x000fe400078e0a00 */
[----:B------:R-:W-:-:S04]  /*e940*/  IMAD.HI.U32 R18, R3, R8, RZ ;  /* 0x0000000803127227 */ /* 0x000fc800078e00ff */
[----:B------:R-:W-:Y:S02]  /*e950*/  @!P6 IMAD.MOV R2, RZ, RZ, -R2 ;  /* 0x000000ffff02e224 */ /* 0x000fe400078e0a02 */
[----:B------:R-:W-:Y:S02]  /*e960*/  IMAD.MOV R18, RZ, RZ, -R18 ;  /* 0x000000ffff127224 */ /* 0x000fe400078e0a12 */
[----:B------:R-:W-:Y:S01]  /*e970*/  IMAD.MOV.U32 R10, RZ, RZ, R19 ;  /* 0x000000ffff0a7224 */ /* 0x000fe200078e0013 */
[----:B------:R0:W-:Y:S01]  /*e980*/  STL [R1+0x124], R2 ;  /* 0x0001240201007387 */ /* 0x0001e20000100800 */
[----:B------:R-:W-:Y:S02]  /*e990*/  IMAD R8, R0, R18, R8 ;  /* 0x0000001200087224 */ /* 0x000fe400078e0208 */
[----:B------:R-:W-:Y:S01]  /*e9a0*/  @!P1 IMAD.IADD R9, R9, 0x1, -R0 ;  /* 0x0000000109099824 */ /* 0x000fe200078e0a00 */
[----:B------:R-:W2:Y:S04]  /*e9b0*/  LDL.LU R19, [R1+0x4f4] ;  /* 0x0004f40001137983 */ /* 0x000ea80000300800 */
[----:B------:R-:W2:Y:S01]  /*e9c0*/  LDL.LU R18, [R1+0x50c] ;  /* 0x00050c0001127983 */ /* 0x000ea20000300800 */
[----:B---3--:R-:W-:-:S03]  /*e9d0*/  ISETP.GE.AND P1, PT, R5, RZ, PT ;  /* 0x000000ff0500720c */ /* 0x008fc60003f26270 */
[----:B------:R-:W3:Y:S01]  /*e9e0*/  LDL.LU R5, [R1+0x2b64] ;  /* 0x002b640001057983 */ /* 0x000ee20000300800 */
[----:B------:R-:W-:-:S13]  /*e9f0*/  ISETP.GT.U32.AND P0, PT, R0, R14, PT ;  /* 0x0000000e0000720c */ /* 0x000fda0003f04070 */
[----:B------:R-:W-:Y:S01]  /*ea00*/  @!P0 IMAD.IADD R14, R14, 0x1, -R0 ;  /* 0x000000010e0e8824 */ /* 0x000fe200078e0a00 */
[----:B------:R-:W-:-:S04]  /*ea10*/  ISETP.GT.U32.AND P0, PT, R0, R12, PT ;  /* 0x0000000c0000720c */ /* 0x000fc80003f04070 */
[C---:B------:R-:W-:Y:S02]  /*ea20*/  ISETP.GT.U32.AND P3, PT, R0.reuse, R14, PT ;  /* 0x0000000e0000720c */ /* 0x040fe40003f64070 */
[----:B------:R-:W-:-:S07]  /*ea30*/  ISETP.GT.U32.AND P4, PT, R0, R13, PT ;  /* 0x0000000d0000720c */ /* 0x000fce0003f84070 */
[----:B------:R-:W-:Y:S01]  /*ea40*/  @!P0 IMAD.IADD R12, R12, 0x1, -R0 ;  /* 0x000000010c0c8824 */ /* 0x000fe200078e0a00 */
[----:B------:R-:W-:-:S04]  /*ea50*/  IABS R7, R22 ;  /* 0x0000001600077213 */ /* 0x000fc80000000000 */
[----:B------:R-:W-:Y:S01]  /*ea60*/  ISETP.GT.U32.AND P5, PT, R0, R12, PT ;  /* 0x0000000c0000720c */ /* 0x000fe20003fa4070 */
[--C-:B------:R-:W-:Y:S01]  /*ea70*/  @!P3 IMAD.IADD R14, R14, 0x1, -R0.reuse ;  /* 0x000000010e0eb824 */ /* 0x100fe200078e0a00 */
[----:B------:R-:W-:Y:S01]  /*ea80*/  ISETP.GE.AND P0, PT, R16, RZ, PT ;  /* 0x000000ff1000720c */ /* 0x000fe20003f06270 */
[----:B------:R-:W-:Y:S01]  /*ea90*/  IMAD.HI.U32 R16, R3, R7, RZ ;  /* 0x0000000703107227 */ /* 0x000fe200078e00ff */
[C---:B------:R-:W-:Y:S02]  /*eaa0*/  ISETP.GT.U32.AND P6, PT, R0.reuse, R11, PT ;  /* 0x0000000b0000720c */ /* 0x040fe40003fc4070 */
[C---:B------:R-:W-:Y:S01]  /*eab0*/  ISETP.GT.U32.AND P3, PT, R0.reuse, R6, PT ;  /* 0x000000060000720c */ /* 0x040fe20003f64070 */
[----:B------:R-:W-:Y:S01]  /*eac0*/  @!P4 IMAD.IADD R13, R13, 0x1, -R0 ;  /* 0x000000010d0dc824 */ /* 0x000fe200078e0a00 */
[----:B------:R-:W-:Y:S01]  /*ead0*/  ISETP.GT.U32.AND P4, PT, R0, R8, PT ;  /* 0x000000080000720c */ /* 0x000fe20003f84070 */
[----:B------:R-:W-:-:S04]  /*eae0*/  IMAD.MOV R16, RZ, RZ, -R16 ;  /* 0x000000ffff107224 */ /* 0x000fc800078e0a10 */
[--C-:B------:R-:W-:Y:S01]  /*eaf0*/  @!P5 IMAD.IADD R12, R12, 0x1, -R0.reuse ;  /* 0x000000010c0cd824 */ /* 0x100fe200078e0a00 */
[----:B------:R-:W-:Y:S01]  /*eb00*/  ISETP.GE.AND P5, PT, R10, RZ, PT ;  /* 0x000000ff0a00720c */ /* 0x000fe20003fa6270 */
[----:B------:R-:W-:Y:S02]  /*eb10*/  IMAD R7, R0, R16, R7 ;  /* 0x0000001000077224 */ /* 0x000fe400078e0207 */
[--C-:B------:R-:W-:Y:S02]  /*eb20*/  @!P6 IMAD.IADD R11, R11, 0x1, -R0.reuse ;  /* 0x000000010b0be824 */ /* 0x100fe400078e0a00 */
[--C-:B------:R-:W-:Y:S01]  /*eb30*/  @!P3 IMAD.IADD R6, R6, 0x1, -R0.reuse ;  /* 0x000000010606b824 */ /* 0x100fe200078e0a00 */
[----:B------:R-:W-:Y:S01]  /*eb40*/  ISETP.GT.U32.AND P6, PT, R0, R7, PT ;  /* 0x000000070000720c */ /* 0x000fe20003fc4070 */
[----:B------:R-:W-:Y:S02]  /*eb50*/  @!P4 IMAD.IADD R8, R8, 0x1, -R0 ;  /* 0x000000010808c824 */ /* 0x000fe400078e0a00 */
[----:B------:R-:W-:Y:S01]  /*eb60*/  @!P0 IMAD.MOV R14, RZ, RZ, -R14 ;  /* 0x000000ffff0e8224 */ /* 0x000fe200078e0a0e */
[----:B------:R-:W-:Y:S01]  /*eb70*/  ISETP.GT.U32.AND P0, PT, R0, R6, PT ;  /* 0x000000060000720c */ /* 0x000fe20003f04070 */
[----:B------:R-:W-:-:S02]  /*eb80*/  @!P2 IMAD.MOV R15, RZ, RZ, -R15 ;  /* 0x000000ffff0fa224 */ /* 0x000fc400078e0a0f */
[----:B------:R-:W-:Y:S01]  /*eb90*/  @!P5 IMAD.MOV R13, RZ, RZ, -R13 ;  /* 0x000000ffff0dd224 */ /* 0x000fe200078e0a0d */
[----:B------:R-:W-:Y:S01]  /*eba0*/  ISETP.GT.U32.AND P5, PT, R0, R8, PT ;  /* 0x000000080000720c */ /* 0x000fe20003fa4070 */
[----:B------:R-:W-:Y:S01]  /*ebb0*/  @!P1 IMAD.MOV R12, RZ, RZ, -R12 ;  /* 0x000000ffff0c9224 */ /* 0x000fe200078e0a0c */
[----:B------:R-:W-:Y:S03]  /*ebc0*/  STL [R1+0x11c], R15 ;  /* 0x00011c0f01007387 */ /* 0x000fe60000100800 */
[----:B------:R-:W-:Y:S01]  /*ebd0*/  @!P6 IMAD.IADD R7, R7, 0x1, -R0 ;  /* 0x000000010707e824 */ /* 0x000fe200078e0a00 */
[----:B------:R-:W-:Y:S04]  /*ebe0*/  STL [R1+0x114], R14 ;  /* 0x0001140e01007387 */ /* 0x000fe80000100800 */
[----:B------:R1:W-:Y:S01]  /*ebf0*/  STL [R1+0x110], R13 ;  /* 0x0001100d01007387 */ /* 0x0003e20000100800 */
[----:B----4-:R-:W-:-:S03]  /*ec00*/  ISETP.GE.AND P3, PT, R17, RZ, PT ;  /* 0x000000ff1100720c */ /* 0x010fc60003f66270 */
[----:B------:R-:W-:Y:S01]  /*ec10*/  STL [R1+0x10c], R12 ;  /* 0x00010c0c01007387 */ /* 0x000fe20000100800 */
[----:B------:R-:W-:Y:S01]  /*ec20*/  ISETP.GT.U32.AND P6, PT, R0, R7, PT ;  /* 0x000000070000720c */ /* 0x000fe20003fc4070 */
[--C-:B------:R-:W-:Y:S01]  /*ec30*/  @!P0 IMAD.IADD R6, R6, 0x1, -R0.reuse ;  /* 0x0000000106068824 */ /* 0x100fe200078e0a00 */
[----:B------:R-:W-:Y:S01]  /*ec40*/  ISETP.GE.AND P0, PT, R28, RZ, PT ;  /* 0x000000ff1c00720c */ /* 0x000fe20003f06270 */
[----:B------:R-:W-:-:S06]  /*ec50*/  @!P5 IMAD.IADD R8, R8, 0x1, -R0 ;  /* 0x000000010808d824 */ /* 0x000fcc00078e0a00 */
[----:B------:R-:W-:Y:S01]  /*ec60*/  @!P3 IMAD.MOV R11, RZ, RZ, -R11 ;  /* 0x000000ffff0bb224 */ /* 0x000fe200078e0a0b */
[----:B--2---:R-:W-:Y:S01]  /*ec70*/  ISETP.GE.AND P4, PT, R19, RZ, PT ;  /* 0x000000ff1300720c */ /* 0x004fe20003f86270 */
[----:B------:R-:W-:Y:S01]  /*ec80*/  IMAD.MOV.U32 R19, RZ, RZ, R20 ;  /* 0x000000ffff137224 */ /* 0x000fe200078e0014 */
[----:B------:R-:W-:Y:S01]  /*ec90*/  ISETP.GE.AND P5, PT, R22, RZ, PT ;  /* 0x000000ff1600720c */ /* 0x000fe20003fa6270 */
[----:B------:R-:W-:Y:S01]  /*eca0*/  @!P6 IMAD.IADD R7, R7, 0x1, -R0 ;  /* 0x000000010707e824 */ /* 0x000fe200078e0a00 */
[----:B0-----:R-:W-:Y:S02]  /*ecb0*/  IABS R2, R21 ;  /* 0x0000001500027213 */ /* 0x001fe40000000000 */
[----:B------:R-:W-:-:S03]  /*ecc0*/  ISETP.GE.AND P6, PT, R21, RZ, PT ;  /* 0x000000ff1500720c */ /* 0x000fc60003fc6270 */
[----:B------:R-:W-:-:S04]  /*ecd0*/  IMAD.HI.U32 R16, R3, R2, RZ ;  /* 0x0000000203107227 */ /* 0x000fc800078e00ff */
[----:B------:R-:W-:-:S04]  /*ece0*/  IMAD.MOV R16, RZ, RZ, -R16 ;  /* 0x000000ffff107224 */ /* 0x000fc800078e0a10 */
[----:B------:R-:W-:-:S05]  /*ecf0*/  IMAD R2, R0, R16, R2 ;  /* 0x0000001000027224 */ /* 0x000fca00078e0202 */
[----:B------:R-:W-:Y:S02]  /*ed00*/  ISETP.GT.U32.AND P1, PT, R0, R2, PT ;  /* 0x000000020000720c */ /* 0x000fe40003f24070 */
[----:B------:R-:W-:-:S11]  /*ed10*/  IABS R4, R23 ;  /* 0x0000001700047213 */ /* 0x000fd60000000000 */
[----:B------:R-:W-:Y:S01]  /*ed20*/  @!P1 IMAD.IADD R2, R2, 0x1, -R0 ;  /* 0x0000000102029824 */ /* 0x000fe200078e0a00 */
[----:B------:R-:W-:Y:S02]  /*ed30*/  ISETP.GE.AND P1, PT, R23, RZ, PT ;  /* 0x000000ff1700720c */ /* 0x000fe40003f26270 */
[----:B---3--:R-:W-:Y:S02]  /*ed40*/  ISETP.GE.AND P3, PT, R5, RZ, PT ;  /* 0x000000ff0500720c */ /* 0x008fe40003f66270 */
[----:B------:R-:W2:Y:S04]  /*ed50*/  LDL.LU R5, [R1+0x2b60] ;  /* 0x002b600001057983 */ /* 0x000ea80000300800 */
[----:B------:R-:W-:Y:S04]  /*ed60*/  STL [R1+0x108], R11 ;  /* 0x0001080b01007387 */ /* 0x000fe80000100800 */
[----:B------:R-:W3:Y:S04]  /*ed70*/  LDL.LU R28, [R1+0x2b5c] ;  /* 0x002b5c00011c7983 */ /* 0x000ee80000300800 */
[----:B------:R-:W4:Y:S04]  /*ed80*/  LDL.LU R20, [R1+0x514] ;  /* 0x0005140001147983 */ /* 0x000f280000300800 */
[----:B------:R-:W2:Y:S04]  /*ed90*/  LDL.LU R22, [R1+0x51c] ;  /* 0x00051c0001167983 */ /* 0x000ea80000300800 */
[----:B------:R-:W3:Y:S04]  /*eda0*/  LDL.LU R21, [R1+0x520] ;  /* 0x0005200001157983 */ /* 0x000ee80000300800 */
[----:B------:R-:W3:Y:S01]  /*edb0*/  LDL.LU R23, [R1+0x518] ;  /* 0x0005180001177983 */ /* 0x000ee20000300800 */
[----:B------:R-:W-:Y:S01]  /*edc0*/  ISETP.GT.U32.AND P2, PT, R0, R9, PT ;  /* 0x000000090000720c */ /* 0x000fe20003f44070 */
[----:B------:R-:W-:-:S04]  /*edd0*/  IMAD.HI.U32 R10, R3, R4, RZ ;  /* 0x00000004030a7227 */ /* 0x000fc800078e00ff */
[----:B------:R-:W-:-:S04]  /*ede0*/  IMAD.MOV R10, RZ, RZ, -R10 ;  /* 0x000000ffff0a7224 */ /* 0x000fc800078e0a0a */
[----:B------:R-:W-:-:S04]  /*edf0*/  IMAD R4, R0, R10, R4 ;  /* 0x0000000a00047224 */ /* 0x000fc800078e0204 */
[----:B------:R-:W-:Y:S01]  /*ee00*/  @!P2 IMAD.IADD R9, R9, 0x1, -R0 ;  /* 0x000000010909a824 */ /* 0x000fe200078e0a00 */
[----:B------:R-:W-:Y:S01]  /*ee10*/  ISETP.GT.U32.AND P2, PT, R0, R4, PT ;  /* 0x000000040000720c */ /* 0x000fe20003f44070 */
[----:B-1----:R-:W-:-:S04]  /*ee20*/  IMAD.MOV.U32 R13, RZ, RZ, R6 ;  /* 0x000000ffff0d7224 */ /* 0x002fc800078e0006 */
[----:B------:R-:W-:-:S08]  /*ee30*/  @!P3 IMAD.MOV R13, RZ, RZ, -R13 ;  /* 0x000000ffff0db224 */ /* 0x000fd000078e0a0d */
[----:B------:R-:W-:Y:S01]  /*ee40*/  @!P2 IMAD.IADD R4, R4, 0x1, -R0 ;  /* 0x000000010404a824 */ /* 0x000fe200078e0a00 */
[----:B------:R-:W-:Y:S01]  /*ee50*/  ISETP.GT.U32.AND P2, PT, R0, R2, PT ;  /* 0x000000020000720c */ /* 0x000fe20003f44070 */
[----:B------:R-:W-:-:S03]  /*ee60*/  @!P4 IMAD.MOV R9, RZ, RZ, -R9 ;  /* 0x000000ffff09c224 */ /* 0x000fc600078e0a09 */
[----:B------:R-:W-:Y:S01]  /*ee70*/  ISETP.GT.U32.AND P3, PT, R0, R4, PT ;  /* 0x000000040000720c */ /* 0x000fe20003f64070 */
[----:B------:R-:W-:Y:S01]  /*ee80*/  @!P0 IMAD.MOV R8, RZ, RZ, -R8 ;  /* 0x000000ffff088224 */ /* 0x000fe200078e0a08 */
[----:B------:R-:W-:Y:S01]  /*ee90*/  STL [R1+0x104], R9 ;  /* 0x0001040901007387 */ /* 0x000fe20000100800 */
[----:B------:R-:W-:Y:S01]  /*eea0*/  @!P5 IMAD.MOV R7, RZ, RZ, -R7 ;  /* 0x000000ffff07d224 */ /* 0x000fe200078e0a07 */
[----:B------:R-:W-:Y:S02]  /*eeb0*/  IABS R10, R18 ;  /* 0x00000012000a7213 */ /* 0x000fe40000000000 */
[----:B------:R-:W-:Y:S01]  /*eec0*/  STL [R1+0xfc], R13 ;  /* 0x0000fc0d01007387 */ /* 0x000fe20000100800 */
[----:B------:R-:W-:Y:S02]  /*eed0*/  ISETP.GE.AND P0, PT, R18, RZ, PT ;  /* 0x000000ff1200720c */ /* 0x000fe40003f06270 */
[--C-:B------:R-:W-:Y:S01]  /*eee0*/  @!P2 IMAD.IADD R2, R2, 0x1, -R0.reuse ;  /* 0x000000010202a824 */ /* 0x100fe200078e0a00 */
[----:B------:R-:W-:Y:S04]  /*eef0*/  STL [R1+0xf8], R8 ;  /* 0x0000f80801007387 */ /* 0x000fe80000100800 */
[----:B------:R-:W3:Y:S01]  /*ef00*/  LDL.LU R18, [R1+0x524] ;  /* 0x0005240001127983 */ /* 0x000ee20000300800 */
[----:B------:R-:W-:-:S03]  /*ef10*/  @!P3 IMAD.IADD R4, R4, 0x1, -R0 ;  /* 0x000000010404b824 */ /* 0x000fc600078e0a00 */
[----:B------:R0:W-:Y:S01]  /*ef20*/  STL [R1+0xf4], R7 ;  /* 0x0000f40701007387 */ /* 0x0001e20000100800 */
[----:B------:R-:W-:Y:S02]  /*ef30*/  @!P1 IMAD.MOV R4, RZ, RZ, -R4 ;  /* 0x000000ffff049224 */ /* 0x000fe400078e0a04 */
[----:B0-----:R-:W-:-:S04]  /*ef40*/  IMAD.MOV.U32 R7, RZ, RZ, R2 ;  /* 0x000000ffff077224 */ /* 0x001fc800078e0002 */
[----:B------:R-:W-:Y:S01]  /*ef50*/  @!P6 IMAD.MOV R7, RZ, RZ, -R7 ;  /* 0x000000ffff07e224 */ /* 0x000fe200078e0a07 */
[----:B------:R-:W-:Y:S02]  /*ef60*/  IABS R11, R19 ;  /* 0x00000013000b7213 */ /* 0x000fe40000000000 */
[----:B------:R-:W-:Y:S01]  /*ef70*/  ISETP.GE.AND P5, PT, R19, RZ, PT ;  /* 0x000000ff1300720c */ /* 0x000fe20003fa6270 */
[----:B------:R-:W-:-:S04]  /*ef80*/  IMAD.HI.U32 R12, R3, R10, RZ ;  /* 0x0000000a030c7227 */ /* 0x000fc800078e00ff */
[----:B------:R-:W-:-:S04]  /*ef90*/  IMAD.MOV R12, RZ, RZ, -R12 ;  /* 0x000000ffff0c7224 */ /* 0x000fc800078e0a0c */
[----:B------:R-:W-:-:S05]  /*efa0*/  IMAD R10, R0, R12, R10 ;  /* 0x0000000c000a7224 */ /* 0x000fca00078e020a */
[----:B------:R-:W-:Y:S01]  /*efb0*/  ISETP.GT.U32.AND P4, PT, R0, R10, PT ;  /* 0x0000000a0000720c */ /* 0x000fe20003f84070 */
[----:B------:R-:W-:-:S04]  /*efc0*/  IMAD.HI.U32 R6, R3, R11, RZ ;  /* 0x0000000b03067227 */ /* 0x000fc800078e00ff */
[----:B------:R-:W-:-:S04]  /*efd0*/  IMAD.MOV R6, RZ, RZ, -R6 ;  /* 0x000000ffff067224 */ /* 0x000fc800078e0a06 */
[----:B------:R-:W-:-:S04]  /*efe0*/  IMAD R11, R0, R6, R11 ;  /* 0x00000006000b7224 */ /* 0x000fc800078e020b */
[----:B------:R-:W-:Y:S01]  /*eff0*/  @!P4 IMAD.IADD R10, R10, 0x1, -R0 ;  /* 0x000000010a0ac824 */ /* 0x000fe200078e0a00 */
[----:B------:R-:W-:-:S04]  /*f000*/  ISETP.GT.U32.AND P4, PT, R0, R11, PT ;  /* 0x0000000b0000720c */ /* 0x000fc80003f84070 */
[----:B------:R-:W-:-:S09]  /*f010*/  ISETP.GT.U32.AND P6, PT, R0, R10, PT ;  /* 0x0000000a0000720c */ /* 0x000fd20003fc4070 */
[----:B------:R-:W-:-:S04]  /*f020*/  @!P4 IMAD.IADD R11, R11, 0x1, -R0 ;  /* 0x000000010b0bc824 */ /* 0x000fc800078e0a00 */
[----:B------:R-:W-:Y:S01]  /*f030*/  @!P6 IMAD.IADD R10, R10, 0x1, -R0 ;  /* 0x000000010a0ae824 */ /* 0x000fe200078e0a00 */
[----:B------:R-:W-:-:S03]  /*f040*/  ISETP.GT.U32.AND P4, PT, R0, R11, PT ;  /* 0x0000000b0000720c */ /* 0x000fc60003f84070 */
[----:B------:R-:W-:-:S10]  /*f050*/  IMAD.MOV.U32 R17, RZ, RZ, R10 ;  /* 0x000000ffff117224 */ /* 0x000fd400078e000a */
[----:B------:R-:W-:-:S04]  /*f060*/  @!P4 IMAD.IADD R11, R11, 0x1, -R0 ;  /* 0x000000010b0bc824 */ /* 0x000fc800078e0a00 */
[----:B------:R-:W-:Y:S02]  /*f070*/  IMAD.MOV.U32 R15, RZ, RZ, R11 ;  /* 0x000000ffff0f7224 */ /* 0x000fe400078e000b */
[----:B------:R-:W-:Y:S02]  /*f080*/  @!P0 IMAD.MOV R17, RZ, RZ, -R17 ;  /* 0x000000ffff118224 */ /* 0x000fe400078e0a11 */
[----:B------:R-:W-:Y:S01]  /*f090*/  @!P5 IMAD.MOV R15, RZ, RZ, -R15 ;  /* 0x000000ffff0fd224 */ /* 0x000fe200078e0a0f */
[----:B----4-:R-:W-:Y:S02]  /*f0a0*/  IABS R9, R20 ;  /* 0x0000001400097213 */ /* 0x010fe40000000000 */
[----:B------:R-:W-:Y:S02]  /*f0b0*/  ISETP.GE.AND P2, PT, R20, RZ, PT ;  /* 0x000000ff1400720c */ /* 0x000fe40003f46270 */
[----:B------:R-:W4:Y:S01]  /*f0c0*/  LDL.LU R20, [R1+0x528] ;  /* 0x0005280001147983 */ /* 0x000f220000300800 */
[----:B--2---:R-:W-:-:S02]  /*f0d0*/  ISETP.GE.AND P3, PT, R22, RZ, PT ;  /* 0x000000ff1600720c */ /* 0x004fc40003f66270 */
[----:B------:R-:W-:Y:S01]  /*f0e0*/  IABS R8, R22 ;  /* 0x0000001600087213 */ /* 0x000fe20000000000 */
[----:B------:R0:W-:Y:S04]  /*f0f0*/  STL [R1+0xf0], R7 ;  /* 0x0000f00701007387 */ /* 0x0001e80000100800 */
[----:B------:R1:W-:Y:S04]  /*f100*/  STL [R1+0xe8], R4 ;  /* 0x0000e80401007387 */ /* 0x0003e80000100800 */
[----:B------:R-:W2:Y:S01]  /*f110*/  LDL.LU R22, [R1+0x52c] ;  /* 0x00052c0001167983 */ /* 0x000ea20000300800 */
[----:B---3--:R-:W-:-:S02]  /*f120*/  ISETP.GE.AND P1, PT, R21, RZ, PT ;  /* 0x000000ff1500720c */ /* 0x008fc40003f26270 */
[----:B0-----:R-:W-:Y:S01]  /*f130*/  IABS R7, R21 ;  /* 0x0000001500077213 */ /* 0x001fe20000000000 */
[----:B------:R-:W3:Y:S04]  /*f140*/  LDL.LU R16, [R1+0x530] ;  /* 0x0005300001107983 */ /* 0x000ee80000300800 */
[----:B------:R-:W3:Y:S04]  /*f150*/  LDL.LU R19, [R1+0x534] ;  /* 0x0005340001137983 */ /* 0x000ee80000300800 */
[----:B------:R-:W4:Y:S01]  /*f160*/  LDL.LU R21, [R1+0x538] ;  /* 0x0005380001157983 */ /* 0x000f220000300800 */
[----:B------:R-:W-:-:S04]  /*f170*/  IMAD.HI.U32 R2, R3, R9, RZ ;  /* 0x0000000903027227 */ /* 0x000fc800078e00ff */
[----:B------:R-:W-:-:S04]  /*f180*/  IMAD.MOV R2, RZ, RZ, -R2 ;  /* 0x000000ffff027224 */ /* 0x000fc800078e0a02 */
[----:B------:R-:W-:-:S05]  /*f190*/  IMAD R9, R0, R2, R9 ;  /* 0x0000000200097224 */ /* 0x000fca00078e0209 */
[----:B------:R-:W-:-:S13]  /*f1a0*/  ISETP.GT.U32.AND P6, PT, R0, R9, PT ;  /* 0x000000090000720c */ /* 0x000fda0003fc4070 */
[----:B------:R-:W-:-:S05]  /*f1b0*/  @!P6 IMAD.IADD R9, R9, 0x1, -R0 ;  /* 0x000000010909e824 */ /* 0x000fca00078e0a00 */
[----:B------:R-:W-:Y:S01]  /*f1c0*/  ISETP.GT.U32.AND P6, PT, R0, R9, PT ;  /* 0x000000090000720c */ /* 0x000fe20003fc4070 */
[----:B------:R0:W-:Y:S01]  /*f1d0*/  STL [R1+0xe4], R17 ;  /* 0x0000e41101007387 */ /* 0x0001e20000100800 */
[----:B------:R-:W-:-:S03]  /*f1e0*/  IABS R6, R23 ;  /* 0x0000001700067213 */ /* 0x000fc60000000000 */
[----:B------:R2:W-:Y:S08]  /*f1f0*/  STL [R1+0xe0], R15 ;  /* 0x0000e00f01007387 */ /* 0x0005f00000100800 */
[----:B------:R-:W-:Y:S01]  /*f200*/  @!P6 IMAD.IADD R9, R9, 0x1, -R0 ;  /* 0x000000010909e824 */ /* 0x000fe200078e0a00 */
[----:B------:R-:W-:Y:S02]  /*f210*/  ISETP.GE.AND P6, PT, R23, RZ, PT ;  /* 0x000000ff1700720c */ /* 0x000fe40003fc6270 */
[----:B------:R-:W3:Y:S01]  /*f220*/  LDL.LU R23, [R1+0x540] ;  /* 0x0005400001177983 */ /* 0x000ee20000300800 */
[----:B------:R-:W-:Y:S01]  /*f230*/  IABS R2, R18 ;  /* 0x0000001200027213 */ /* 0x000fe20000000000 */
[----:B-1----:R-:W-:-:S04]  /*f240*/  IMAD.HI.U32 R4, R3, R8, RZ ;  /* 0x0000000803047227 */ /* 0x002fc800078e00ff */
[----:B------:R-:W-:-:S04]  /*f250*/  IMAD.HI.U32 R12, R3, R2, RZ ;  /* 0x00000002030c7227 */ /* 0x000fc800078e00ff */
[----:B------:R-:W-:Y:S02]  /*f260*/  IMAD.MOV R12, RZ, RZ, -R12 ;  /* 0x000000ffff0c7224 */ /* 0x000fe400078e0a0c */
[----:B------:R-:W-:Y:S02]  /*f270*/  IMAD.MOV.U32 R11, RZ, RZ, R9 ;  /* 0x000000ffff0b7224 */ /* 0x000fe400078e0009 */
[----:B------:R-:W-:-:S04]  /*f280*/  IMAD.HI.U32 R14, R3, R7, RZ ;  /* 0x00000007030e7227 */ /* 0x000fc800078e00ff */
[----:B------:R-:W-:Y:S02]  /*f290*/  IMAD.MOV R4, RZ, RZ, -R4 ;  /* 0x000000ffff047224 */ /* 0x000fe400078e0a04 */
[----:B------:R-:W-:Y:S02]  /*f2a0*/  IMAD R2, R0, R12, R2 ;  /* 0x0000000c00027224 */ /* 0x000fe400078e0202 */
[----:B------:R-:W-:-:S04]  /*f2b0*/  IMAD.HI.U32 R13, R3, R6, RZ ;  /* 0x00000006030d7227 */ /* 0x000fc800078e00ff */
[----:B------:R-:W-:Y:S02]  /*f2c0*/  IMAD.MOV R14, RZ, RZ, -R14 ;  /* 0x000000ffff0e7224 */ /* 0x000fe400078e0a0e */
[C---:B------:R-:W-:Y:S02]  /*f2d0*/  IMAD R8, R0.reuse, R4, R8 ;  /* 0x0000000400087224 */ /* 0x040fe400078e0208 */
[----:B------:R-:W-:Y:S02]  /*f2e0*/  IMAD.MOV R13, RZ, RZ, -R13 ;  /* 0x000000ffff0d7224 */ /* 0x000fe400078e0a0d */
[C---:B------:R-:W-:Y:S01]  /*f2f0*/  IMAD R7, R0.reuse, R14, R7 ;  /* 0x0000000e00077224 */ /* 0x040fe200078e0207 */
[C---:B------:R-:W-:Y:S01]  /*f300*/  ISETP.GT.U32.AND P4, PT, R0.reuse, R8, PT ;  /* 0x000000080000720c */ /* 0x040fe20003f84070 */
[----:B------:R-:W-:Y:S02]  /*f310*/  @!P2 IMAD.MOV R11, RZ, RZ, -R11 ;  /* 0x000000ffff0ba224 */ /* 0x000fe400078e0a0b */
[C---:B------:R-:W-:Y:S01]  /*f320*/  IMAD R6, R0.reuse, R13, R6 ;  /* 0x0000000d00067224 */ /* 0x040fe200078e0206 */
[----:B------:R-:W-:-:S02]  /*f330*/  ISETP.GT.U32.AND P0, PT, R0, R7, PT ;  /* 0x000000070000720c */ /* 0x000fc40003f04070 */
[----:B------:R-:W-:Y:S02]  /*f340*/  STL [R1+0xdc], R11 ;  /* 0x0000dc0b01007387 */ /* 0x000fe40000100800 */
[----:B------:R-:W-:Y:S02]  /*f350*/  ISETP.GT.U32.AND P5, PT, R0, R6, PT ;  /* 0x000000060000720c */ /* 0x000fe40003fa4070 */
[----:B0-----:R-:W3:Y:S03]  /*f360*/  LDL.LU R17, [R1+0x544] ;  /* 0x0005440001117983 */ /* 0x001ee60000300800 */
[----:B------:R-:W-:Y:S01]  /*f370*/  @!P4 IMAD.IADD R8, R8, 0x1, -R0 ;  /* 0x000000010808c824 */ /* 0x000fe200078e0a00 */
[----:B------:R-:W-:-:S03]  /*f380*/  ISETP.GT.U32.AND P4, PT, R0, R2, PT ;  /* 0x000000020000720c */ /* 0x000fc60003f84070 */
[----:B------:R-:W-:Y:S01]  /*f390*/  @!P0 IMAD.IADD R7, R7, 0x1, -R0 ;  /* 0x0000000107078824 */ /* 0x000fe200078e0a00 */
[----:B------:R-:W-:-:S03]  /*f3a0*/  ISETP.GT.U32.AND P0, PT, R0, R8, PT ;  /* 0x000000080000720c */ /* 0x000fc60003f04070 */
[----:B------:R-:W-:Y:S01]  /*f3b0*/  @!P5 IMAD.IADD R6, R6, 0x1, -R0 ;  /* 0x000000010606d824 */ /* 0x000fe200078e0a00 */
[----:B------:R-:W-:-:S04]  /*f3c0*/  ISETP.GT.U32.AND P5, PT, R0, R7, PT ;  /* 0x000000070000720c */ /* 0x000fc80003fa4070 */
[----:B------:R-:W-:Y:S01]  /*f3d0*/  ISETP.GT.U32.AND P2, PT, R0, R6, PT ;  /* 0x000000060000720c */ /* 0x000fe20003f44070 */
[----:B------:R-:W-:-:S04]  /*f3e0*/  @!P4 IMAD.IADD R2, R2, 0x1, -R0 ;  /* 0x000000010202c824 */ /* 0x000fc800078e0a00 */
[----:B------:R-:W-:Y:S01]  /*f3f0*/  @!P0 IMAD.IADD R8, R8, 0x1, -R0 ;  /* 0x0000000108088824 */ /* 0x000fe200078e0a00 */
[----:B------:R-:W-:-:S03]  /*f400*/  ISETP.GT.U32.AND P4, PT, R0, R2, PT ;  /* 0x000000020000720c */ /* 0x000fc60003f84070 */
[----:B------:R-:W-:Y:S01]  /*f410*/  @!P5 IMAD.IADD R7, R7, 0x1, -R0 ;  /* 0x000000010707d824 */ /* 0x000fe200078e0a00 */
[----:B------:R-:W-:Y:S01]  /*f420*/  ISETP.GE.AND P5, PT, R18, RZ, PT ;  /* 0x000000ff1200720c */ /* 0x000fe20003fa6270 */
[----:B------:R-:W-:Y:S02]  /*f430*/  IMAD.MOV.U32 R18, RZ, RZ, R8 ;  /* 0x000000ffff127224 */ /* 0x000fe400078e0008 */
[----:B------:R-:W-:Y:S02]  /*f440*/  @!P2 IMAD.IADD R6, R6, 0x1, -R0 ;  /* 0x000000010606a824 */ /* 0x000fe400078e0a00 */
[----:B------:R-:W-:Y:S02]  /*f450*/  @!P3 IMAD.MOV R18, RZ, RZ, -R18 ;  /* 0x000000ffff12b224 */ /* 0x000fe400078e0a12 */
[----:B------:R-:W-:Y:S02]  /*f460*/  @!P1 IMAD.MOV R7, RZ, RZ, -R7 ;  /* 0x000000ffff079224 */ /* 0x000fe400078e0a07 */
[----:B------:R-:W-:-:S04]  /*f470*/  @!P4 IMAD.IADD R2, R2, 0x1, -R0 ;  /* 0x000000010202c824 */ /* 0x000fc800078e0a00 */
[----:B------:R-:W-:Y:S01]  /*f480*/  @!P5 IMAD.MOV R2, RZ, RZ, -R2 ;  /* 0x000000ffff02d224 */ /* 0x000fe200078e0a02 */
[----:B--2---:R-:W-:-:S05]  /*f490*/  IABS R15, R22 ;  /* 0x00000016000f7213 */ /* 0x004fca0000000000 */
[----:B------:R-:W-:-:S04]  /*f4a0*/  IMAD.HI.U32 R9, R3, R15, RZ ;  /* 0x0000000f03097227 */ /* 0x000fc800078e00ff */
[----:B------:R-:W-:Y:S01]  /*f4b0*/  IMAD.MOV R9, RZ, RZ, -R9 ;  /* 0x000000ffff097224 */ /* 0x000fe200078e0a09 */
[----:B----4-:R-:W-:-:S03]  /*f4c0*/  IABS R12, R21 ;  /* 0x00000015000c7213 */ /* 0x010fc60000000000 */
[----:B------:R-:W-:Y:S02]  /*f4d0*/  IMAD R15, R0, R9, R15 ;  /* 0x00000009000f7224 */ /* 0x000fe400078e020f */
[----:B------:R-:W-:-:S04]  /*f4e0*/  IMAD.HI.U32 R9, R3, R12, RZ ;  /* 0x0000000c03097227 */ /* 0x000fc800078e00ff */
[----:B------:R-:W-:-:S04]  /*f4f0*/  IMAD.MOV R9, RZ, RZ, -R9 ;  /* 0x000000ffff097224 */ /* 0x000fc800078e0a09 */
[----:B------:R-:W-:Y:S02]  /*f500*/  IMAD R12, R0, R9, R12 ;  /* 0x00000009000c7224 */ /* 0x000fe400078e020c */
[----:B------:R-:W2:Y:S01]  /*f510*/  LDL.LU R9, [R1+0x53c] ;  /* 0x00053c0001097983 */ /* 0x000ea20000300800 */
[----:B------:R-:W-:-:S05]  /*f520*/  IABS R4, R20 ;  /* 0x0000001400047213 */ /* 0x000fca0000000000 */
[----:B------:R-:W-:-:S04]  /*f530*/  IMAD.HI.U32 R10, R3, R4, RZ ;  /* 0x00000004030a7227 */ /* 0x000fc800078e00ff */
[----:B------:R-:W-:-:S04]  /*f540*/  IMAD.MOV R10, RZ, RZ, -R10 ;  /* 0x000000ffff0a7224 */ /* 0x000fc800078e0a0a */
[----:B------:R-:W-:-:S05]  /*f550*/  IMAD R4, R0, R10, R4 ;  /* 0x0000000a00047224 */ /* 0x000fca00078e0204 */
[C---:B------:R-:W-:Y:S02]  /*f560*/  ISETP.GT.U32.AND P0, PT, R0.reuse, R4, PT ;  /* 0x000000040000720c */ /* 0x040fe40003f04070 */
[----:B------:R-:W-:Y:S02]  /*f570*/  ISETP.GT.U32.AND P2, PT, R0, R15, PT ;  /* 0x0000000f0000720c */ /* 0x000fe40003f44070 */
[----:B---3--:R-:W-:Y:S01]  /*f580*/  IABS R13, R19 ;  /* 0x00000013000d7213 */ /* 0x008fe20000000000 */
[----:B------:R0:W-:Y:S01]  /*f590*/  STL [R1+0xd4], R18 ;  /* 0x0000d41201007387 */ /* 0x0001e20000100800 */
[----:B------:R-:W-:-:S03]  /*f5a0*/  ISETP.GE.AND P4, PT, R20, RZ, PT ;  /* 0x000000ff1400720c */ /* 0x000fc60003f86270 */
[----:B------:R1:W-:Y:S01]  /*f5b0*/  STL [R1+0xcc], R7 ;  /* 0x0000cc0701007387 */ /* 0x0003e20000100800 */
[----:B------:R-:W-:-:S03]  /*f5c0*/  IMAD.HI.U32 R10, R3, R13, RZ ;  /* 0x0000000d030a7227 */ /* 0x000fc600078e00ff */
[----:B------:R-:W3:Y:S01]  /*f5d0*/  LDL.LU R20, [R1+0x548] ;  /* 0x0005480001147983 */ /* 0x000ee20000300800 */
[----:B------:R-:W-:Y:S01]  /*f5e0*/  @!P0 IMAD.IADD R4, R4, 0x1, -R0 ;  /* 0x0000000104048824 */ /* 0x000fe200078e0a00 */
[----:B------:R-:W-:Y:S02]  /*f5f0*/  ISETP.GE.AND P0, PT, R22, RZ, PT ;  /* 0x000000ff1600720c */ /* 0x000fe40003f06270 */
[----:B------:R-:W4:Y:S01]  /*f600*/  LDL.LU R22, [R1+0x54c] ;  /* 0x00054c0001167983 */ /* 0x000f220000300800 */
[----:B------:R-:W-:-:S03]  /*f610*/  IMAD.MOV R10, RZ, RZ, -R10 ;  /* 0x000000ffff0a7224 */ /* 0x000fc600078e0a0a */
[----:B0-----:R-:W3:Y:S01]  /*f620*/  LDL.LU R18, [R1+0x550] ;  /* 0x0005500001127983 */ /* 0x001ee20000300800 */
[----:B------:R-:W-:Y:S01]  /*f630*/  @!P2 IMAD.IADD R15, R15, 0x1, -R0 ;  /* 0x000000010f0fa824 */ /* 0x000fe200078e0a00 */
[C---:B------:R-:W-:Y:S01]  /*f640*/  ISETP.GT.U32.AND P2, PT, R0.reuse, R4, PT ;  /* 0x000000040000720c */ /* 0x040fe20003f44070 */
[C---:B------:R-:W-:Y:S02]  /*f650*/  IMAD R13, R0.reuse, R10, R13 ;  /* 0x0000000a000d7224 */ /* 0x040fe400078e020d */
[----:B-1----:R-:W-:Y:S01]  /*f660*/  IMAD.MOV.U32 R7, RZ, RZ, R6 ;  /* 0x000000ffff077224 */ /* 0x002fe200078e0006 */
[----:B------:R-:W-:-:S03]  /*f670*/  ISETP.GT.U32.AND P1, PT, R0, R15, PT ;  /* 0x0000000f0000720c */ /* 0x000fc60003f24070 */
[----:B------:R-:W-:Y:S01]  /*f680*/  @!P6 IMAD.MOV R7, RZ, RZ, -R7 ;  /* 0x000000ffff07e224 */ /* 0x000fe200078e0a07 */
[----:B------:R-:W-:Y:S02]  /*f690*/  ISETP.GT.U32.AND P6, PT, R0, R13, PT ;  /* 0x0000000d0000720c */ /* 0x000fe40003fc4070 */
[----:B------:R-:W-:-:S03]  /*f6a0*/  IABS R14, R16 ;  /* 0x00000010000e7213 */ /* 0x000fc60000000000 */
[----:B------:R-:W-:Y:S01]  /*f6b0*/  @!P2 IMAD.IADD R4, R4, 0x1, -R0 ;  /* 0x000000010404a824 */ /* 0x000fe200078e0a00 */
[----:B------:R-:W-:Y:S01]  /*f6c0*/  STL [R1+0xc8], R7 ;  /* 0x0000c80701007387 */ /* 0x000fe20000100800 */
[----:B------:R-:W-:-:S04]  /*f6d0*/  IMAD.HI.U32 R11, R3, R14, RZ ;  /* 0x0000000e030b7227 */ /* 0x000fc800078e00ff */
[----:B------:R-:W-:Y:S01]  /*f6e0*/  @!P4 IMAD.MOV R4, RZ, RZ, -R4 ;  /* 0x000000ffff04c224 */ /* 0x000fe200078e0a04 */
[----:B------:R0:W-:Y:S01]  /*f6f0*/  STL [R1+0xc4], R2 ;  /* 0x0000c40201007387 */ /* 0x0001e20000100800 */
[--C-:B------:R-:W-:Y:S01]  /*f700*/  @!P1 IMAD.IADD R15, R15, 0x1, -R0.reuse ;  /* 0x000000010f0f9824 */ /* 0x100fe200078e0a00 */
[----:B------:R-:W-:Y:S01]  /*f710*/  IABS R8, R23 ;  /* 0x0000001700087213 */ /* 0x000fe20000000000 */
[----:B------:R-:W-:Y:S01]  /*f720*/  @!P6 IMAD.IADD R13, R13, 0x1, -R0 ;  /* 0x000000010d0de824 */ /* 0x000fe200078e0a00 */
[----:B------:R-:W-:Y:S01]  /*f730*/  ISETP.GE.AND P1, PT, R19, RZ, PT ;  /* 0x000000ff1300720c */ /* 0x000fe20003f26270 */
[----:B------:R-:W-:Y:S01]  /*f740*/  STL [R1+0xc0], R4 ;  /* 0x0000c00401007387 */ /* 0x000fe20000100800 */
[----:B------:R-:W-:-:S03]  /*f750*/  IMAD.MOV R11, RZ, RZ, -R11 ;  /* 0x000000ffff0b7224 */ /* 0x000fc600078e0a0b */
[----:B------:R-:W4:Y:S01]  /*f760*/  LDL.LU R19, [R1+0x554] ;  /* 0x0005540001137983 */ /* 0x000f220000300800 */
[C---:B------:R-:W-:Y:S01]  /*f770*/  ISETP.GT.U32.AND P4, PT, R0.reuse, R13, PT ;  /* 0x0000000d0000720c */ /* 0x040fe20003f84070 */
[----:B------:R-:W-:Y:S02]  /*f780*/  IMAD R14, R0, R11, R14 ;  /* 0x0000000b000e7224 */ /* 0x000fe400078e020e */
[----:B0-----:R-:W-:-:S03]  /*f790*/  IMAD.HI.U32 R2, R3, R8, RZ ;  /* 0x0000000803027227 */ /* 0x001fc600078e00ff */
[----:B------:R-:W-:Y:S01]  /*f7a0*/  ISETP.GT.U32.AND P3, PT, R0, R14, PT ;  /* 0x0000000e0000720c */ /* 0x000fe20003f64070 */
[----:B------:R-:W-:-:S04]  /*f7b0*/  IMAD.MOV R2, RZ, RZ, -R2 ;  /* 0x000000ffff027224 */ /* 0x000fc800078e0a02 */
[----:B------:R-:W-:Y:S02]  /*f7c0*/  IMAD R8, R0, R2, R8 ;  /* 0x0000000200087224 */ /* 0x000fe400078e0208 */
[----:B------:R-:W-:-:S03]  /*f7d0*/  @!P4 IMAD.IADD R13, R13, 0x1, -R0 ;  /* 0x000000010d0dc824 */ /* 0x000fc600078e0a00 */
[----:B------:R-:W-:-:S03]  /*f7e0*/  ISETP.GT.U32.AND P4, PT, R0, R8, PT ;  /* 0x000000080000720c */ /* 0x000fc60003f84070 */
[--C-:B------:R-:W-:Y:S01]  /*f7f0*/  @!P3 IMAD.IADD R14, R14, 0x1, -R0.reuse ;  /* 0x000000010e0eb824 */ /* 0x100fe200078e0a00 */
[----:B------:R-:W-:Y:S02]  /*f800*/  ISETP.GE.AND P3, PT, R21, RZ, PT ;  /* 0x000000ff1500720c */ /* 0x000fe40003f66270 */
[----:B------:R-:W4:Y:S07]  /*f810*/  LDL.LU R21, [R1+0x558] ;  /* 0x0005580001157983 */ /* 0x000f2e0000300800 */
[----:B------:R-:W-:Y:S01]  /*f820*/  @!P4 IMAD.IADD R8, R8, 0x1, -R0 ;  /* 0x000000010808c824 */ /* 0x000fe200078e0a00 */
[----:B------:R-:W-:-:S02]  /*f830*/  ISETP.GE.AND P4, PT, R23, RZ, PT ;  /* 0x000000ff1700720c */ /* 0x000fc40003f86270 */
[----:B------:R-:W4:Y:S01]  /*f840*/  LDL.LU R23, [R1+0x55c] ;  /* 0x00055c0001177983 */ /* 0x000f220000300800 */
[C---:B------:R-:W-:Y:S02]  /*f850*/  ISETP.GT.U32.AND P6, PT, R0.reuse, R14, PT ;  /* 0x0000000e0000720c */ /* 0x040fe40003fc4070 */
[----:B------:R-:W-:-:S11]  /*f860*/  ISETP.GT.U32.AND P2, PT, R0, R12, PT ;  /* 0x0000000c0000720c */ /* 0x000fd60003f44070 */
[--C-:B------:R-:W-:Y:S02]  /*f870*/  @!P6 IMAD.IADD R14, R14, 0x1, -R0.reuse ;  /* 0x000000010e0ee824 */ /* 0x100fe400078e0a00 */
[----:B------:R-:W-:Y:S01]  /*f880*/  @!P2 IMAD.IADD R12, R12, 0x1, -R0 ;  /* 0x000000010c0ca824 */ /* 0x000fe200078e0a00 */
[----:B------:R-:W-:-:S04]  /*f890*/  ISETP.GE.AND P5, PT, R16, RZ, PT ;  /* 0x000000ff1000720c */ /* 0x000fc80003fa6270 */
[----:B------:R-:W-:Y:S01]  /*f8a0*/  ISETP.GT.U32.AND P2, PT, R0, R12, PT ;  /* 0x0000000c0000720c */ /* 0x000fe20003f44070 */
[----:B------:R-:W-:-:S08]  /*f8b0*/  @!P0 IMAD.MOV R15, RZ, RZ, -R15 ;  /* 0x000000ffff0f8224 */ /* 0x000fd000078e0a0f */
[----:B------:R-:W-:Y:S01]  /*f8c0*/  @!P5 IMAD.MOV R14, RZ, RZ, -R14 ;  /* 0x000000ffff0ed224 */ /* 0x000fe200078e0a0e */
[----:B------:R-:W-:Y:S03]  /*f8d0*/  STL [R1+0xbc], R15 ;  /* 0x0000bc0f01007387 */ /* 0x000fe60000100800 */
[----:B------:R-:W-:Y:S01]  /*f8e0*/  @!P2 IMAD.IADD R12, R12, 0x1, -R0 ;  /* 0x000000010c0ca824 */ /* 0x000fe200078e0a00 */
[----:B------:R0:W-:Y:S01]  /*f8f0*/  STL [R1+0xb8], R14 ;  /* 0x0000b80e01007387 */ /* 0x0001e20000100800 */
[----:B------:R-:W-:Y:S02]  /*f900*/  @!P1 IMAD.MOV R13, RZ, RZ, -R13 ;  /* 0x000000ffff0d9224 */ /* 0x000fe400078e0a0d */
[----:B0-----:R-:W-:-:S04]  /*f910*/  IMAD.MOV.U32 R14, RZ, RZ, R12 ;  /* 0x000000ffff0e7224 */ /* 0x001fc800078e000c */
[----:B------:R-:W-:Y:S01]  /*f920*/  @!P3 IMAD.MOV R14, RZ, RZ, -R14 ;  /* 0x000000ffff0eb224 */ /* 0x000fe200078e0a0e */
[----:B------:R0:W-:Y:S04]  /*f930*/  STL [R1+0xb4], R13 ;  /* 0x0000b40d01007387 */ /* 0x0001e80000100800 */
[----:B------:R-:W-:Y:S01]  /*f940*/  STL [R1+0xb0], R14 ;  /* 0x0000b00e01007387 */ /* 0x000fe20000100800 */
[----:B--2---:R-:W-:-:S05]  /*f950*/  IABS R10, R9 ;  /* 0x00000009000a7213 */ /* 0x004fca0000000000 */
[----:B------:R-:W-:-:S04]  /*f960*/  IMAD.HI.U32 R6, R3, R10, RZ ;  /* 0x0000000a03067227 */ /* 0x000fc800078e00ff */
[----:B------:R-:W-:-:S04]  /*f970*/  IMAD.MOV R6, RZ, RZ, -R6 ;  /* 0x000000ffff067224 */ /* 0x000fc800078e0a06 */
[----:B------:R-:W-:Y:S01]  /*f980*/  IMAD R10, R0, R6, R10 ;  /* 0x00000006000a7224 */ /* 0x000fe200078e020a */
[----:B------:R-:W-:-:S04]  /*f990*/  IABS R6, R17 ;  /* 0x0000001100067213 */ /* 0x000fc80000000000 */
[----:B------:R-:W-:Y:S01]  /*f9a0*/  ISETP.GT.U32.AND P6, PT, R0, R10, PT ;  /* 0x0000000a0000720c */ /* 0x000fe20003fc4070 */
[----:B------:R-:W-:-:S04]  /*f9b0*/  IMAD.HI.U32 R2, R3, R6, RZ ;  /* 0x0000000603027227 */ /* 0x000fc800078e00ff */
[----:B------:R-:W-:-:S04]  /*f9c0*/  IMAD.MOV R2, RZ, RZ, -R2 ;  /* 0x000000ffff027224 */ /* 0x000fc800078e0a02 */
[----:B------:R-:W-:-:S04]  /*f9d0*/  IMAD R6, R0, R2, R6 ;  /* 0x0000000200067224 */ /* 0x000fc800078e0206 */
[----:B------:R-:W-:Y:S01]  /*f9e0*/  @!P6 IMAD.IADD R10, R10, 0x1, -R0 ;  /* 0x000000010a0ae824 */ /* 0x000fe200078e0a00 */
[----:B------:R-:W-:-:S04]  /*f9f0*/  ISETP.GT.U32.AND P6, PT, R0, R6, PT ;  /* 0x000000060000720c */ /* 0x000fc80003fc4070 */
[----:B------:R-:W-:Y:S02]  /*fa00*/  ISETP.GT.U32.AND P0, PT, R0, R10, PT ;  /* 0x0000000a0000720c */ /* 0x000fe40003f04070 */
[----:B---3--:R-:W-:-:S07]  /*fa10*/  IABS R7, R18 ;  /* 0x0000001200077213 */ /* 0x008fce0000000000 */
[----:B------:R-:W-:Y:S02]  /*fa20*/  @!P6 IMAD.IADD R6, R6, 0x1, -R0 ;  /* 0x000000010606e824 */ /* 0x000fe400078e0a00 */
[----:B------:R-:W-:-:S03]  /*fa30*/  IMAD.HI.U32 R2, R3, R7, RZ ;  /* 0x0000000703027227 */ /* 0x000fc600078e00ff */
[----:B------:R-:W-:Y:S01]  /*fa40*/  ISETP.GT.U32.AND P5, PT, R0, R6, PT ;  /* 0x000000060000720c */ /* 0x000fe20003fa4070 */
[----:B------:R-:W-:Y:S01]  /*fa50*/  IMAD.MOV R2, RZ, RZ, -R2 ;  /* 0x000000ffff027224 */ /* 0x000fe200078e0a02 */
[----:B----4-:R-:W-:-:S03]  /*fa60*/  IABS R4, R22 ;  /* 0x0000001600047213 */ /* 0x010fc60000000000 */
[----:B------:R-:W-:Y:S01]  /*fa70*/  IMAD R7, R0, R2, R7 ;  /* 0x0000000200077224 */ /* 0x000fe200078e0207 */
[----:B------:R-:W-:Y:S01]  /*fa80*/  IABS R11, R20 ;  /* 0x00000014000b7213 */ /* 0x000fe20000000000 */
[----:B------:R-:W-:Y:S01]  /*fa90*/  @!P0 IMAD.IADD R10, R10, 0x1, -R0 ;  /* 0x000000010a0a8824 */ /* 0x000fe200078e0a00 */
[----:B------:R-:W-:Y:S01]  /*faa0*/  ISETP.GE.AND P2, PT, R9, RZ, PT ;  /* 0x000000ff0900720c */ /* 0x000fe20003f46270 */
[C---:B------:R-:W-:Y:S01]  /*fab0*/  IMAD.HI.U32 R9, R3.reuse, R4, RZ ;  /* 0x0000000403097227 */ /* 0x040fe200078e00ff */
[C---:B------:R-:W-:Y:S02]  /*fac0*/  ISETP.GT.U32.AND P6, PT, R0.reuse, R8, PT ;  /* 0x000000080000720c */ /* 0x040fe40003fc4070 */
[----:B------:R-:W-:Y:S01]  /*fad0*/  ISETP.GT.U32.AND P0, PT, R0, R7, PT ;  /* 0x000000070000720c */ /* 0x000fe20003f04070 */
[----:B------:R-:W-:-:S04]  /*fae0*/  IMAD.HI.U32 R16, R3, R11, RZ ;  /* 0x0000000b03107227 */ /* 0x000fc800078e00ff */
[----:B------:R-:W-:Y:S02]  /*faf0*/  IMAD.MOV R9, RZ, RZ, -R9 ;  /* 0x000000ffff097224 */ /* 0x000fe400078e0a09 */
[----:B------:R-:W-:Y:S01]  /*fb00*/  @!P5 IMAD.IADD R6, R6, 0x1, -R0 ;  /* 0x000000010606d824 */ /* 0x000fe200078e0a00 */
[----:B------:R-:W-:Y:S01]  /*fb10*/  ISETP.GE.AND P5, PT, R20, RZ, PT ;  /* 0x000000ff1400720c */ /* 0x000fe20003fa6270 */
[----:B------:R-:W-:Y:S01]  /*fb20*/  IMAD.MOV R16, RZ, RZ, -R16 ;  /* 0x000000ffff107224 */ /* 0x000fe200078e0a10 */
[----:B------:R-:W2:Y:S01]  /*fb30*/  LDL.LU R20, [R1+0x560] ;  /* 0x0005600001147983 */ /* 0x000ea20000300800 */
[C---:B------:R-:W-:Y:S01]  /*fb40*/  IMAD R4, R0.reuse, R9, R4 ;  /* 0x0000000900047224 */ /* 0x040fe200078e0204 */
[----:B------:R-:W-:Y:S01]  /*fb50*/  IABS R9, R19 ;  /* 0x0000001300097213 */ /* 0x000fe20000000000 */
[----:B------:R-:W-:Y:S02]  /*fb60*/  IMAD R11, R0, R16, R11 ;  /* 0x00000010000b7224 */ /* 0x000fe400078e020b */
[----:B------:R-:W-:Y:S01]  /*fb70*/  @!P6 IMAD.IADD R8, R8, 0x1, -R0 ;  /* 0x000000010808e824 */ /* 0x000fe200078e0a00 */
[----:B------:R-:W-:Y:S01]  /*fb80*/  ISETP.GE.AND P6, PT, R17, RZ, PT ;  /* 0x000000ff1100720c */ /* 0x000fe20003fc6270 */
[----:B0-----:R-:W-:Y:S01]  /*fb90*/  IMAD.HI.U32 R13, R3, R9, RZ ;  /* 0x00000009030d7227 */ /* 0x001fe200078e00ff */
[----:B------:R-:W-:-:S03]  /*fba0*/  ISETP.GT.U32.AND P1, PT, R0, R11, PT ;  /* 0x0000000b0000720c */ /* 0x000fc60003f24070 */
[----:B------:R-:W-:Y:S02]  /*fbb0*/  @!P0 IMAD.IADD R7, R7, 0x1, -R0 ;  /* 0x0000000107078824 */ /* 0x000fe400078e0a00 */
[----:B------:R-:W-:Y:S02]  /*fbc0*/  @!P2 IMAD.MOV R10, RZ, RZ, -R10 ;  /* 0x000000ffff0aa224 */ /* 0x000fe400078e0a0a */
[----:B------:R-:W-:Y:S01]  /*fbd0*/  IMAD.MOV R13, RZ, RZ, -R13 ;  /* 0x000000ffff0d7224 */ /* 0x000fe200078e0a0d */
[C---:B------:R-:W-:Y:S02]  /*fbe0*/  ISETP.GT.U32.AND P0, PT, R0.reuse, R7, PT ;  /* 0x000000070000720c */ /* 0x040fe40003f04070 */
[----:B------:R0:W-:Y:S01]  /*fbf0*/  STL [R1+0xac], R10 ;  /* 0x0000ac0a01007387 */ /* 0x0001e20000100800 */
[----:B------:R-:W-:Y:S02]  /*fc00*/  IMAD R9, R0, R13, R9 ;  /* 0x0000000d00097224 */ /* 0x000fe400078e0209 */
[----:B------:R-:W-:-:S02]  /*fc10*/  @!P6 IMAD.MOV R6, RZ, RZ, -R6 ;  /* 0x000000ffff06e224 */ /* 0x000fc400078e0a06 */
[----:B0-----:R-:W-:-:S04]  /*fc20*/  IMAD.MOV.U32 R10, RZ, RZ, R8 ;  /* 0x000000ffff0a7224 */ /* 0x001fc800078e0008 */
[----:B------:R-:W-:Y:S01]  /*fc30*/  @!P4 IMAD.MOV R10, RZ, RZ, -R10 ;  /* 0x000000ffff0ac224 */ /* 0x000fe200078e0a0a */
[----:B------:R-:W-:Y:S01]  /*fc40*/  ISETP.GT.U32.AND P4, PT, R0, R9, PT ;  /* 0x000000090000720c */ /* 0x000fe20003f84070 */
[--C-:B------:R-:W-:Y:S01]  /*fc50*/  @!P1 IMAD.IADD R11, R11, 0x1, -R0.reuse ;  /* 0x000000010b0b9824 */ /* 0x100fe200078e0a00 */
[----:B------:R-:W-:Y:S01]  /*fc60*/  ISETP.GE.AND P1, PT, R22, RZ, PT ;  /* 0x000000ff1600720c */ /* 0x000fe20003f26270 */
[--C-:B------:R-:W-:Y:S01]  /*fc70*/  @!P0 IMAD.IADD R7, R7, 0x1, -R0.reuse ;  /* 0x0000000107078824 */ /* 0x100fe200078e0a00 */
[----:B------:R-:W3:Y:S01]  /*fc80*/  LDL.LU R22, [R1+0x564] ;  /* 0x0005640001167983 */ /* 0x000ee20000300800 */
[----:B------:R-:W-:Y:S02]  /*fc90*/  IABS R2, R21 ;  /* 0x0000001500027213 */ /* 0x000fe40000000000 */
[----:B------:R-:W-:Y:S01]  /*fca0*/  ISETP.GE.AND P0, PT, R21, RZ, PT ;  /* 0x000000ff1500720c */ /* 0x000fe20003f06270 */
[----:B------:R-:W-:Y:S04]  /*fcb0*/  STL [R1+0xa4], R10 ;  /* 0x0000a40a01007387 */ /* 0x000fe80000100800 */
[----:B------:R-:W-:Y:S04]  /*fcc0*/  STL [R1+0xa0], R6 ;  /* 0x0000a00601007387 */ /* 0x000fe80000100800 */
[----:B------:R-:W4:Y:S01]  /*fcd0*/  LDL.LU R21, [R1+0x574] ;  /* 0x0005740001157983 */ /* 0x000f220000300800 */
[----:B------:R-:W-:Y:S01]  /*fce0*/  @!P4 IMAD.IADD R9, R9, 0x1, -R0 ;  /* 0x000000010909c824 */ /* 0x000fe200078e0a00 */
[----:B------:R-:W-:-:S02]  /*fcf0*/  IABS R8, R23 ;  /* 0x0000001700087213 */ /* 0x000fc40000000000 */
[----:B------:R-:W-:Y:S02]  /*fd00*/  ISETP.GE.AND P4, PT, R23, RZ, PT ;  /* 0x000000ff1700720c */ /* 0x000fe40003f86270 */
[----:B------:R-:W4:Y:S01]  /*fd10*/  LDL.LU R23, [R1+0x568] ;  /* 0x0005680001177983 */ /* 0x000f220000300800 */
[----:B------:R-:W-:-:S13]  /*fd20*/  ISETP.GT.U32.AND P3, PT, R0, R4, PT ;  /* 0x000000040000720c */ /* 0x000fda0003f64070 */
[----:B------:R-:W-:Y:S01]  /*fd30*/  @!P3 IMAD.IADD R4, R4, 0x1, -R0 ;  /* 0x000000010404b824 */ /* 0x000fe200078e0a00 */
[----:B------:R-:W-:-:S04]  /*fd40*/  ISETP.GT.U32.AND P3, PT, R0, R11, PT ;  /* 0x0000000b0000720c */ /* 0x000fc80003f64070 */
[----:B------:R-:W-:Y:S02]  /*fd50*/  ISETP.GT.U32.AND P2, PT, R0, R4, PT ;  /* 0x000000040000720c */ /* 0x000fe40003f44070 */
[----:B------:R-:W-:-:S07]  /*fd60*/  ISETP.GE.AND P6, PT, R18, RZ, PT ;  /* 0x000000ff1200720c */ /* 0x000fce0003fc6270 */
[----:B------:R-:W-:-:S04]  /*fd70*/  @!P3 IMAD.IADD R11, R11, 0x1, -R0 ;  /* 0x000000010b0bb824 */ /* 0x000fc800078e0a00 */
[----:B------:R-:W-:Y:S02]  /*fd80*/  @!P5 IMAD.MOV R11, RZ, RZ, -R11 ;  /* 0x000000ffff0bd224 */ /* 0x000fe400078e0a0b */
[----:B------:R-:W-:Y:S02]  /*fd90*/  @!P2 IMAD.IADD R4, R4, 0x1, -R0 ;  /* 0x000000010404a824 */ /* 0x000fe400078e0a00 */
[----:B------:R-:W-:Y:S01]  /*fda0*/  IMAD.HI.U32 R12, R3, R2, RZ ;  /* 0x00000002030c7227 */ /* 0x000fe200078e00ff */
[----:B------:R0:W-:Y:S03]  /*fdb0*/  STL [R1+0x9c], R11 ;  /* 0x00009c0b01007387 */ /* 0x0001e60000100800 */
[----:B------:R-:W-:Y:S02]  /*fdc0*/  IMAD.MOV R12, RZ, RZ, -R12 ;  /* 0x000000ffff0c7224 */ /* 0x000fe400078e0a0c */
[----:B------:R-:W-:-:S02]  /*fdd0*/  @!P6 IMAD.MOV R7, RZ, RZ, -R7 ;  /* 0x000000ffff07e224 */ /* 0x000fc400078e0a07 */
[----:B0-----:R-:W-:-:S04]  /*fde0*/  IMAD.MOV.U32 R11, RZ, RZ, R4 ;  /* 0x000000ffff0b7224 */ /* 0x001fc800078e0004 */
[----:B------:R-:W-:Y:S02]  /*fdf0*/  @!P1 IMAD.MOV R11, RZ, RZ, -R11 ;  /* 0x000000ffff0b9224 */ /* 0x000fe400078e0a0b */
[C---:B------:R-:W-:Y:S01]  /*fe00*/  IMAD R2, R0.reuse, R12, R2 ;  /* 0x0000000c00027224 */ /* 0x040fe200078e0202 */
[----:B------:R-:W-:Y:S02]  /*fe10*/  ISETP.GE.AND P2, PT, R19, RZ, PT ;  /* 0x000000ff1300720c */ /* 0x000fe40003f46270 */
[----:B------:R-:W-:Y:S01]  /*fe20*/  STL [R1+0x98], R11 ;  /* 0x0000980b01007387 */ /* 0x000fe20000100800 */
[----:B------:R-:W-:Y:S01]  /*fe30*/  IMAD.HI.U32 R6, R3, R8, RZ ;  /* 0x0000000803067227 */ /* 0x000fe200078e00ff */
[----:B------:R-:W-:Y:S02]  /*fe40*/  ISETP.GT.U32.AND P3, PT, R0, R2, PT ;  /* 0x000000020000720c */ /* 0x000fe40003f64070 */
[----:B------:R4:W-:Y:S04]  /*fe50*/  STL [R1+0x94], R7 ;  /* 0x0000940701007387 */ /* 0x0009e80000100800 */
[----:B------:R-:W4:Y:S01]  /*fe60*/  LDL.LU R19, [R1+0x56c] ;  /* 0x00056c0001137983 */ /* 0x000f220000300800 */
[----:B------:R-:W-:-:S04]  /*fe70*/  IMAD.MOV R6, RZ, RZ, -R6 ;  /* 0x000000ffff067224 */ /* 0x000fc800078e0a06 */
[----:B------:R-:W-:Y:S02]  /*fe80*/  IMAD R8, R0, R6, R8 ;  /* 0x0000000600087224 */ /* 0x000fe400078e0208 */
[----:B------:R-:W-:Y:S01]  /*fe90*/  @!P3 IMAD.IADD R2, R2, 0x1, -R0 ;  /* 0x000000010202b824 */ /* 0x000fe200078e0a00 */
[C---:B------:R-:W-:Y:S02]  /*fea0*/  ISETP.GT.U32.AND P3, PT, R0.reuse, R9, PT ;  /* 0x000000090000720c */ /* 0x040fe40003f64070 */
[C---:B------:R-:W-:Y:S02]  /*feb0*/  ISETP.GT.U32.AND P1, PT, R0.reuse, R8, PT ;  /* 0x000000080000720c */ /* 0x040fe40003f24070 */
[----:B------:R-:W-:-:S09]  /*fec0*/  ISETP.GT.U32.AND P5, PT, R0, R2, PT ;  /* 0x000000020000720c */ /* 0x000fd20003fa4070 */
[--C-:B------:R-:W-:Y:S02]  /*fed0*/  @!P3 IMAD.IADD R9, R9, 0x1, -R0.reuse ;  /* 0x000000010909b824 */ /* 0x100fe400078e0a00 */
[----:B------:R-:W-:Y:S02]  /*fee0*/  @!P1 IMAD.IADD R8, R8, 0x1, -R0 ;  /* 0x0000000108089824 */ /* 0x000fe400078e0a00 */
[----:B------:R-:W-:-:S03]  /*fef0*/  @!P2 IMAD.MOV R9, RZ, RZ, -R9 ;  /* 0x000000ffff09a224 */ /* 0x000fc600078e0a09 */
[----:B------:R-:W-:Y:S01]  /*ff00*/  ISETP.GT.U32.AND P2, PT, R0, R8, PT ;  /* 0x000000080000720c */ /* 0x000fe20003f44070 */
[----:B------:R-:W-:-:S04]  /*ff10*/  @!P5 IMAD.IADD R2, R2, 0x1, -R0 ;  /* 0x000000010202d824 */ /* 0x000fc800078e0a00 */
[----:B------:R-:W-:-:S08]  /*ff20*/  @!P0 IMAD.MOV R2, RZ, RZ, -R2 ;  /* 0x000000ffff028224 */ /* 0x000fd000078e0a02 */
[----:B------:R-:W-:Y:S01]  /*ff30*/  @!P2 IMAD.IADD R8, R8, 0x1, -R0 ;  /* 0x000000010808a824 */ /* 0x000fe200078e0a00 */
[----:B--2---:R-:W-:Y:S02]  /*ff40*/  IABS R10, R20 ;  /* 0x00000014000a7213 */ /* 0x004fe40000000000 */
[----:B------:R-:W-:Y:S02]  /*ff50*/  ISETP.GE.AND P6, PT, R20, RZ, PT ;  /* 0x000000ff1400720c */ /* 0x000fe40003fc6270 */
[----:B------:R-:W2:Y:S04]  /*ff60*/  LDL.LU R20, [R1+0x570] ;  /* 0x0005700001147983 */ /* 0x000ea80000300800 */
[----:B------:R0:W-:Y:S01]  /*ff70*/  STL [R1+0x90], R9 ;  /* 0x0000900901007387 */ /* 0x0001e20000100800 */
[----:B---3--:R-:W-:-:S02]  /*ff80*/  IABS R4, R22 ;  /* 0x0000001600047213 */ /* 0x008fc40000000000 */
[----:B------:R-:W-:Y:S02]  /*ff90*/  ISETP.GE.AND P3, PT, R22, RZ, PT ;  /* 0x000000ff1600720c */ /* 0x000fe40003f66270 */
[----:B----4-:R-:W-:Y:S02]  /*ffa0*/  IABS R7, R21 ;  /* 0x0000001500077213 */ /* 0x010fe40000000000 */
[----:B------:R-:W-:Y:S02]  /*ffb0*/  ISETP.GE.AND P1, PT, R21, RZ, PT ;  /* 0x000000ff1500720c */ /* 0x000fe40003f26270 */
[----:B------:R-:W3:Y:S01]  /*ffc0*/  LDL.LU R21, [R1+0x578] ;  /* 0x0005780001157983 */ /* 0x000ee20000300800 */
[----:B------:R-:W-:Y:S02]  /*ffd0*/  IABS R11, R23 ;  /* 0x00000017000b7213 */ /* 0x000fe40000000000 */
[----:B------:R-:W-:Y:S01]  /*ffe0*/  ISETP.GE.AND P2, PT, R23, RZ, PT ;  /* 0x000000ff1700720c */ /* 0x000fe20003f46270 */
[----:B------:R-:W-:Y:S01]  /*fff0*/  STL [R1+0x8c], R2 ;  /* 0x00008c0201007387 */ /* 0x000fe20000100800 */
[----:B------:R-:W-:-:S02]  /*10000*/  IMAD.MOV.U32 R23, RZ, RZ, R25 ;  /* 0x000000ffff177224 */ /* 0x000fc400078e0019 */
[----:B------:R-:W-:Y:S01]  /*10010*/  IMAD.MOV.U32 R22, RZ, RZ, R24 ;  /* 0x000000ffff167224 */ /* 0x000fe200078e0018 */
[----:B------:R-:W4:Y:S04]  /*10020*/  LDL.LU R25, [R1+0x57c] ;  /* 0x00057c0001197983 */ /* 0x000f280000300800 */
[----:B------:R-:W4:Y:S01]  /*10030*/  LDL.LU R24, [R1+0x580] ;  /* 0x0005800001187983 */ /* 0x000f220000300800 */
[----:B------:R-:W-:-:S04]  /*10040*/  IMAD.HI.U32 R6, R3, R10, RZ ;  /* 0x0000000a03067227 */ /* 0x000fc800078e00ff */
[----:B------:R-:W-:-:S04]  /*10050*/  IMAD.MOV R6, RZ, RZ, -R6 ;  /* 0x000000ffff067224 */ /* 0x000fc800078e0a06 */
[----:B------:R-:W-:-:S05]  /*10060*/  IMAD R10, R0, R6, R10 ;  /* 0x00000006000a7224 */ /* 0x000fca00078e020a */
[----:B------:R-:W-:Y:S01]  /*10070*/  ISETP.GT.U32.AND P5, PT, R0, R10, PT ;  /* 0x0000000a0000720c */ /* 0x000fe20003fa4070 */
[----:B------:R-:W-:-:S04]  /*10080*/  IMAD.HI.U32 R6, R3, R4, RZ ;  /* 0x0000000403067227 */ /* 0x000fc800078e00ff */
[----:B------:R-:W-:-:S04]  /*10090*/  IMAD.MOV R6, RZ, RZ, -R6 ;  /* 0x000000ffff067224 */ /* 0x000fc800078e0a06 */
[----:B------:R-:W-:-:S04]  /*100a0*/  IMAD R4, R0, R6, R4 ;  /* 0x0000000600047224 */ /* 0x000fc800078e0204 */
[----:B------:R-:W-:Y:S02]  /*100b0*/  @!P5 IMAD.IADD R10, R10, 0x1, -R0 ;  /* 0x000000010a0ad824 */ /* 0x000fe400078e0a00 */
[----:B------:R-:W-:-:S03]  /*100c0*/  IMAD.HI.U32 R12, R3, R7, RZ ;  /* 0x00000007030c7227 */ /* 0x000fc600078e00ff */
[C---:B------:R-:W-:Y:S02]  /*100d0*/  ISETP.GT.U32.AND P5, PT, R0.reuse, R10, PT ;  /* 0x0000000a0000720c */ /* 0x040fe40003fa4070 */
[----:B------:R-:W-:Y:S01]  /*100e0*/  ISETP.GT.U32.AND P0, PT, R0, R4, PT ;  /* 0x000000040000720c */ /* 0x000fe20003f04070 */
[----:B------:R-:W-:-:S04]  /*100f0*/  IMAD.MOV R12, RZ, RZ, -R12 ;  /* 0x000000ffff0c7224 */ /* 0x000fc800078e0a0c */
[----:B------:R-:W-:-:S06]  /*10100*/  IMAD R7, R0, R12, R7 ;  /* 0x0000000c00077224 */ /* 0x000fcc00078e0207 */
[--C-:B------:R-:W-:Y:S01]  /*10110*/  @!P5 IMAD.IADD R10, R10, 0x1, -R0.reuse ;  /* 0x000000010a0ad824 */ /* 0x100fe200078e0a00 */
[----:B------:R-:W-:Y:S01]  /*10120*/  ISETP.GT.U32.AND P5, PT, R0, R7, PT ;  /* 0x000000070000720c */ /* 0x000fe20003fa4070 */
[----:B------:R-:W-:-:S05]  /*10130*/  @!P0 IMAD.IADD R4, R4, 0x1, -R0 ;  /* 0x0000000104048824 */ /* 0x000fca00078e0a00 */
[----:B------:R-:W-:Y:S01]  /*10140*/  ISETP.GT.U32.AND P0, PT, R0, R4, PT ;  /* 0x000000040000720c */ /* 0x000fe20003f04070 */
[----:B0-----:R-:W-:-:S06]  /*10150*/  IMAD.HI.U32 R9, R3, R11, RZ ;  /* 0x0000000b03097227 */ /* 0x001fcc00078e00ff */
[----:B------:R-:W-:Y:S02]  /*10160*/  @!P5 IMAD.IADD R7, R7, 0x1, -R0 ;  /* 0x000000010707d824 */ /* 0x000fe400078e0a00 */
[----:B------:R-:W-:Y:S01]  /*10170*/  IMAD.MOV R9, RZ, RZ, -R9 ;  /* 0x000000ffff097224 */ /* 0x000fe200078e0a09 */
[----:B------:R-:W-:Y:S02]  /*10180*/  IABS R6, R19 ;  /* 0x0000001300067213 */ /* 0x000fe40000000000 */
[C---:B------:R-:W-:Y:S01]  /*10190*/  ISETP.GT.U32.AND P5, PT, R0.reuse, R7, PT ;  /* 0x000000070000720c */ /* 0x040fe20003fa4070 */
[----:B------:R-:W-:Y:S02]  /*101a0*/  IMAD R11, R0, R9, R11 ;  /* 0x00000009000b7224 */ /* 0x000fe400078e020b */
[----:B------:R-:W-:Y:S02]  /*101b0*/  IMAD.MOV.U32 R14, RZ, RZ, R8 ;  /* 0x000000ffff0e7224 */ /* 0x000fe400078e0008 */
[----:B------:R-:W-:-:S02]  /*101c0*/  @!P0 IMAD.IADD R4, R4, 0x1, -R0 ;  /* 0x0000000104048824 */ /* 0x000fc400078e0a00 */
[----:B------:R-:W-:Y:S02]  /*101d0*/  IMAD.MOV.U32 R13, RZ, RZ, R10 ;  /* 0x000000ffff0d7224 */ /* 0x000fe400078e000a */
[----:B------:R-:W-:Y:S01]  /*101e0*/  @!P4 IMAD.MOV R14, RZ, RZ, -R14 ;  /* 0x000000ffff0ec224 */ /* 0x000fe200078e0a0e */
[----:B------:R-:W-:Y:S01]  /*101f0*/  ISETP.GT.U32.AND P4, PT, R0, R11, PT ;  /* 0x0000000b0000720c */ /* 0x000fe20003f84070 */
[----:B------:R-:W-:Y:S02]  /*10200*/  IMAD.MOV.U32 R12, RZ, RZ, R4 ;  /* 0x000000ffff0c7224 */ /* 0x000fe400078e0004 */
[----:B------:R-:W-:-:S04]  /*10210*/  IMAD.HI.U32 R9, R3, R6, RZ ;  /* 0x0000000603097227 */ /* 0x000fc800078e00ff */
[----:B------:R-:W-:Y:S02]  /*10220*/  @!P6 IMAD.MOV R13, RZ, RZ, -R13 ;  /* 0x000000ffff0de224 */ /* 0x000fe400078e0a0d */
[----:B------:R-:W-:Y:S02]  /*10230*/  @!P3 IMAD.MOV R12, RZ, RZ, -R12 ;  /* 0x000000ffff0cb224 */ /* 0x000fe400078e0a0c */
[----:B------:R-:W-:Y:S01]  /*10240*/  IMAD.MOV R9, RZ, RZ, -R9 ;  /* 0x000000ffff097224 */ /* 0x000fe200078e0a09 */
[----:B------:R-:W-:Y:S01]  /*10250*/  STL [R1+0x88], R14 ;  /* 0x0000880e01007387 */ /* 0x000fe20000100800 */
[----:B------:R-:W-:Y:S02]  /*10260*/  @!P5 IMAD.IADD R7, R7, 0x1, -R0 ;  /* 0x000000010707d824 */ /* 0x000fe400078e0a00 */
[C---:B------:R-:W-:Y:S01]  /*10270*/  IMAD R6, R0.reuse, R9, R6 ;  /* 0x0000000900067224 */ /* 0x040fe200078e0206 */
[----:B------:R0:W-:Y:S04]  /*10280*/  STL [R1+0x84], R13 ;  /* 0x0000840d01007387 */ /* 0x0001e80000100800 */
[----:B------:R1:W-:Y:S01]  /*10290*/  STL [R1+0x80], R12 ;  /* 0x0000800c01007387 */ /* 0x0003e20000100800 */
[----:B------:R-:W-:Y:S01]  /*102a0*/  ISETP.GT.U32.AND P0, PT, R0, R6, PT ;  /* 0x000000060000720c */ /* 0x000fe20003f04070 */
[----:B------:R-:W-:-:S05]  /*102b0*/  @!P4 IMAD.IADD R11, R11, 0x1, -R0 ;  /* 0x000000010b0bc824 */ /* 0x000fca00078e0a00 */
[----:B------:R-:W-:Y:S01]  /*102c0*/  ISETP.GT.U32.AND P4, PT, R0, R11, PT ;  /* 0x0000000b0000720c */ /* 0x000fe20003f84070 */
[----:B0-----:R-:W-:-:S06]  /*102d0*/  IMAD.MOV.U32 R13, RZ, RZ, R7 ;  /* 0x000000ffff0d7224 */ /* 0x001fcc00078e0007 */
[----:B------:R-:W-:Y:S02]  /*102e0*/  @!P0 IMAD.IADD R6, R6, 0x1, -R0 ;  /* 0x0000000106068824 */ /* 0x000fe400078e0a00 */
[----:B------:R-:W-:-:S03]  /*102f0*/  @!P1 IMAD.MOV R13, RZ, RZ, -R13 ;  /* 0x000000ffff0d9224 */ /* 0x000fc600078e0a0d */
[----:B------:R-:W-:Y:S01]  /*10300*/  ISETP.GT.U32.AND P0, PT, R0, R6, PT ;  /* 0x000000060000720c */ /* 0x000fe20003f04070 */
[----:B------:R-:W-:-:S04]  /*10310*/  @!P4 IMAD.IADD R11, R11, 0x1, -R0 ;  /* 0x000000010b0bc824 */ /* 0x000fc800078e0a00 */
[----:B-1----:R-:W-:-:S04]  /*10320*/  IMAD.MOV.U32 R12, RZ, RZ, R11 ;  /* 0x000000ffff0c7224 */ /* 0x002fc800078e000b */
[----:B------:R-:W-:-:S04]  /*10330*/  @!P2 IMAD.MOV R12, RZ, RZ, -R12 ;  /* 0x000000ffff0ca224 */ /* 0x000fc800078e0a0c */
[----:B------:R-:W-:Y:S01]  /*10340*/  @!P0 IMAD.IADD R6, R6, 0x1, -R0 ;  /* 0x0000000106068824 */ /* 0x000fe200078e0a00 */
[----:B--2---:R-:W-:Y:S02]  /*10350*/  IABS R2, R20 ;  /* 0x0000001400027213 */ /* 0x004fe40000000000 */
[----:B------:R-:W-:Y:S01]  /*10360*/  ISETP.GE.AND P5, PT, R20, RZ, PT ;  /* 0x000000ff1400720c */ /* 0x000fe20003fa6270 */
[----:B------:R-:W-:Y:S02]  /*10370*/  IMAD.MOV.U32 R20, RZ, RZ, R22 ;  /* 0x000000ffff147224 */ /* 0x000fe400078e0016 */
[----:B------:R-:W2:Y:S04]  /*10380*/  LDL.LU R22, [R1+0x588] ;  /* 0x0005880001167983 */ /* 0x000ea80000300800 */
[----:B------:R-:W-:Y:S01]  /*10390*/  STL [R1+0x7c], R13 ;  /* 0x00007c0d01007387 */ /* 0x000fe20000100800 */
[----:B---3--:R-:W-:-:S02]  /*103a0*/  IABS R10, R21 ;  /* 0x00000015000a7213 */ /* 0x008fc40000000000 */
[----:B------:R-:W-:Y:S02]  /*103b0*/  ISETP.GE.AND P1, PT, R21, RZ, PT ;  /* 0x000000ff1500720c */ /* 0x000fe40003f26270 */
[----:B------:R-:W3:Y:S04]  /*103c0*/  LDL.LU R21, [R1+0x58c] ;  /* 0x00058c0001157983 */ /* 0x000ee80000300800 */
[----:B------:R0:W-:Y:S01]  /*103d0*/  STL [R1+0x74], R12 ;  /* 0x0000740c01007387 */ /* 0x0001e20000100800 */
[----:B----4-:R-:W-:Y:S02]  /*103e0*/  IABS R4, R25 ;  /* 0x0000001900047213 */ /* 0x010fe40000000000 */
[----:B------:R-:W-:Y:S02]  /*103f0*/  ISETP.GE.AND P2, PT, R25, RZ, PT ;  /* 0x000000ff1900720c */ /* 0x000fe40003f46270 */
[----:B------:R-:W-:Y:S01]  /*10400*/  IABS R9, R24 ;  /* 0x0000001800097213 */ /* 0x000fe20000000000 */
[----:B------:R-:W4:Y:S01]  /*10410*/  LDL.LU R25, [R1+0x590] ;  /* 0x0005900001197983 */ /* 0x000f220000300800 */
[----:B------:R-:W-:-:S03]  /*10420*/  ISETP.GE.AND P0, PT, R24, RZ, PT ;  /* 0x000000ff1800720c */ /* 0x000fc60003f06270 */
[----:B------:R-:W4:Y:S01]  /*10430*/  LDL.LU R24, [R1+0x594] ;  /* 0x0005940001187983 */ /* 0x000f220000300800 */
[----:B------:R-:W-:-:S04]  /*10440*/  IMAD.HI.U32 R8, R3, R2, RZ ;  /* 0x0000000203087227 */ /* 0x000fc800078e00ff */
[----:B------:R-:W-:-:S04]  /*10450*/  IMAD.MOV R8, RZ, RZ, -R8 ;  /* 0x000000ffff087224 */ /* 0x000fc800078e0a08 */
[----:B------:R-:W-:-:S05]  /*10460*/  IMAD R2, R0, R8, R2 ;  /* 0x0000000800027224 */ /* 0x000fca00078e0202 */
[----:B------:R-:W-:Y:S01]  /*10470*/  ISETP.GT.U32.AND P3, PT, R0, R2, PT ;  /* 0x000000020000720c */ /* 0x000fe20003f64070 */
[----:B------:R-:W-:-:S04]  /*10480*/  IMAD.HI.U32 R8, R3, R10, RZ ;  /* 0x0000000a03087227 */ /* 0x000fc800078e00ff */
[----:B------:R-:W-:-:S08]  /*10490*/  IMAD.MOV R8, RZ, RZ, -R8 ;  /* 0x000000ffff087224 */ /* 0x000fd000078e0a08 */
[----:B------:R-:W-:Y:S02]  /*104a0*/  @!P3 IMAD.IADD R2, R2, 0x1, -R0 ;  /* 0x000000010202b824 */ /* 0x000fe400078e0a00 */
[----:B------:R-:W-:-:S03]  /*104b0*/  IMAD R10, R0, R8, R10 ;  /* 0x00000008000a7224 */ /* 0x000fc600078e020a */
[C---:B------:R-:W-:Y:S01]  /*104c0*/  ISETP.GT.U32.AND P3, PT, R0.reuse, R2, PT ;  /* 0x000000020000720c */ /* 0x040fe20003f64070 */
[----:B------:R-:W-:Y:S01]  /*104d0*/  IMAD.HI.U32 R8, R3, R4, RZ ;  /* 0x0000000403087227 */ /* 0x000fe200078e00ff */
[----:B------:R-:W-:-:S03]  /*104e0*/  ISETP.GT.U32.AND P4, PT, R0, R10, PT ;  /* 0x0000000a0000720c */ /* 0x000fc60003f84070 */
[----:B------:R-:W-:-:S04]  /*104f0*/  IMAD.HI.U32 R7, R3, R9, RZ ;  /* 0x0000000903077227 */ /* 0x000fc800078e00ff */
[----:B------:R-:W-:Y:S02]  /*10500*/  IMAD.MOV R8, RZ, RZ, -R8 ;  /* 0x000000ffff087224 */ /* 0x000fe400078e0a08 */
[----:B------:R-:W-:Y:S02]  /*10510*/  IMAD.MOV R7, RZ, RZ, -R7 ;  /* 0x000000ffff077224 */ /* 0x000fe400078e0a07 */
[----:B------:R-:W-:Y:S01]  /*10520*/  @!P3 IMAD.IADD R2, R2, 0x1, -R0 ;  /* 0x000000010202b824 */ /* 0x000fe200078e0a00 */
[----:B------:R-:W-:Y:S01]  /*10530*/  ISETP.GE.AND P6, PT, R19, RZ, PT ;  /* 0x000000ff1300720c */ /* 0x000fe20003fc6270 */
[C---:B------:R-:W-:Y:S02]  /*10540*/  IMAD R4, R0.reuse, R8, R4 ;  /* 0x0000000800047224 */ /* 0x040fe400078e0204 */
[C---:B------:R-:W-:Y:S02]  /*10550*/  IMAD R9, R0.reuse, R7, R9 ;  /* 0x0000000700097224 */ /* 0x040fe400078e0209 */
[----:B------:R-:W-:Y:S01]  /*10560*/  IMAD.MOV.U32 R11, RZ, RZ, R2 ;  /* 0x000000ffff0b7224 */ /* 0x000fe200078e0002 */
[----:B------:R-:W-:Y:S01]  /*10570*/  ISETP.GT.U32.AND P3, PT, R0, R4, PT ;  /* 0x000000040000720c */ /* 0x000fe20003f64070 */
[----:B------:R-:W-:-:S02]  /*10580*/  @!P4 IMAD.IADD R10, R10, 0x1, -R0 ;  /* 0x000000010a0ac824 */ /* 0x000fc400078e0a00 */
[----:B------:R-:W-:Y:S01]  /*10590*/  @!P5 IMAD.MOV R11, RZ, RZ, -R11 ;  /* 0x000000ffff0bd224 */ /* 0x000fe200078e0a0b */
[C---:B------:R-:W-:Y:S02]  /*105a0*/  ISETP.GT.U32.AND P5, PT, R0.reuse, R9, PT ;  /* 0x000000090000720c */ /* 0x040fe40003fa4070 */
[----:B------:R-:W-:Y:S02]  /*105b0*/  IABS R7, R20 ;  /* 0x0000001400077213 */ /* 0x000fe40000000000 */
[----:B------:R-:W-:Y:S01]  /*105c0*/  ISETP.GT.U32.AND P4, PT, R0, R10, PT ;  /* 0x0000000a0000720c */ /* 0x000fe20003f84070 */
[----:B------:R-:W-:Y:S02]  /*105d0*/  @!P6 IMAD.MOV R6, RZ, RZ, -R6 ;  /* 0x000000ffff06e224 */ /* 0x000fe400078e0a06 */
[----:B------:R-:W-:-:S03]  /*105e0*/  IMAD.HI.U32 R2, R3, R7, RZ ;  /* 0x0000000703027227 */ /* 0x000fc600078e00ff */
[----:B------:R1:W-:Y:S01]  /*105f0*/  STL [R1+0x70], R6 ;  /* 0x0000700601007387 */ /* 0x0003e20000100800 */
[----:B------:R-:W-:Y:S02]  /*10600*/  IMAD.MOV R2, RZ, RZ, -R2 ;  /* 0x000000ffff027224 */ /* 0x000fe400078e0a02 */
[--C-:B------:R-:W-:Y:S01]  /*10610*/  @!P3 IMAD.IADD R4, R4, 0x1, -R0.reuse ;  /* 0x000000010404b824 */ /* 0x100fe200078e0a00 */
[----:B------:R-:W-:Y:S01]  /*10620*/  STL [R1+0x64], R11 ;  /* 0x0000640b01007387 */ /* 0x000fe20000100800 */
[--C-:B------:R-:W-:Y:S01]  /*10630*/  @!P5 IMAD.IADD R9, R9, 0x1, -R0.reuse ;  /* 0x000000010909d824 */ /* 0x100fe200078e0a00 */
[----:B0-----:R-:W-:Y:S01]  /*10640*/  IABS R12, R23 ;  /* 0x00000017000c7213 */ /* 0x001fe20000000000 */
[----:B------:R-:W-:Y:S01]  /*10650*/  @!P4 IMAD.IADD R10, R10, 0x1, -R0 ;  /* 0x000000010a0ac824 */ /* 0x000fe200078e0a00 */
[C---:B------:R-:W-:Y:S01]  /*10660*/  ISETP.GT.U32.AND P3, PT, R0.reuse, R4, PT ;  /* 0x000000040000720c */ /* 0x040fe20003f64070 */
[C---:B------:R-:W-:Y:S01]  /*10670*/  IMAD R7, R0.reuse, R2, R7 ;  /* 0x0000000200077224 */ /* 0x040fe200078e0207 */
[----:B------:R-:W-:Y:S01]  /*10680*/  ISETP.GT.U32.AND P5, PT, R0, R9, PT ;  /* 0x000000090000720c */ /* 0x000fe20003fa4070 */
[----:B------:R-:W-:-:S02]  /*10690*/  @!P1 IMAD.MOV R10, RZ, RZ, -R10 ;  /* 0x000000ffff0a9224 */ /* 0x000fc400078e0a0a */
[----:B-1----:R-:W-:Y:S01]  /*106a0*/  IMAD.HI.U32 R6, R3, R12, RZ ;  /* 0x0000000c03067227 */ /* 0x002fe200078e00ff */
[----:B------:R-:W-:-:S03]  /*106b0*/  ISETP.GT.U32.AND P1, PT, R0, R7, PT ;  /* 0x000000070000720c */ /* 0x000fc60003f24070 */
[----:B------:R-:W-:-:S04]  /*106c0*/  IMAD.MOV R6, RZ, RZ, -R6 ;  /* 0x000000ffff067224 */ /* 0x000fc800078e0a06 */
[----:B------:R-:W-:Y:S02]  /*106d0*/  IMAD R12, R0, R6, R12 ;  /* 0x00000006000c7224 */ /* 0x000fe400078e020c */
[--C-:B------:R-:W-:Y:S02]  /*106e0*/  @!P3 IMAD.IADD R4, R4, 0x1, -R0.reuse ;  /* 0x000000010404b824 */ /* 0x100fe400078e0a00 */
[----:B------:R-:W-:Y:S01]  /*106f0*/  @!P5 IMAD.IADD R9, R9, 0x1, -R0 ;  /* 0x000000010909d824 */ /* 0x000fe200078e0a00 */
[----:B------:R-:W-:Y:S01]  /*10700*/  ISETP.GT.U32.AND P3, PT, R0, R12, PT ;  /* 0x0000000c0000720c */ /* 0x000fe20003f64070 */
[----:B------:R-:W-:Y:S02]  /*10710*/  IMAD.MOV.U32 R13, RZ, RZ, R4 ;  /* 0x000000ffff0d7224 */ /* 0x000fe400078e0004 */
[----:B------:R-:W-:Y:S02]  /*10720*/  @!P1 IMAD.IADD R7, R7, 0x1, -R0 ;  /* 0x0000000107079824 */ /* 0x000fe400078e0a00 */
[----:B------:R-:W-:-:S03]  /*10730*/  @!P2 IMAD.MOV R13, RZ, RZ, -R13 ;  /* 0x000000ffff0da224 */ /* 0x000fc600078e0a0d */
[----:B------:R-:W-:Y:S01]  /*10740*/  ISETP.GT.U32.AND P2, PT, R0, R7, PT ;  /* 0x000000070000720c */ /* 0x000fe20003f44070 */
[----:B------:R-:W-:Y:S01]  /*10750*/  STL [R1+0x60], R10 ;  /* 0x0000600a01007387 */ /* 0x000fe20000100800 */
[----:B------:R-:W-:-:S03]  /*10760*/  ISETP.GE.AND P6, PT, R20, RZ, PT ;  /* 0x000000ff1400720c */ /* 0x000fc60003fc6270 */
[----:B------:R0:W-:Y:S01]  /*10770*/  STL [R1+0x58], R13 ;  /* 0x0000580d01007387 */ /* 0x0001e20000100800 */
[----:B------:R-:W-:Y:S01]  /*10780*/  ISETP.GE.AND P4, PT, R23, RZ, PT ;  /* 0x000000ff1700720c */ /* 0x000fe20003f86270 */
[----:B------:R-:W-:Y:S02]  /*10790*/  @!P3 IMAD.IADD R12, R12, 0x1, -R0 ;  /* 0x000000010c0cb824 */ /* 0x000fe400078e0a00 */
[----:B------:R-:W-:Y:S02]  /*107a0*/  IMAD.MOV.U32 R23, RZ, RZ, R26 ;  /* 0x000000ffff177224 */ /* 0x000fe400078e001a */
[----:B------:R-:W-:Y:S02]  /*107b0*/  IMAD.MOV.U32 R26, RZ, RZ, R27 ;  /* 0x000000ffff1a7224 */ /* 0x000fe400078e001b */
[----:B0-----:R-:W-:Y:S02]  /*107c0*/  IMAD.MOV.U32 R13, RZ, RZ, R9 ;  /* 0x000000ffff0d7224 */ /* 0x001fe400078e0009 */
[----:B------:R-:W-:-:S02]  /*107d0*/  @!P2 IMAD.IADD R7, R7, 0x1, -R0 ;  /* 0x000000010707a824 */ /* 0x000fc400078e0a00 */
[----:B------:R-:W-:-:S05]  /*107e0*/  @!P0 IMAD.MOV R13, RZ, RZ, -R13 ;  /* 0x000000ffff0d8224 */ /* 0x000fca00078e0a0d */
[----:B------:R-:W-:Y:S04]  /*107f0*/  STL [R1+0x54], R13 ;  /* 0x0000540d01007387 */ /* 0x000fe80000100800 */
[----:B------:R-:W4:Y:S01]  /*10800*/  LDL.LU R20, [R1+0x5a8] ;  /* 0x0005a80001147983 */ /* 0x000f220000300800 */
[----:B--2---:R-:W-:-:S05]  /*10810*/  IABS R11, R22 ;  /* 0x00000016000b7213 */ /* 0x004fca0000000000 */
[----:B------:R-:W-:-:S04]  /*10820*/  IMAD.HI.U32 R2, R3, R11, RZ ;  /* 0x0000000b03027227 */ /* 0x000fc800078e00ff */
[----:B------:R-:W-:-:S04]  /*10830*/  IMAD.MOV R2, RZ, RZ, -R2 ;  /* 0x000000ffff027224 */ /* 0x000fc800078e0a02 */
[----:B------:R-:W-:-:S05]  /*10840*/  IMAD R11, R0, R2, R11 ;  /* 0x00000002000b7224 */ /* 0x000fca00078e020b */
[----:B------:R-:W-:-:S13]  /*10850*/  ISETP.GT.U32.AND P5, PT, R0, R11, PT ;  /* 0x0000000b0000720c */ /* 0x000fda0003fa4070 */
[----:B------:R-:W-:Y:S01]  /*10860*/  @!P5 IMAD.IADD R11, R11, 0x1, -R0 ;  /* 0x000000010b0bd824 */ /* 0x000fe200078e0a00 */
[----:B------:R-:W-:-:S04]  /*10870*/  ISETP.GT.U32.AND P5, PT, R0, R12, PT ;  /* 0x0000000c0000720c */ /* 0x000fc80003fa4070 */
[----:B------:R-:W-:Y:S02]  /*10880*/  ISETP.GT.U32.AND P0, PT, R0, R11, PT ;  /* 0x0000000b0000720c */ /* 0x000fe40003f04070 */
[----:B---3--:R-:W-:-:S05]  /*10890*/  IABS R8, R21 ;  /* 0x0000001500087213 */ /* 0x008fca0000000000 */
[----:B------:R-:W-:-:S04]  /*108a0*/  IMAD.HI.U32 R10, R3, R8, RZ ;  /* 0x00000008030a7227 */ /* 0x000fc800078e00ff */
[----:B------:R-:W-:Y:S01]  /*108b0*/  IMAD.MOV R10, RZ, RZ, -R10 ;  /* 0x000000ffff0a7224 */ /* 0x000fe200078e0a0a */
[----:B----4-:R-:W-:Y:S02]  /*108c0*/  IABS R27, R25 ;  /* 0x00000019001b7213 */ /* 0x010fe40000000000 */
[----:B------:R-:W-:Y:S01]  /*108d0*/  IABS R2, R24 ;  /* 0x0000001800027213 */ /* 0x000fe20000000000 */
[----:B------:R-:W-:Y:S02]  /*108e0*/  IMAD R8, R0, R10, R8 ;  /* 0x0000000a00087224 */ /* 0x000fe400078e0208 */
[----:B------:R-:W-:-:S04]  /*108f0*/  IMAD.HI.U32 R4, R3, R27, RZ ;  /* 0x0000001b03047227 */ /* 0x000fc800078e00ff */
[----:B------:R-:W-:Y:S02]  /*10900*/  IMAD.MOV.U32 R10, RZ, RZ, R7 ;  /* 0x000000ffff0a7224 */ /* 0x000fe400078e0007 */
[----:B------:R-:W-:Y:S01]  /*10910*/  IMAD.HI.U32 R6, R3, R2, RZ ;  /* 0x0000000203067227 */ /* 0x000fe200078e00ff */
[----:B------:R-:W-:-:S03]  /*10920*/  ISETP.GT.U32.AND P2, PT, R0, R8, PT ;  /* 0x000000080000720c */ /* 0x000fc60003f44070 */
[----:B------:R-:W-:Y:S02]  /*10930*/  IMAD.MOV R9, RZ, RZ, -R4 ;  /* 0x000000ffff097224 */ /* 0x000fe400078e0a04 */
[----:B------:R-:W-:Y:S02]  /*10940*/  @!P6 IMAD.MOV R10, RZ, RZ, -R10 ;  /* 0x000000ffff0ae224 */ /* 0x000fe400078e0a0a */
[----:B------:R-:W-:Y:S01]  /*10950*/  IMAD.MOV R4, RZ, RZ, -R6 ;  /* 0x000000ffff047224 */ /* 0x000fe200078e0a06 */
[----:B------:R-:W-:Y:S01]  /*10960*/  ISETP.GE.AND P3, PT, R21, RZ, PT ;  /* 0x000000ff1500720c */ /* 0x000fe20003f66270 */
[----:B------:R-:W-:Y:S01]  /*10970*/  @!P0 IMAD.IADD R11, R11, 0x1, -R0 ;  /* 0x000000010b0b8824 */ /* 0x000fe200078e0a00 */
[----:B------:R-:W2:Y:S01]  /*10980*/  LDL.LU R21, [R1+0x5ac] ;  /* 0x0005ac0001157983 */ /* 0x000ea20000300800 */
[----:B------:R-:W-:Y:S01]  /*10990*/  ISETP.GE.AND P1, PT, R22, RZ, PT ;  /* 0x000000ff1600720c */ /* 0x000fe20003f26270 */
[----:B------:R-:W-:Y:S01]  /*109a0*/  IMAD R2, R0, R4, R2 ;  /* 0x0000000400027224 */ /* 0x000fe200078e0202 */
[----:B------:R-:W-:Y:S01]  /*109b0*/  ISETP.GE.AND P0, PT, R25, RZ, PT ;  /* 0x000000ff1900720c */ /* 0x000fe20003f06270 */
[----:B------:R0:W-:Y:S01]  /*109c0*/  STL [R1+0x50], R10 ;  /* 0x0000500a01007387 */ /* 0x0001e20000100800 */
[----:B------:R-:W-:-:S03]  /*109d0*/  @!P5 IMAD.IADD R12, R12, 0x1, -R0 ;  /* 0x000000010c0cd824 */ /* 0x000fc600078e0a00 */
[----:B------:R-:W3:Y:S01]  /*109e0*/  LDL.LU R25, [R1+0x5b0] ;  /* 0x0005b00001197983 */ /* 0x000ee20000300800 */
[----:B------:R-:W-:Y:S01]  /*109f0*/  ISETP.GT.U32.AND P5, PT, R0, R2, PT ;  /* 0x000000020000720c */ /* 0x000fe20003fa4070 */
[----:B------:R-:W-:Y:S02]  /*10a00*/  @!P4 IMAD.MOV R12, RZ, RZ, -R12 ;  /* 0x000000ffff0cc224 */ /* 0x000fe400078e0a0c */
[----:B------:R-:W-:Y:S01]  /*10a10*/  @!P2 IMAD.IADD R8, R8, 0x1, -R0 ;  /* 0x000000010808a824 */ /* 0x000fe200078e0a00 */
[----:B------:R-:W-:Y:S02]  /*10a20*/  ISETP.GE.AND P2, PT, R24, RZ, PT ;  /* 0x000000ff1800720c */ /* 0x000fe40003f46270 */
[----:B------:R-:W-:Y:S01]  /*10a30*/  STL [R1+0x4c], R12 ;  /* 0x00004c0c01007387 */ /* 0x000fe20000100800 */
[----:B------:R-:W-:-:S03]  /*10a40*/  @!P1 IMAD.MOV R11, RZ, RZ, -R11 ;  /* 0x000000ffff0b9224 */ /* 0x000fc600078e0a0b */
[----:B------:R-:W4:Y:S01]  /*10a50*/  LDL.LU R24, [R1+0x5b4] ;  /* 0x0005b40001187983 */ /* 0x000f220000300800 */
[----:B------:R-:W-:Y:S02]  /*10a60*/  IABS R6, R26 ;  /* 0x0000001a00067213 */ /* 0x000fe40000000000 */
[----:B------:R-:W-:Y:S02]  /*10a70*/  ISETP.GE.AND P1, PT, R26, RZ, PT ;  /* 0x000000ff1a00720c */ /* 0x000fe40003f26270 */
[----:B------:R-:W4:Y:S01]  /*10a80*/  LDL.LU R26, [R1+0x5b8] ;  /* 0x0005b800011a7983 */ /* 0x000f220000300800 */
[----:B------:R-:W-:-:S05]  /*10a90*/  @!P5 IMAD.IADD R2, R2, 0x1, -R0 ;  /* 0x000000010202d824 */ /* 0x000fca00078e0a00 */
[----:B------:R-:W-:Y:S01]  /*10aa0*/  ISETP.GT.U32.AND P5, PT, R0, R2, PT ;  /* 0x000000020000720c */ /* 0x000fe20003fa4070 */
[----:B------:R1:W-:Y:S01]  /*10ab0*/  STL [R1+0x48], R11 ;  /* 0x0000480b01007387 */ /* 0x0003e20000100800 */
[----:B------:R-:W-:-:S11]  /*10ac0*/  IABS R7, R29 ;  /* 0x0000001d00077213 */ /* 0x000fd60000000000 */
[----:B------:R-:W-:Y:S01]  /*10ad0*/  @!P5 IMAD.IADD R2, R2, 0x1, -R0 ;  /* 0x000000010202d824 */ /* 0x000fe200078e0a00 */
[----:B------:R-:W-:Y:S02]  /*10ae0*/  ISETP.GE.AND P5, PT, R29, RZ, PT ;  /* 0x000000ff1d00720c */ /* 0x000fe40003fa6270 */
[----:B------:R-:W4:Y:S01]  /*10af0*/  LDL.LU R29, [R1+0x5bc] ;  /* 0x0005bc00011d7983 */ /* 0x000f220000300800 */
[C---:B------:R-:W-:Y:S02]  /*10b00*/  IMAD R27, R0.reuse, R9, R27 ;  /* 0x00000009001b7224 */ /* 0x040fe400078e021b */
[C---:B0-----:R-:W-:Y:S01]  /*10b10*/  IMAD.HI.U32 R10, R3.reuse, R6, RZ ;  /* 0x00000006030a7227 */ /* 0x041fe200078e00ff */
[----:B------:R-:W4:Y:S02]  /*10b20*/  LDL.LU R22, [R1+0x5c0] ;  /* 0x0005c00001167983 */ /* 0x000f240000300800 */
[----:B------:R-:W-:Y:S01]  /*10b30*/  ISETP.GT.U32.AND P6, PT, R0, R27, PT ;  /* 0x0000001b0000720c */ /* 0x000fe20003fc4070 */
[----:B------:R-:W-:-:S04]  /*10b40*/  IMAD.HI.U32 R4, R3, R7, RZ ;  /* 0x0000000703047227 */ /* 0x000fc800078e00ff */
[----:B------:R-:W-:-:S08]  /*10b50*/  IMAD.MOV R10, RZ, RZ, -R10 ;  /* 0x000000ffff0a7224 */ /* 0x000fd000078e0a0a */
[----:B------:R-:W-:Y:S01]  /*10b60*/  @!P6 IMAD.IADD R27, R27, 0x1, -R0 ;  /* 0x000000011b1be824 */ /* 0x000fe200078e0a00 */
[----:B------:R-:W-:-:S04]  /*10b70*/  ISETP.GT.U32.AND P6, PT, R0, R8, PT ;  /* 0x000000080000720c */ /* 0x000fc80003fc4070 */
[C---:B------:R-:W-:Y:S01]  /*10b80*/  ISETP.GT.U32.AND P4, PT, R0.reuse, R27, PT ;  /* 0x0000001b0000720c */ /* 0x040fe20003f84070 */
[----:B------:R-:W-:Y:S01]  /*10b90*/  IMAD.MOV R4, RZ, RZ, -R4 ;  /* 0x000000ffff047224 */ /* 0x000fe200078e0a04 */
[----:B------:R-:W-:Y:S01]  /*10ba0*/  IABS R9, R23 ;  /* 0x0000001700097213 */ /* 0x000fe20000000000 */
[C---:B------:R-:W-:Y:S02]  /*10bb0*/  IMAD R6, R0.reuse, R10, R6 ;  /* 0x0000000a00067224 */ /* 0x040fe400078e0206 */
[----:B------:R-:W-:Y:S02]  /*10bc0*/  IMAD R7, R0, R4, R7 ;  /* 0x0000000400077224 */ /* 0x000fe400078e0207 */
[----:B-1----:R-:W-:-:S04]  /*10bd0*/  IMAD.HI.U32 R11, R3, R9, RZ ;  /* 0x00000009030b7227 */ /* 0x002fc800078e00ff */
[--C-:B------:R-:W-:Y:S01]  /*10be0*/  @!P6 IMAD.IADD R8, R8, 0x1, -R0.reuse ;  /* 0x000000010808e824 */ /* 0x100fe200078e0a00 */
[C---:B------:R-:W-:Y:S01]  /*10bf0*/  ISETP.GT.U32.AND P6, PT, R0.reuse, R6, PT ;  /* 0x000000060000720c */ /* 0x040fe20003fc4070 */
[----:B------:R-:W-:Y:S01]  /*10c00*/  @!P4 IMAD.IADD R27, R27, 0x1, -R0 ;  /* 0x000000011b1bc824 */ /* 0x000fe200078e0a00 */
[----:B------:R-:W-:Y:S01]  /*10c10*/  ISETP.GT.U32.AND P4, PT, R0, R7, PT ;  /* 0x000000070000720c */ /* 0x000fe20003f84070 */
[----:B------:R-:W-:-:S04]  /*10c20*/  IMAD.MOV R11, RZ, RZ, -R11 ;  /* 0x000000ffff0b7224 */ /* 0x000fc800078e0a0b */
[----:B------:R-:W-:-:S06]  /*10c30*/  IMAD R9, R0, R11, R9 ;  /* 0x0000000b00097224 */ /* 0x000fcc00078e0209 */
[--C-:B------:R-:W-:Y:S01]  /*10c40*/  @!P6 IMAD.IADD R6, R6, 0x1, -R0.reuse ;  /* 0x000000010606e824 */ /* 0x100fe200078e0a00 */
[----:B------:R-:W-:Y:S01]  /*10c50*/  ISETP.GT.U32.AND P6, PT, R0, R9, PT ;  /* 0x000000090000720c */ /* 0x000fe20003fc4070 */
[----:B------:R-:W-:Y:S01]  /*10c60*/  @!P4 IMAD.IADD R7, R7, 0x1, -R0 ;  /* 0x000000010707c824 */ /* 0x000fe200078e0a00 */
[----:B------:R-:W-:-:S05]  /*10c70*/  IABS R10, R20 ;  /* 0x00000014000a7213 */ /* 0x000fca0000000000 */
[----:B------:R-:W-:-:S04]  /*10c80*/  IMAD.HI.U32 R4, R3, R10, RZ ;  /* 0x0000000a03047227 */ /* 0x000fc800078e00ff */
[----:B------:R-:W-:Y:S02]  /*10c90*/  IMAD.MOV R4, RZ, RZ, -R4 ;  /* 0x000000ffff047224 */ /* 0x000fe400078e0a04 */
[----:B------:R-:W-:Y:S01]  /*10ca0*/  @!P0 IMAD.MOV R27, RZ, RZ, -R27 ;  /* 0x000000ffff1b8224 */ /* 0x000fe200078e0a1b */
[C---:B------:R-:W-:Y:S01]  /*10cb0*/  ISETP.GT.U32.AND P0, PT, R0.reuse, R7, PT ;  /* 0x000000070000720c */ /* 0x040fe20003f04070 */
[C---:B------:R-:W-:Y:S02]  /*10cc0*/  IMAD R10, R0.reuse, R4, R10 ;  /* 0x00000004000a7224 */ /* 0x040fe400078e020a */
[----:B------:R-:W-:Y:S01]  /*10cd0*/  @!P3 IMAD.MOV R8, RZ, RZ, -R8 ;  /* 0x000000ffff08b224 */ /* 0x000fe200078e0a08 */
[C---:B------:R-:W-:Y:S01]  /*10ce0*/  ISETP.GT.U32.AND P3, PT, R0.reuse, R6, PT ;  /* 0x000000060000720c */ /* 0x040fe20003f64070 */
[----:B------:R-:W-:Y:S01]  /*10cf0*/  @!P6 IMAD.IADD R9, R9, 0x1, -R0 ;  /* 0x000000010909e824 */ /* 0x000fe200078e0a00 */
[----:B------:R-:W-:Y:S02]  /*10d00*/  ISETP.GE.AND P4, PT, R23, RZ, PT ;  /* 0x000000ff1700720c */ /* 0x000fe40003f86270 */
[----:B------:R-:W4:Y:S02]  /*10d10*/  LDL.LU R23, [R1+0x5c4] ;  /* 0x0005c40001177983 */ /* 0x000f240000300800 */
[----:B------:R-:W-:-:S02]  /*10d20*/  ISETP.GT.U32.AND P6, PT, R0, R9, PT ;  /* 0x000000090000720c */ /* 0x000fc40003fc4070 */
[----:B------:R0:W-:Y:S01]  /*10d30*/  STL [R1], R8 ;  /* 0x0000000801007387 */ /* 0x0001e20000100800 */
[----:B------:R-:W-:Y:S01]  /*10d40*/  @!P2 IMAD.MOV R2, RZ, RZ, -R2 ;  /* 0x000000ffff02a224 */ /* 0x000fe200078e0a02 */
[----:B------:R-:W-:Y:S01]  /*10d50*/  ISETP.GT.U32.AND P2, PT, R0, R10, PT ;  /* 0x0000000a0000720c */ /* 0x000fe20003f44070 */
[--C-:B------:R-:W-:Y:S02]  /*10d60*/  @!P0 IMAD.IADD R7, R7, 0x1, -R0.reuse ;  /* 0x0000000107078824 */ /* 0x100fe400078e0a00 */
[----:B------:R-:W-:Y:S02]  /*10d70*/  @!P3 IMAD.IADD R6, R6, 0x1, -R0 ;  /* 0x000000010606b824 */ /* 0x000fe400078e0a00 */
[----:B------:R-:W-:-:S04]  /*10d80*/  @!P5 IMAD.MOV R7, RZ, RZ, -R7 ;  /* 0x000000ffff07d224 */ /* 0x000fc800078e0a07 */
[----:B------:R-:W-:-:S04]  /*10d90*/  @!P6 IMAD.IADD R9, R9, 0x1, -R0 ;  /* 0x000000010909e824 */ /* 0x000fc800078e0a00 */
[----:B------:R-:W-:Y:S02]  /*10da0*/  @!P2 IMAD.IADD R10, R10, 0x1, -R0 ;  /* 0x000000010a0aa824 */ /* 0x000fe400078e0a00 */
[----:B------:R-:W-:Y:S02]  /*10db0*/  @!P4 IMAD.MOV R9, RZ, RZ, -R9 ;  /* 0x000000ffff09c224 */ /* 0x000fe400078e0a09 */
[----:B------:R-:W-:Y:S01]  /*10dc0*/  @!P1 IMAD.MOV R6, RZ, RZ, -R6 ;  /* 0x000000ffff069224 */ /* 0x000fe200078e0a06 */
[----:B------:R-:W-:Y:S01]  /*10dd0*/  STL [R1+0x2aa4], R27 ;  /* 0x002aa41b01007387 */ /* 0x000fe20000100800 */
[----:B------:R-:W-:-:S03]  /*10de0*/  ISETP.GE.AND P6, PT, R20, RZ, PT ;  /* 0x000000ff1400720c */ /* 0x000fc60003fc6270 */
[----:B------:R-:W-:Y:S04]  /*10df0*/  STL [R1+0x2aa8], R2 ;  /* 0x002aa80201007387 */ /* 0x000fe80000100800 */
[----:B------:R-:W-:Y:S04]  /*10e00*/  STL [R1+0x2aac], R6 ;  /* 0x002aac0601007387 */ /* 0x000fe80000100800 */
[----:B------:R-:W-:Y:S04]  /*10e10*/  STL [R1+0x2ab0], R7 ;  /* 0x002ab00701007387 */ /* 0x000fe80000100800 */
[----:B------:R-:W-:Y:S01]  /*10e20*/  STL [R1+0x2ab4], R9 ;  /* 0x002ab40901007387 */ /* 0x000fe20000100800 */
[----:B--2---:R-:W-:-:S02]  /*10e30*/  IABS R12, R21 ;  /* 0x00000015000c7213 */ /* 0x004fc40000000000 */
[----:B---3--:R-:W-:-:S03]  /*10e40*/  IABS R13, R25 ;  /* 0x00000019000d7213 */ /* 0x008fc60000000000 */
[----:B------:R-:W-:-:S04]  /*10e50*/  IMAD.HI.U32 R11, R3, R12, RZ ;  /* 0x0000000c030b7227 */ /* 0x000fc800078e00ff */
[----:B------:R-:W-:-:S04]  /*10e60*/  IMAD.HI.U32 R4, R3, R13, RZ ;  /* 0x0000000d03047227 */ /* 0x000fc800078e00ff */
[----:B------:R-:W-:Y:S01]  /*10e70*/  IMAD.MOV R4, RZ, RZ, -R4 ;  /* 0x000000ffff047224 */ /* 0x000fe200078e0a04 */
[----:B----4-:R-:W-:Y:S01]  /*10e80*/  IABS R14, R24 ;  /* 0x00000018000e7213 */ /* 0x010fe20000000000 */
[----:B------:R-:W-:Y:S02]  /*10e90*/  IMAD.MOV R11, RZ, RZ, -R11 ;  /* 0x000000ffff0b7224 */ /* 0x000fe400078e0a0b */
[----:B------:R-:W-:Y:S01]  /*10ea0*/  IMAD R13, R0, R4, R13 ;  /* 0x00000004000d7224 */ /* 0x000fe200078e020d */
[----:B------:R-:W-:Y:S01]  /*10eb0*/  IABS R16, R26 ;  /* 0x0000001a00107213 */ /* 0x000fe20000000000 */
[----:B0-----:R-:W-:-:S03]  /*10ec0*/  IMAD.HI.U32 R8, R3, R14, RZ ;  /* 0x0000000e03087227 */ /* 0x001fc600078e00ff */
[C---:B------:R-:W-:Y:S01]  /*10ed0*/  ISETP.GT.U32.AND P0, PT, R0.reuse, R13, PT ;  /* 0x0000000d0000720c */ /* 0x040fe20003f04070 */
[----:B------:R-:W-:Y:S02]  /*10ee0*/  IMAD R12, R0, R11, R12 ;  /* 0x0000000b000c7224 */ /* 0x000fe400078e020c */
[----:B------:R-:W-:-:S04]  /*10ef0*/  IMAD.HI.U32 R4, R3, R16, RZ ;  /* 0x0000001003047227 */ /* 0x000fc800078e00ff */
[----:B------:R-:W-:Y:S01]  /*10f00*/  IMAD.MOV R8, RZ, RZ, -R8 ;  /* 0x000000ffff087224 */ /* 0x000fe200078e0a08 */
[C---:B------:R-:W-:Y:S01]  /*10f10*/  ISETP.GT.U32.AND P3, PT, R0.reuse, R12, PT ;  /* 0x0000000c0000720c */ /* 0x040fe20003f64070 */
[----:B------:R-:W-:Y:S02]  /*10f20*/  IMAD.MOV R4, RZ, RZ, -R4 ;  /* 0x000000ffff047224 */ /* 0x000fe400078e0a04 */
[C---:B------:R-:W-:Y:S02]  /*10f30*/  IMAD R14, R0.reuse, R8, R14 ;  /* 0x00000008000e7224 */ /* 0x040fe400078e020e */
[----:B------:R-:W-:-:S03]  /*10f40*/  IMAD R16, R0, R4, R16 ;  /* 0x0000000400107224 */ /* 0x000fc600078e0210 */
[C---:B------:R-:W-:Y:S01]  /*10f50*/  ISETP.GT.U32.AND P5, PT, R0.reuse, R14, PT ;  /* 0x0000000e0000720c */ /* 0x040fe20003fa4070 */
[----:B------:R-:W-:Y:S01]  /*10f60*/  @!P0 IMAD.IADD R13, R13, 0x1, -R0 ;  /* 0x000000010d0d8824 */ /* 0x000fe200078e0a00 */
[----:B------:R-:W-:-:S03]  /*10f70*/  ISETP.GT.U32.AND P4, PT, R0, R16, PT ;  /* 0x000000100000720c */ /* 0x000fc60003f84070 */
[--C-:B------:R-:W-:Y:S01]  /*10f80*/  @!P3 IMAD.IADD R12, R12, 0x1, -R0.reuse ;  /* 0x000000010c0cb824 */ /* 0x100fe200078e0a00 */
[C---:B------:R-:W-:Y:S02]  /*10f90*/  ISETP.GT.U32.AND P3, PT, R0.reuse, R10, PT ;  /* 0x0000000a0000720c */ /* 0x040fe40003f64070 */
[C---:B------:R-:W-:Y:S02]  /*10fa0*/  ISETP.GT.U32.AND P1, PT, R0.reuse, R13, PT ;  /* 0x0000000d0000720c */ /* 0x040fe40003f24070 */
[----:B------:R-:W-:Y:S02]  /*10fb0*/  IABS R18, R29 ;  /* 0x0000001d00127213 */ /* 0x000fe40000000000 */
[----:B------:R-:W-:Y:S01]  /*10fc0*/  ISETP.GT.U32.AND P0, PT, R0, R12, PT ;  /* 0x0000000c0000720c */ /* 0x000fe20003f04070 */
[----:B------:R-:W-:Y:S02]  /*10fd0*/  @!P5 IMAD.IADD R14, R14, 0x1, -R0 ;  /* 0x000000010e0ed824 */ /* 0x000fe400078e0a00 */
[----:B------:R-:W-:Y:S01]  /*10fe0*/  IMAD.HI.U32 R4, R3, R18, RZ ;  /* 0x0000001203047227 */ /* 0x000fe200078e00ff */
[----:B------:R-:W-:-:S03]  /*10ff0*/  ISETP.GE.AND P2, PT, R21, RZ, PT ;  /* 0x000000ff1500720c */ /* 0x000fc60003f46270 */
[----:B------:R-:W-:Y:S01]  /*11000*/  @!P4 IMAD.IADD R16, R16, 0x1, -R0 ;  /* 0x000000011010c824 */ /* 0x000fe200078e0a00 */
[----:B------:R-:W-:Y:S01]  /*11010*/  ISETP.GT.U32.AND P4, PT, R0, R14, PT ;  /* 0x0000000e0000720c */ /* 0x000fe20003f84070 */
[----:B------:R-:W-:Y:S02]  /*11020*/  IMAD.MOV R4, RZ, RZ, -R4 ;  /* 0x000000ffff047224 */ /* 0x000fe400078e0a04 */
[--C-:B------:R-:W-:Y:S01]  /*11030*/  @!P3 IMAD.IADD R10, R10, 0x1, -R0.reuse ;  /* 0x000000010a0ab824 */ /* 0x100fe200078e0a00 */
[----:B------:R-:W-:Y:S01]  /*11040*/  ISETP.GE.AND P3, PT, R25, RZ, PT ;  /* 0x000000ff1900720c */ /* 0x000fe20003f66270 */
[----:B------:R-:W-:Y:S01]  /*11050*/  @!P1 IMAD.IADD R13, R13, 0x1, -R0 ;  /* 0x000000010d0d9824 */ /* 0x000fe200078e0a00 */
[----:B------:R-:W-:Y:S01]  /*11060*/  ISETP.GE.AND P1, PT, R24, RZ, PT ;  /* 0x000000ff1800720c */ /* 0x000fe20003f26270 */
[----:B------:R-:W-:Y:S01]  /*11070*/  IMAD R18, R0, R4, R18 ;  /* 0x0000000400127224 */ /* 0x000fe200078e0212 */
[----:B------:R-:W2:Y:S01]  /*11080*/  LDL.LU R25, [R1+0x5cc] ;  /* 0x0005cc0001197983 */ /* 0x000ea20000300800 */
[----:B------:R-:W-:-:S03]  /*11090*/  @!P0 IMAD.IADD R12, R12, 0x1, -R0 ;  /* 0x000000010c0c8824 */ /* 0x000fc600078e0a00 */
[----:B------:R-:W3:Y:S01]  /*110a0*/  LDL.LU R24, [R1+0x5d0] ;  /* 0x0005d00001187983 */ /* 0x000ee20000300800 */
[----:B------:R-:W-:Y:S01]  /*110b0*/  ISETP.GT.U32.AND P0, PT, R0, R18, PT ;  /* 0x000000120000720c */ /* 0x000fe20003f04070 */
[----:B------:R-:W-:Y:S02]  /*110c0*/  @!P6 IMAD.MOV R10, RZ, RZ, -R10 ;  /* 0x000000ffff0ae224 */ /* 0x000fe400078e0a0a */
[----:B------:R-:W-:Y:S02]  /*110d0*/  @!P2 IMAD.MOV R12, RZ, RZ, -R12 ;  /* 0x000000ffff0ca224 */ /* 0x000fe400078e0a0c */
[----:B------:R-:W-:Y:S01]  /*110e0*/  @!P4 IMAD.IADD R14, R14, 0x1, -R0 ;  /* 0x000000010e0ec824 */ /* 0x000fe200078e0a00 */
[----:B------:R-:W-:Y:S01]  /*110f0*/  STL [R1+0x2ab8], R10 ;  /* 0x002ab80a01007387 */ /* 0x000fe20000100800 */
[----:B------:R-:W-:Y:S01]  /*11100*/  @!P3 IMAD.MOV R13, RZ, RZ, -R13 ;  /* 0x000000ffff0db224 */ /* 0x000fe200078e0a0d */
[----:B------:R-:W-:Y:S01]  /*11110*/  ISETP.GE.AND P5, PT, R26, RZ, PT ;  /* 0x000000ff1a00720c */ /* 0x000fe20003fa6270 */
[----:B------:R-:W-:Y:S01]  /*11120*/  @!P1 IMAD.MOV R14, RZ, RZ, -R14 ;  /* 0x000000ffff0e9224 */ /* 0x000fe200078e0a0e */
[----:B------:R-:W-:Y:S01]  /*11130*/  STL [R1+0x2abc], R12 ;  /* 0x002abc0c01007387 */ /* 0x000fe20000100800 */
[----:B------:R-:W-:-:S03]  /*11140*/  ISETP.GE.AND P2, PT, R29, RZ, PT ;  /* 0x000000ff1d00720c */ /* 0x000fc60003f46270 */
[----:B------:R-:W4:Y:S01]  /*11150*/  LDL.LU R26, [R1+0x5d4] ;  /* 0x0005d400011a7983 */ /* 0x000f220000300800 */
[----:B------:R-:W-:-:S03]  /*11160*/  @!P0 IMAD.IADD R18, R18, 0x1, -R0 ;  /* 0x0000000112128824 */ /* 0x000fc600078e0a00 */
[----:B------:R-:W4:Y:S01]  /*11170*/  LDL.LU R29, [R1+0x5c8] ;  /* 0x0005c800011d7983 */ /* 0x000f220000300800 */
[----:B------:R-:W-:-:S03]  /*11180*/  ISETP.GT.U32.AND P0, PT, R0, R16, PT ;  /* 0x000000100000720c */ /* 0x000fc60003f04070 */
[----:B------:R-:W-:Y:S04]  /*11190*/  STL [R1+0x2ac0], R13 ;  /* 0x002ac00d01007387 */ /* 0x000fe80000100800 */
[----:B------:R0:W-:Y:S01]  /*111a0*/  STL [R1+0x2ac4], R14 ;  /* 0x002ac40e01007387 */ /* 0x0001e20000100800 */
[----:B------:R-:W-:-:S03]  /*111b0*/  ISETP.GT.U32.AND P6, PT, R0, R18, PT ;  /* 0x000000120000720c */ /* 0x000fc60003fc4070 */
[----:B0-----:R-:W4:Y:S02]  /*111c0*/  LDL.LU R14, [R1+0x5d8] ;  /* 0x0005d800010e7983 */ /* 0x001f240000300800 */
[----:B------:R-:W-:-:S04]  /*111d0*/  @!P0 IMAD.IADD R16, R16, 0x1, -R0 ;  /* 0x0000000110108824 */ /* 0x000fc800078e0a00 */
[----:B------:R-:W-:-:S04]  /*111e0*/  @!P5 IMAD.MOV R16, RZ, RZ, -R16 ;  /* 0x000000ffff10d224 */ /* 0x000fc800078e0a10 */
[----:B------:R-:W-:Y:S01]  /*111f0*/  @!P6 IMAD.IADD R18, R18, 0x1, -R0 ;  /* 0x000000011212e824 */ /* 0x000fe200078e0a00 */
[----:B------:R-:W-:Y:S03]  /*11200*/  STL [R1+0x2ac8], R16 ;  /* 0x002ac81001007387 */ /* 0x000fe60000100800 */
[----:B------:R-:W-:Y:S01]  /*11210*/  @!P2 IMAD.MOV R18, RZ, RZ, -R18 ;  /* 0x000000ffff12a224 */ /* 0x000fe200078e0a12 */
[----:B------:R-:W4:Y:S04]  /*11220*/  LDL.LU R10, [R1+0x5f0] ;  /* 0x0005f000010a7983 */ /* 0x000f280000300800 */
[----:B------:R-:W-:Y:S04]  /*11230*/  STL [R1+0x2acc], R18 ;  /* 0x002acc1201007387 */ /* 0x000fe80000100800 */
[----:B------:R-:W4:Y:S04]  /*11240*/  LDL.LU R9, [R1+0x5dc] ;  /* 0x0005dc0001097983 */ /* 0x000f280000300800 */
[----:B------:R-:W4:Y:S04]  /*11250*/  LDL.LU R27, [R1+0x5e0] ;  /* 0x0005e000011b7983 */ /* 0x000f280000300800 */
[----:B------:R-:W4:Y:S04]  /*11260*/  LDL.LU R7, [R1+0x5e4] ;  /* 0x0005e40001077983 */ /* 0x000f280000300800 */
[----:B------:R-:W4:Y:S04]  /*11270*/  LDL.LU R6, [R1+0x5e8] ;  /* 0x0005e80001067983 */ /* 0x000f280000300800 */
[----:B------:R-:W4:Y:S01]  /*11280*/  LDL.LU R2, [R1+0x5ec] ;  /* 0x0005ec0001027983 */ /* 0x000f220000300800 */
[----:B------:R-:W-:-:S05]  /*11290*/  IABS R19, R22 ;  /* 0x0000001600137213 */ /* 0x000fca0000000000 */
        /* <DEDUP_REMOVED lines=9> */
[----:B------:R-:W-:-:S04]  /*11330*/  ISETP.GE.AND P4, PT, R22, RZ, PT ;  /* 0x000000ff1600720c */ /* 0x000fc80003f86270 */
[C---:B------:R-:W-:Y:S02]  /*11340*/  ISETP.GT.U32.AND P0, PT, R0.reuse, R19, PT ;  /* 0x000000130000720c */ /* 0x040fe40003f04070 */
[----:B------:R-:W-:Y:S02]  /*11350*/  ISETP.GE.AND P3, PT, R23, RZ, PT ;  /* 0x000000ff1700720c */ /* 0x000fe40003f66270 */
[----:B------:R-:W-:-:S09]  /*11360*/  ISETP.GT.U32.AND P6, PT, R0, R21, PT ;  /* 0x000000150000720c */ /* 0x000fd20003fc4070 */
[----:B------:R-:W-:-:S04]  /*11370*/  @!P0 IMAD.IADD R19, R19, 0x1, -R0 ;  /* 0x0000000113138824 */ /* 0x000fc800078e0a00 */
[----:B------:R-:W-:Y:S02]  /*11380*/  @!P6 IMAD.IADD R21, R21, 0x1, -R0 ;  /* 0x000000011515e824 */ /* 0x000fe400078e0a00 */
[----:B------:R-:W-:-:S03]  /*11390*/  @!P4 IMAD.MOV R19, RZ, RZ, -R19 ;  /* 0x000000ffff13c224 */ /* 0x000fc600078e0a13 */
[----:B------:R-:W-:-:S13]  /*113a0*/  ISETP.GT.U32.AND P6, PT, R0, R21, PT ;  /* 0x000000150000720c */ /* 0x000fda0003fc4070 */
[----:B------:R-:W-:-:S04]  /*113b0*/  @!P6 IMAD.IADD R21, R21, 0x1, -R0 ;  /* 0x000000011515e824 */ /* 0x000fc800078e0a00 */
[----:B------:R-:W-:Y:S01]  /*113c0*/  @!P3 IMAD.MOV R21, RZ, RZ, -R21 ;  /* 0x000000ffff15b224 */ /* 0x000fe200078e0a15 */
[----:B------:R-:W-:Y:S04]  /*113d0*/  STL [R1+0x2ad0], R19 ;  /* 0x002ad01301007387 */ /* 0x000fe80000100800 */
[----:B------:R-:W-:Y:S01]  /*113e0*/  STL [R1+0x2ad4], R21 ;  /* 0x002ad41501007387 */ /* 0x000fe20000100800 */
[----:B--2---:R-:W-:Y:S02]  /*113f0*/  IABS R22, R25 ;  /* 0x0000001900167213 */ /* 0x004fe40000000000 */
[----:B---3--:R-:W-:-:S03]  /*11400*/  IABS R4, R24 ;  /* 0x0000001800047213 */ /* 0x008fc60000000000 */
[----:B------:R-:W-:-:S04]  /*11410*/  IMAD.HI.U32 R11, R3, R22, RZ ;  /* 0x00000016030b7227 */ /* 0x000fc800078e00ff */
[----:B------:R-:W-:-:S04]  /*11420*/  IMAD.MOV.U32 R15, RZ, RZ, R4 ;  /* 0x000000ffff0f7224 */ /* 0x000fc800078e0004 */
[----:B------:R-:W-:-:S04]  /*11430*/  IMAD.HI.U32 R23, R3, R15, RZ ;  /* 0x0000000f03177227 */ /* 0x000fc800078e00ff */
[----:B------:R-:W-:Y:S02]  /*11440*/  IMAD.MOV R4, RZ, RZ, -R11 ;  /* 0x000000ffff047224 */ /* 0x000fe400078e0a0b */
[----:B------:R-:W-:Y:S01]  /*11450*/  IMAD.MOV R23, RZ, RZ, -R23 ;  /* 0x000000ffff177224 */ /* 0x000fe200078e0a17 */
[----:B----4-:R-:W-:Y:S01]  /*11460*/  ISETP.GE.AND P2, PT, R26, RZ, PT ;  /* 0x000000ff1a00720c */ /* 0x010fe20003f46270 */
[C---:B------:R-:W-:Y:S01]  /*11470*/  IMAD R22, R0.reuse, R4, R22 ;  /* 0x0000000400167224 */ /* 0x040fe200078e0216 */
[----:B------:R-:W-:Y:S01]  /*11480*/  IABS R8, R26 ;  /* 0x0000001a00087213 */ /* 0x000fe20000000000 */
[----:B------:R-:W-:-:S03]  /*11490*/  IMAD R23, R0, R23, R15 ;  /* 0x0000001700177224 */ /* 0x000fc600078e020f */
[C---:B------:R-:W-:Y:S02]  /*114a0*/  ISETP.GT.U32.AND P0, PT, R0.reuse, R22, PT ;  /* 0x000000160000720c */ /* 0x040fe40003f04070 */
[----:B------:R-:W-:Y:S02]  /*114b0*/  ISETP.GT.U32.AND P4, PT, R0, R23, PT ;  /* 0x000000170000720c */ /* 0x000fe40003f84070 */
[----:B------:R-:W-:-:S05]  /*114c0*/  IABS R26, R14 ;  /* 0x0000000e001a7213 */ /* 0x000fca0000000000 */
[----:B------:R-:W-:-:S04]  /*114d0*/  IMAD.HI.U32 R4, R3, R26, RZ ;  /* 0x0000001a03047227 */ /* 0x000fc800078e00ff */
[----:B------:R-:W-:Y:S02]  /*114e0*/  IMAD.MOV R4, RZ, RZ, -R4 ;  /* 0x000000ffff047224 */ /* 0x000fe400078e0a04 */
[----:B------:R-:W-:Y:S02]  /*114f0*/  IMAD.MOV.U32 R11, RZ, RZ, R8 ;  /* 0x000000ffff0b7224 */ /* 0x000fe400078e0008 */
[----:B------:R-:W-:Y:S01]  /*11500*/  IMAD R26, R0, R4, R26 ;  /* 0x00000004001a7224 */ /* 0x000fe200078e021a */
[----:B------:R-:W-:Y:S01]  /*11510*/  ISETP.GE.AND P1, PT, R25, RZ, PT ;  /* 0x000000ff1900720c */ /* 0x000fe20003f26270 */
[--C-:B------:R-:W-:Y:S01]  /*11520*/  @!P0 IMAD.IADD R22, R22, 0x1, -R0.reuse ;  /* 0x0000000116168824 */ /* 0x100fe200078e0a00 */
[----:B------:R-:W-:Y:S01]  /*11530*/  ISETP.GE.AND P5, PT, R24, RZ, PT ;  /* 0x000000ff1800720c */ /* 0x000fe20003fa6270 */
[----:B------:R-:W-:Y:S01]  /*11540*/  @!P4 IMAD.IADD R23, R23, 0x1, -R0 ;  /* 0x000000011717c824 */ /* 0x000fe200078e0a00 */
[----:B------:R-:W-:Y:S01]  /*11550*/  IABS R25, R29 ;  /* 0x0000001d00197213 */ /* 0x000fe20000000000 */
[----:B------:R-:W-:Y:S01]  /*11560*/  IMAD.HI.U32 R24, R3, R11, RZ ;  /* 0x0000000b03187227 */ /* 0x000fe200078e00ff */
[----:B------:R-:W-:-:S02]  /*11570*/  ISETP.GT.U32.AND P4, PT, R0, R26, PT ;  /* 0x0000001a0000720c */ /* 0x000fc40003f84070 */
[----:B------:R-:W-:Y:S01]  /*11580*/  ISETP.GE.AND P6, PT, R29, RZ, PT ;  /* 0x000000ff1d00720c */ /* 0x000fe20003fc6270 */
[C---:B------:R-:W-:Y:S01]  /*11590*/  IMAD.HI.U32 R8, R3.reuse, R25, RZ ;  /* 0x0000001903087227 */ /* 0x040fe200078e00ff */
[C---:B------:R-:W-:Y:S02]  /*115a0*/  ISETP.GT.U32.AND P0, PT, R0.reuse, R22, PT ;  /* 0x000000160000720c */ /* 0x040fe40003f04070 */
[----:B------:R-:W-:Y:S01]  /*115b0*/  IABS R29, R10 ;  /* 0x0000000a001d7213 */ /* 0x000fe20000000000 */
[----:B------:R-:W-:Y:S02]  /*115c0*/  IMAD.MOV R24, RZ, RZ, -R24 ;  /* 0x000000ffff187224 */ /* 0x000fe400078e0a18 */
[----:B------:R-:W-:Y:S02]  /*115d0*/  IMAD.MOV R8, RZ, RZ, -R8 ;  /* 0x000000ffff087224 */ /* 0x000fe400078e0a08 */
[----:B------:R-:W-:Y:S02]  /*115e0*/  IMAD R24, R0, R24, R11 ;  /* 0x0000001800187224 */ /* 0x000fe400078e020b */
[----:B------:R-:W-:Y:S01]  /*115f0*/  IMAD.HI.U32 R17, R3, R29, RZ ;  /* 0x0000001d03117227 */ /* 0x000fe200078e00ff */
[----:B------:R-:W-:-:S02]  /*11600*/  IABS R20, R27 ;  /* 0x0000001b00147213 */ /* 0x000fc40000000000 */
[C---:B------:R-:W-:Y:S01]  /*11610*/  ISETP.GT.U32.AND P3, PT, R0.reuse, R24, PT ;  /* 0x000000180000720c */ /* 0x040fe20003f64070 */
[----:B------:R-:W-:Y:S02]  /*11620*/  IMAD R25, R0, R8, R25 ;  /* 0x0000000800197224 */ /* 0x000fe400078e0219 */
[--C-:B------:R-:W-:Y:S02]  /*11630*/  @!P4 IMAD.IADD R26, R26, 0x1, -R0.reuse ;  /* 0x000000011a1ac824 */ /* 0x100fe400078e0a00 */
[----:B------:R-:W-:Y:S02]  /*11640*/  IMAD.MOV R17, RZ, RZ, -R17 ;  /* 0x000000ffff117224 */ /* 0x000fe400078e0a11 */
[----:B------:R-:W-:Y:S01]  /*11650*/  @!P0 IMAD.IADD R22, R22, 0x1, -R0 ;  /* 0x0000000116168824 */ /* 0x000fe200078e0a00 */
[C---:B------:R-:W-:Y:S01]  /*11660*/  ISETP.GT.U32.AND P0, PT, R0.reuse, R25, PT ;  /* 0x000000190000720c */ /* 0x040fe20003f04070 */
[C---:B------:R-:W-:Y:S01]  /*11670*/  IMAD R29, R0.reuse, R17, R29 ;  /* 0x00000011001d7224 */ /* 0x040fe200078e021d */
[----:B------:R-:W-:Y:S01]  /*11680*/  ISETP.GT.U32.AND P4, PT, R0, R26, PT ;  /* 0x0000001a0000720c */ /* 0x000fe20003f84070 */
[----:B------:R-:W-:-:S04]  /*11690*/  IMAD.HI.U32 R17, R3, R20, RZ ;  /* 0x0000001403117227 */ /* 0x000fc800078e00ff */
[----:B------:R-:W-:Y:S02]  /*116a0*/  IMAD.MOV R17, RZ, RZ, -R17 ;  /* 0x000000ffff117224 */ /* 0x000fe400078e0a11 */
[----:B------:R-:W-:Y:S02]  /*116b0*/  @!P3 IMAD.IADD R24, R24, 0x1, -R0 ;  /* 0x000000011818b824 */ /* 0x000fe400078e0a00 */
[C---:B------:R-:W-:Y:S02]  /*116c0*/  IMAD R20, R0.reuse, R17, R20 ;  /* 0x0000001100147224 */ /* 0x040fe400078e0214 */
[--C-:B------:R-:W-:Y:S01]  /*116d0*/  @!P0 IMAD.IADD R25, R25, 0x1, -R0.reuse ;  /* 0x0000000119198824 */ /* 0x100fe200078e0a00 */
[----:B------:R-:W-:Y:S01]  /*116e0*/  ISETP.GT.U32.AND P0, PT, R0, R24, PT ;  /* 0x000000180000720c */ /* 0x000fe20003f04070 */
[----:B------:R-:W-:Y:S01]  /*116f0*/  @!P4 IMAD.IADD R26, R26, 0x1, -R0 ;  /* 0x000000011a1ac824 */ /* 0x000fe200078e0a00 */
[----:B------:R-:W-:Y:S02]  /*11700*/  ISETP.GT.U32.AND P4, PT, R0, R20, PT ;  /* 0x000000140000720c */ /* 0x000fe40003f84070 */
[----:B------:R-:W-:Y:S01]  /*11710*/  IABS R8, R9 ;  /* 0x0000000900087213 */ /* 0x000fe20000000000 */
[----:B------:R-:W-:Y:S01]  /*11720*/  @!P1 IMAD.MOV R22, RZ, RZ, -R22 ;  /* 0x000000ffff169224 */ /* 0x000fe200078e0a16 */
[----:B------:R-:W-:-:S02]  /*11730*/  IABS R4, R28 ;  /* 0x0000001c00047213 */ /* 0x000fc40000000000 */
[----:B------:R-:W-:Y:S01]  /*11740*/  ISETP.GT.U32.AND P1, PT, R0, R25, PT ;  /* 0x000000190000720c */ /* 0x000fe20003f24070 */
[----:B------:R-:W-:-:S04]  /*11750*/  IMAD.HI.U32 R11, R3, R8, RZ ;  /* 0x00000008030b7227 */ /* 0x000fc800078e00ff */
[--C-:B------:R-:W-:Y:S02]  /*11760*/  @!P0 IMAD.IADD R24, R24, 0x1, -R0.reuse ;  /* 0x0000000118188824 */ /* 0x100fe400078e0a00 */
[----:B------:R-:W-:Y:S02]  /*11770*/  @!P4 IMAD.IADD R20, R20, 0x1, -R0 ;  /* 0x000000011414c824 */ /* 0x000fe400078e0a00 */
[----:B------:R-:W-:-:S04]  /*11780*/  IMAD.HI.U32 R15, R3, R4, RZ ;  /* 0x00000004030f7227 */ /* 0x000fc800078e00ff */
[----:B------:R-:W-:Y:S02]  /*11790*/  IMAD.MOV R11, RZ, RZ, -R11 ;  /* 0x000000ffff0b7224 */ /* 0x000fe400078e0a0b */
[----:B------:R-:W-:Y:S01]  /*117a0*/  @!P2 IMAD.MOV R24, RZ, RZ, -R24 ;  /* 0x000000ffff18a224 */ /* 0x000fe200078e0a18 */
[C---:B------:R-:W-:Y:S01]  /*117b0*/  ISETP.GT.U32.AND P2, PT, R0.reuse, R20, PT ;  /* 0x000000140000720c */ /* 0x040fe20003f44070 */
[----:B------:R-:W-:Y:S02]  /*117c0*/  IMAD.MOV R15, RZ, RZ, -R15 ;  /* 0x000000ffff0f7224 */ /* 0x000fe400078e0a0f */
[C---:B------:R-:W-:Y:S01]  /*117d0*/  IMAD R8, R0.reuse, R11, R8 ;  /* 0x0000000b00087224 */ /* 0x040fe200078e0208 */
[----:B------:R-:W-:Y:S01]  /*117e0*/  IABS R11, R7 ;  /* 0x00000007000b7213 */ /* 0x000fe20000000000 */
[C---:B------:R-:W-:Y:S01]  /*117f0*/  IMAD R4, R0.reuse, R15, R4 ;  /* 0x0000000f00047224 */ /* 0x040fe200078e0204 */
[C---:B------:R-:W-:Y:S01]  /*11800*/  ISETP.GT.U32.AND P3, PT, R0.reuse, R23, PT ;  /* 0x000000170000720c */ /* 0x040fe20003f64070 */
[----:B------:R-:W-:Y:S01]  /*11810*/  @!P1 IMAD.IADD R25, R25, 0x1, -R0 ;  /* 0x0000000119199824 */ /* 0x000fe200078e0a00 */
[C---:B------:R-:W-:Y:S01]  /*11820*/  ISETP.GT.U32.AND P1, PT, R0.reuse, R8, PT ;  /* 0x000000080000720c */ /* 0x040fe20003f24070 */
[----:B------:R-:W-:Y:S01]  /*11830*/  IMAD.HI.U32 R17, R3, R11, RZ ;  /* 0x0000000b03117227 */ /* 0x000fe200078e00ff */
[----:B------:R-:W-:-:S03]  /*11840*/  ISETP.GT.U32.AND P0, PT, R0, R4, PT ;  /* 0x000000040000720c */ /* 0x000fc60003f04070 */
[----:B------:R-:W-:Y:S02]  /*11850*/  IMAD.MOV R17, RZ, RZ, -R17 ;  /* 0x000000ffff117224 */ /* 0x000fe400078e0a11 */
[--C-:B------:R-:W-:Y:S01]  /*11860*/  @!P2 IMAD.IADD R20, R20, 0x1, -R0.reuse ;  /* 0x000000011414a824 */ /* 0x100fe200078e0a00 */
[----:B------:R-:W-:Y:S01]  /*11870*/  ISETP.GE.AND P2, PT, R27, RZ, PT ;  /* 0x000000ff1b00720c */ /* 0x000fe20003f46270 */
[C---:B------:R-:W-:Y:S01]  /*11880*/  IMAD R11, R0.reuse, R17, R11 ;  /* 0x00000011000b7224 */ /* 0x040fe200078e020b */
[----:B------:R-:W0:Y:S01]  /*11890*/  S2R R27, SR_TID.X ;  /* 0x00000000001b7919 */ /* 0x000e220000002100 */
[--C-:B------:R-:W-:Y:S01]  /*118a0*/  @!P3 IMAD.IADD R23, R23, 0x1, -R0.reuse ;  /* 0x000000011717b824 */ /* 0x100fe200078e0a00 */
[----:B------:R-:W-:Y:S01]  /*118b0*/  ISETP.GT.U32.AND P3, PT, R0, R29, PT ;  /* 0x0000001d0000720c */ /* 0x000fe20003f64070 */
[--C-:B------:R-:W-:Y:S01]  /*118c0*/  @!P1 IMAD.IADD R8, R8, 0x1, -R0.reuse ;  /* 0x0000000108089824 */ /* 0x100fe200078e0a00 */
[----:B------:R-:W-:Y:S02]  /*118d0*/  IABS R12, R2 ;  /* 0x00000002000c7213 */ /* 0x000fe40000000000 */
[----:B------:R-:W-:Y:S01]  /*118e0*/  ISETP.GT.U32.AND P1, PT, R0, R11, PT ;  /* 0x0000000b0000720c */ /* 0x000fe20003f24070 */
[----:B------:R-:W-:Y:S01]  /*118f0*/  @!P0 IMAD.IADD R4, R4, 0x1, -R0 ;  /* 0x0000000104048824 */ /* 0x000fe200078e0a00 */
[----:B------:R-:W-:Y:S01]  /*11900*/  IABS R15, R6 ;  /* 0x00000006000f7213 */ /* 0x000fe20000000000 */
[----:B------:R-:W-:Y:S01]  /*11910*/  @!P5 IMAD.MOV R23, RZ, RZ, -R23 ;  /* 0x000000ffff17d224 */ /* 0x000fe200078e0a17 */
[C---:B------:R-:W-:Y:S01]  /*11920*/  ISETP.GT.U32.AND P5, PT, R0.reuse, R8, PT ;  /* 0x000000080000720c */ /* 0x040fe20003fa4070 */
[----:B------:R-:W-:Y:S01]  /*11930*/  IMAD.MOV.U32 R17, RZ, RZ, R12 ;  /* 0x000000ffff117224 */ /* 0x000fe200078e000c */
[----:B------:R-:W-:Y:S01]  /*11940*/  ISETP.GT.U32.AND P4, PT, R0, R4, PT ;  /* 0x000000040000720c */ /* 0x000fe20003f84070 */
[----:B------:R-:W-:-:S04]  /*11950*/  IMAD.HI.U32 R13, R3, R15, RZ ;  /* 0x0000000f030d7227 */ /* 0x000fc800078e00ff */
[----:B------:R-:W-:-:S04]  /*11960*/  IMAD.HI.U32 R3, R3, R17, RZ ;  /* 0x0000001103037227 */ /* 0x000fc800078e00ff */
[--C-:B------:R-:W-:Y:S02]  /*11970*/  @!P3 IMAD.IADD R29, R29, 0x1, -R0.reuse ;  /* 0x000000011d1db824 */ /* 0x100fe400078e0a00 */
[----:B------:R-:W-:Y:S02]  /*11980*/  IMAD.MOV R3, RZ, RZ, -R3 ;  /* 0x000000ffff037224 */ /* 0x000fe400078e0a03 */
[--C-:B------:R-:W-:Y:S01]  /*11990*/  @!P1 IMAD.IADD R11, R11, 0x1, -R0.reuse ;  /* 0x000000010b0b9824 */ /* 0x100fe200078e0a00 */
[----:B------:R-:W-:Y:S01]  /*119a0*/  ISETP.GE.AND P3, PT, R14, RZ, PT ;  /* 0x000000ff0e00720c */ /* 0x000fe20003f66270 */
[C---:B------:R-:W-:Y:S01]  /*119b0*/  IMAD R17, R0.reuse, R3, R17 ;  /* 0x0000000300117224 */ /* 0x040fe200078e0211 */
[----:B------:R-:W-:Y:S01]  /*119c0*/  ISETP.GT.U32.AND P0, PT, R0, R29, PT ;  /* 0x0000001d0000720c */ /* 0x000fe20003f04070 */
[--C-:B------:R-:W-:Y:S01]  /*119d0*/  @!P5 IMAD.IADD R8, R8, 0x1, -R0.reuse ;  /* 0x000000010808d824 */ /* 0x100fe200078e0a00 */
[----:B------:R-:W-:Y:S02]  /*119e0*/  ISETP.GT.U32.AND P1, PT, R0, R11, PT ;  /* 0x0000000b0000720c */ /* 0x000fe40003f24070 */
[----:B------:R-:W-:Y:S01]  /*119f0*/  ISETP.GE.AND P5, PT, R28, RZ, PT ;  /* 0x000000ff1c00720c */ /* 0x000fe20003fa6270 */
[----:B------:R-:W-:Y:S01]  /*11a00*/  @!P4 IMAD.IADD R4, R4, 0x1, -R0 ;  /* 0x000000010404c824 */ /* 0x000fe200078e0a00 */
[----:B------:R-:W-:Y:S01]  /*11a10*/  ISETP.GT.U32.AND P4, PT, R0, R17, PT ;  /* 0x000000110000720c */ /* 0x000fe20003f84070 */
[----:B------:R-:W-:Y:S01]  /*11a20*/  IMAD.MOV R13, RZ, RZ, -R13 ;  /* 0x000000ffff0d7224 */ /* 0x000fe200078e0a0d */
[----:B0-----:R-:W-:Y:S01]  /*11a30*/  LOP3.LUT R3, R27, 0x7, RZ, 0xc0, !PT ;  /* 0x000000071b037812 */ /* 0x001fe200078ec0ff */
[----:B------:R-:W-:-:S02]  /*11a40*/  @!P6 IMAD.MOV R25, RZ, RZ, -R25 ;  /* 0x000000ffff19e224 */ /* 0x000fc400078e0a19 */
[C---:B------:R-:W-:Y:S01]  /*11a50*/  IMAD R15, R0.reuse, R13, R15 ;  /* 0x0000000d000f7224 */ /* 0x040fe200078e020f */
[----:B------:R-:W-:Y:S01]  /*11a60*/  ISETP.GE.AND P6, PT, R9, RZ, PT ;  /* 0x000000ff0900720c */ /* 0x000fe20003fc6270 */
[----:B------:R-:W-:Y:S01]  /*11a70*/  STL [R1+0x2ad8], R22 ;  /* 0x002ad81601007387 */ /* 0x000fe20000100800 */
[----:B------:R-:W-:Y:S01]  /*11a80*/  @!P0 IMAD.IADD R29, R29, 0x1, -R0 ;  /* 0x000000011d1d8824 */ /* 0x000fe200078e0a00 */
[----:B------:R-:W0:Y:S01]  /*11a90*/  LDC R9, c[0x0][0x230] ;  /* 0x00008c00ff097b82 */ /* 0x000e220000000800 */
[----:B------:R-:W-:Y:S01]  /*11aa0*/  @!P3 IMAD.MOV R26, RZ, RZ, -R26 ;  /* 0x000000ffff1ab224 */ /* 0x000fe200078e0a1a */
[----:B------:R-:W-:Y:S01]  /*11ab0*/  STL [R1+0x2adc], R23 ;  /* 0x002adc1701007387 */ /* 0x000fe20000100800 */
[----:B------:R-:W-:Y:S01]  /*11ac0*/  ISETP.GT.U32.AND P0, PT, R0, R15, PT ;  /* 0x0000000f0000720c */ /* 0x000fe20003f04070 */
[----:B------:R-:W-:Y:S01]  /*11ad0*/  @!P1 IMAD.IADD R11, R11, 0x1, -R0 ;  /* 0x000000010b0b9824 */ /* 0x000fe200078e0a00 */
[----:B------:R-:W-:Y:S01]  /*11ae0*/  ISETP.GE.AND P1, PT, R6, RZ, PT ;  /* 0x000000ff0600720c */ /* 0x000fe20003f26270 */
[----:B------:R-:W-:Y:S01]  /*11af0*/  @!P5 IMAD.MOV R4, RZ, RZ, -R4 ;  /* 0x000000ffff04d224 */ /* 0x000fe200078e0a04 */
[----:B------:R-:W-:Y:S01]  /*11b00*/  STL [R1+0x2ae0], R24 ;  /* 0x002ae01801007387 */ /* 0x000fe20000100800 */
[----:B------:R-:W-:-:S02]  /*11b10*/  IMAD R12, R3, 0x210, RZ ;  /* 0x00000210030c7824 */ /* 0x000fc400078e02ff */
[----:B------:R-:W-:Y:S01]  /*11b20*/  IMAD.SHL.U32 R6, R27, 0x2, RZ ;  /* 0x000000021b067824 */ /* 0x000fe200078e00ff */
[----:B------:R-:W-:Y:S01]  /*11b30*/  STL [R1+0x2ae4], R25 ;  /* 0x002ae41901007387 */ /* 0x000fe20000100800 */
[----:B------:R-:W-:Y:S01]  /*11b40*/  @!P4 IMAD.IADD R17, R17, 0x1, -R0 ;  /* 0x000000011111c824 */ /* 0x000fe200078e0a00 */
[----:B------:R-:W-:Y:S02]  /*11b50*/  ISETP.GE.AND P4, PT, R2, RZ, PT ;  /* 0x000000ff0200720c */ /* 0x000fe40003f86270 */
[----:B------:R-:W-:Y:S01]  /*11b60*/  STL [R1+0x2a2c], R28 ;  /* 0x002a2c1c01007387 */ /* 0x000fe20000100800 */
[----:B------:R-:W-:-:S03]  /*11b70*/  IMAD.SHL.U32 R2, R27, 0x100, RZ ;  /* 0x000001001b027824 */ /* 0x000fc600078e00ff */
[----:B------:R-:W-:Y:S01]  /*11b80*/  STL [R1+0x2ae8], R26 ;  /* 0x002ae81a01007387 */ /* 0x000fe20000100800 */
[----:B------:R-:W-:-:S03]  /*11b90*/  LOP3.LUT R27, R27, 0x3f, RZ, 0xc0, !PT ;  /* 0x0000003f1b1b7812 */ /* 0x000fc600078ec0ff */
[----:B------:R1:W-:Y:S01]  /*11ba0*/  STL [R1+0x2aec], R4 ;  /* 0x002aec0401007387 */ /* 0x0003e20000100800 */
[----:B------:R-:W-:Y:S02]  /*11bb0*/  @!P6 IMAD.MOV R8, RZ, RZ, -R8 ;  /* 0x000000ffff08e224 */ /* 0x000fe400078e0a08 */
[----:B------:R-:W-:Y:S02]  /*11bc0*/  @!P0 IMAD.IADD R15, R15, 0x1, -R0 ;  /* 0x000000010f0f8824 */ /* 0x000fe400078e0a00 */
[----:B-1----:R-:W-:Y:S01]  /*11bd0*/  IMAD R4, R3, 0x90, RZ ;  /* 0x0000009003047824 */ /* 0x002fe200078e02ff */
[----:B------:R-:W-:-:S04]  /*11be0*/  LOP3.LUT R3, R12, 0x10, R6, 0x78, !PT ;  /* 0x000000100c037812 */ /* 0x000fc800078e7806 */
[----:B------:R-:W-:Y:S02]  /*11bf0*/  LOP3.LUT R3, R3, 0x1000, R2, 0xf8, !PT ;  /* 0x0000100003037812 */ /* 0x000fe400078ef802 */
[----:B------:R-:W-:Y:S01]  /*11c00*/  LOP3.LUT R4, R4, 0x30, R6, 0x78, !PT ;  /* 0x0000003004047812 */ /* 0x000fe200078e7806 */
[----:B------:R-:W-:Y:S02]  /*11c10*/  IMAD R4, R27, UR5, RZ ;  /* 0x000000051b047c24 */ /* 0x000fe4000f8e02ff */
[----:B------:R-:W-:Y:S01]  /*11c20*/  STL [R1+0x2a30], R3 ;  /* 0x002a300301007387 */ /* 0x000fe20000100800 */
[----:B------:R-:W-:-:S03]  /*11c30*/  ISETP.GT.U32.AND P3, PT, R0, R15, PT ;  /* 0x0000000f0000720c */ /* 0x000fc60003f64070 */
[----:B------:R-:W-:Y:S04]  /*11c40*/  STL [R1+0x2af0], R8 ;  /* 0x002af00801007387 */ /* 0x000fe80000100800 */
[----:B------:R1:W-:Y:S04]  /*11c50*/  STL [R1+0x444], R4 ;  /* 0x0004440401007387 */ /* 0x0003e80000100800 */
[----:B------:R-:W1:Y:S01]  /*11c60*/  LDL.LU R22, [R1+0x4b4] ;  /* 0x0004b40001167983 */ /* 0x000e620000300800 */
[----:B0-----:R-:W-:-:S03]  /*11c70*/  VIADD R9, R9, 0x3f ;  /* 0x0000003f09097836 */ /* 0x001fc60000000000 */
[----:B------:R-:W2:Y:S04]  /*11c80*/  LDL.LU R21, [R1+0x4b0] ;  /* 0x0004b00001157983 */ /* 0x000ea80000300800 */
[----:B------:R-:W3:Y:S01]  /*11c90*/  LDL.LU R19, [R1+0x4a8] ;  /* 0x0004a80001137983 */ /* 0x000ee20000300800 */
[----:B------:R-:W-:-:S03]  /*11ca0*/  ISETP.GE.AND P0, PT, R7, RZ, PT ;  /* 0x000000ff0700720c */ /* 0x000fc60003f06270 */
[----:B------:R-:W4:Y:S01]  /*11cb0*/  LDL.LU R18, [R1+0x4a4] ;  /* 0x0004a40001127983 */ /* 0x000f220000300800 */
[----:B------:R-:W-:-:S03]  /*11cc0*/  SHF.R.S32.HI R7, RZ, 0x1f, R9 ;  /* 0x0000001fff077819 */ /* 0x000fc60000011409 */
[----:B------:R-:W4:Y:S04]  /*11cd0*/  LDL.LU R16, [R1+0x4a0] ;  /* 0x0004a00001107983 */ /* 0x000f280000300800 */
[----:B------:R-:W4:Y:S01]  /*11ce0*/  LDL.LU R14, [R1+0x49c] ;  /* 0x00049c00010e7983 */ /* 0x000f220000300800 */
[----:B------:R-:W-:Y:S01]  /*11cf0*/  @!P3 IMAD.IADD R15, R15, 0x1, -R0 ;  /* 0x000000010f0fb824 */ /* 0x000fe200078e0a00 */
[----:B------:R-:W-:Y:S02]  /*11d00*/  ISETP.GE.AND P3, PT, R10, RZ, PT ;  /* 0x000000ff0a00720c */ /* 0x000fe40003f66270 */
[----:B------:R-:W4:Y:S01]  /*11d10*/  LDL.LU R13, [R1+0x498] ;  /* 0x00049800010d7983 */ /* 0x000f220000300800 */
[----:B------:R-:W-:-:S03]  /*11d20*/  LEA.HI R7, R7, R9, RZ, 0x6 ;  /* 0x0000000907077211 */ /* 0x000fc600078f30ff */
[----:B------:R-:W4:Y:S04]  /*11d30*/  LDL.LU R12, [R1+0x494] ;  /* 0x00049400010c7983 */ /* 0x000f280000300800 */
[----:B------:R-:W4:Y:S04]  /*11d40*/  LDL.LU R10, [R1+0x488] ;  /* 0x00048800010a7983 */ /* 0x000f280000300800 */
[----:B------:R-:W4:Y:S04]  /*11d50*/  LDL.LU R9, [R1+0x484] ;  /* 0x0004840001097983 */ /* 0x000f280000300800 */
[----:B------:R-:W4:Y:S04]  /*11d60*/  LDL.LU R7, [R1+0x480] ;  /* 0x0004800001077983 */ /* 0x000f280000300800 */
[----:B------:R-:W4:Y:S01]  /*11d70*/  LDL.LU R6, [R1+0x474] ;  /* 0x0004740001067983 */ /* 0x000f220000300800 */
[----:B------:R-:W-:Y:S01]  /*11d80*/  ISETP.GT.U32.AND P5, PT, R0, R17, PT ;  /* 0x000000110000720c */ /* 0x000fe20003fa4070 */
[----:B------:R-:W-:-:S02]  /*11d90*/  @!P2 IMAD.MOV R20, RZ, RZ, -R20 ;  /* 0x000000ffff14a224 */ /* 0x000fc400078e0a14 */
[----:B------:R-:W-:Y:S01]  /*11da0*/  @!P0 IMAD.MOV R11, RZ, RZ, -R11 ;  /* 0x000000ffff0b8224 */ /* 0x000fe200078e0a0b */
[----:B------:R-:W4:Y:S01]  /*11db0*/  LDL.LU R2, [R1+0x464] ;  /* 0x0004640001027983 */ /* 0x000f220000300800 */
[----:B------:R-:W-:Y:S02]  /*11dc0*/  @!P1 IMAD.MOV R15, RZ, RZ, -R15 ;  /* 0x000000ffff0f9224 */ /* 0x000fe400078e0a0f */
[----:B------:R-:W-:Y:S01]  /*11dd0*/  @!P3 IMAD.MOV R29, RZ, RZ, -R29 ;  /* 0x000000ffff1db224 */ /* 0x000fe200078e0a1d */
[----:B------:R-:W4:Y:S05]  /*11de0*/  LDL.LU R27, [R1+0x460] ;  /* 0x00046000011b7983 */ /* 0x000f2a0000300800 */
[----:B------:R-:W-:Y:S01]  /*11df0*/  @!P5 IMAD.IADD R17, R17, 0x1, -R0 ;  /* 0x000000011111d824 */ /* 0x000fe200078e0a00 */
[----:B------:R-:W-:Y:S01]  /*11e00*/  LEA R0, P6, R4, UR6, 0x1 ;  /* 0x0000000604007c11 */ /* 0x000fe2000f8c08ff */
[----:B------:R-:W-:Y:S01]  /*11e10*/  ULDC UR6, c[0x0][0x234] ;  /* 0x00008d0000067ab9 */ /* 0x000fe20000000800 */
[----:B------:R-:W-:-:S02]  /*11e20*/  ISETP.NE.AND P5, PT, R5, RZ, PT ;  /* 0x000000ff0500720c */ /* 0x000fc40003fa5270 */
[----:B------:R-:W-:Y:S01]  /*11e30*/  LOP3.LUT R5, RZ, R5, RZ, 0x33, !PT ;  /* 0x00000005ff057212 */ /* 0x000fe200078e33ff */
[----:B------:R-:W-:Y:S01]  /*11e40*/  @!P4 IMAD.MOV R17, RZ, RZ, -R17 ;  /* 0x000000ffff11c224 */ /* 0x000fe200078e0a11 */
[----:B------:R2:W-:Y:S04]  /*11e50*/  STL [R1+0x2aa0], R0 ;  /* 0x002aa00001007387 */ /* 0x0005e80000100800 */
[----:B------:R-:W-:Y:S04]  /*11e60*/  STL [R1+0x2af4], R20 ;  /* 0x002af41401007387 */ /* 0x000fe80000100800 */
[----:B------:R-:W-:Y:S04]  /*11e70*/  STL [R1+0x2af8], R11 ;  /* 0x002af80b01007387 */ /* 0x000fe80000100800 */
[----:B------:R-:W-:Y:S04]  /*11e80*/  STL [R1+0x2afc], R15 ;  /* 0x002afc0f01007387 */ /* 0x000fe80000100800 */
[----:B------:R-:W-:Y:S04]  /*11e90*/  STL [R1+0x2b00], R17 ;  /* 0x002b001101007387 */ /* 0x000fe80000100800 */
[----:B------:R-:W-:Y:S01]  /*11ea0*/  STL [R1+0x2b04], R29 ;  /* 0x002b041d01007387 */ /* 0x000fe20000100800 */
[----:B-1----:R-:W-:-:S02]  /*11eb0*/  SEL R4, R5, R22, !P5 ;  /* 0x0000001605047207 */ /* 0x002fc40006800000 */
[----:B--2---:R-:W-:-:S03]  /*11ec0*/  SEL R0, R5, R21, !P5 ;  /* 0x0000001505007207 */ /* 0x004fc60006800000 */
[----:B------:R4:W-:Y:S01]  /*11ed0*/  STL [R1+0x44], R4 ;  /* 0x0000440401007387 */ /* 0x0009e20000100800 */
[----:B---3--:R-:W-:-:S03]  /*11ee0*/  SEL R3, R5, R19, !P5 ;  /* 0x0000001305037207 */ /* 0x008fc60006800000 */
[----:B------:R0:W-:Y:S04]  /*11ef0*/  STL [R1+0x40], R0 ;  /* 0x0000400001007387 */ /* 0x0001e80000100800 */
[----:B------:R1:W-:Y:S01]  /*11f00*/  STL [R1+0x3c], R3 ;  /* 0x00003c0301007387 */ /* 0x0003e20000100800 */
[C---:B----4-:R-:W-:Y:S02]  /*11f10*/  SEL R4, R5.reuse, R18, !P5 ;  /* 0x0000001205047207 */ /* 0x050fe40006800000 */
[----:B0-----:R-:W-:-:S03]  /*11f20*/  SEL R0, R5, R16, !P5 ;  /* 0x0000001005007207 */ /* 0x001fc60006800000 */
[----:B------:R0:W-:Y:S01]  /*11f30*/  STL [R1+0x38], R4 ;  /* 0x0000380401007387 */ /* 0x0001e20000100800 */
[----:B-1----:R-:W-:-:S03]  /*11f40*/  SEL R3, R5, R14, !P5 ;  /* 0x0000000e05037207 */ /* 0x002fc60006800000 */
[----:B------:R1:W-:Y:S04]  /*11f50*/  STL [R1+0x34], R0 ;  /* 0x0000340001007387 */ /* 0x0003e80000100800 */
[----:B------:R2:W-:Y:S01]  /*11f60*/  STL [R1+0x30], R3 ;  /* 0x0000300301007387 */ /* 0x0005e20000100800 */
[C---:B0-----:R-:W-:Y:S02]  /*11f70*/  SEL R4, R5.reuse, R13, !P5 ;  /* 0x0000000d05047207 */ /* 0x041fe40006800000 */
[----:B-1----:R-:W-:-:S03]  /*11f80*/  SEL R0, R5, R12, !P5 ;  /* 0x0000000c05007207 */ /* 0x002fc60006800000 */
[----:B------:R0:W-:Y:S01]  /*11f90*/  STL [R1+0x2c], R4 ;  /* 0x00002c0401007387 */ /* 0x0001e20000100800 */
[----:B--2---:R-:W-:-:S03]  /*11fa0*/  SEL R3, R5, R10, !P5 ;  /* 0x0000000a05037207 */ /* 0x004fc60006800000 */
[----:B------:R1:W-:Y:S04]  /*11fb0*/  STL [R1+0x28], R0 ;  /* 0x0000280001007387 */ /* 0x0003e80000100800 */
[----:B------:R2:W-:Y:S01]  /*11fc0*/  STL [R1+0x24], R3 ;  /* 0x0000240301007387 */ /* 0x0005e20000100800 */
[C---:B0-----:R-:W-:Y:S02]  /*11fd0*/  SEL R4, R5.reuse, R9, !P5 ;  /* 0x0000000905047207 */ /* 0x041fe40006800000 */
[----:B-1----:R-:W-:-:S03]  /*11fe0*/  SEL R0, R5, R7, !P5 ;  /* 0x0000000705007207 */ /* 0x002fc60006800000 */
[----:B------:R-:W-:Y:S01]  /*11ff0*/  STL [R1+0x20], R4 ;  /* 0x0000200401007387 */ /* 0x000fe20000100800 */
[----:B--2---:R-:W-:-:S03]  /*12000*/  SEL R3, R5, R6, !P5 ;  /* 0x0000000605037207 */ /* 0x004fc60006800000 */
[----:B------:R0:W-:Y:S04]  /*12010*/  STL [R1+0x1c], R0 ;  /* 0x00001c0001007387 */ /* 0x0001e80000100800 */
[----:B------:R-:W-:Y:S04]  /*12020*/  STL [R1+0x18], R3 ;  /* 0x0000180301007387 */ /* 0x000fe80000100800 */
[----:B------:R-:W2:Y:S01]  /*12030*/  LDL.LU R29, [R1+0x448] ;  /* 0x00044800011d7983 */ /* 0x000ea20000300800 */
[C---:B------:R-:W-:Y:S02]  /*12040*/  SEL R2, R5.reuse, R2, !P5 ;  /* 0x0000000205027207 */ /* 0x040fe40006800000 */
[----:B0-----:R-:W-:-:S03]  /*12050*/  SEL R0, R5, R27, !P5 ;  /* 0x0000001b05007207 */ /* 0x001fc60006800000 */
[----:B------:R-:W-:Y:S04]  /*12060*/  STL [R1+0x14], R2 ;  /* 0x0000140201007387 */ /* 0x000fe80000100800 */
[----:B--2---:R0:W-:Y:S04]  /*12070*/  STL [R1+0x2b50], R29 ;  /* 0x002b501d01007387 */ /* 0x0041e80000100800 */
[----:B------:R-:W-:Y:S04]  /*12080*/  STL [R1+0x10], R0 ;  /* 0x0000100001007387 */ /* 0x000fe80000100800 */
[----:B0-----:R-:W2:Y:S04]  /*12090*/  LDL.LU R29, [R1+0x44c] ;  /* 0x00044c00011d7983 */ /* 0x001ea80000300800 */
[----:B--2---:R0:W-:Y:S04]  /*120a0*/  STL [R1+0x2b54], R29 ;  /* 0x002b541d01007387 */ /* 0x0041e80000100800 */
[----:B0-----:R-:W2:Y:S04]  /*120b0*/  LDL.LU R29, [R1+0x45c] ;  /* 0x00045c00011d7983 */ /* 0x001ea80000300800 */
[----:B--2---:R0:W-:Y:S04]  /*120c0*/  STL [R1+0x2b58], R29 ;  /* 0x002b581d01007387 */ /* 0x0041e80000100800 */
[----:B0-----:R-:W2:Y:S04]  /*120d0*/  LDL.LU R29, [R1+0xc] ;  /* 0x00000c00011d7983 */ /* 0x001ea80000300800 */
[----:B------:R-:W3:Y:S04]  /*120e0*/  LDL.LU R17, [R1+0x440] ;  /* 0x0004400001117983 */ /* 0x000ee80000300800 */
[----:B------:R-:W4:Y:S04]  /*120f0*/  LDL.LU R15, [R1+0x43c] ;  /* 0x00043c00010f7983 */ /* 0x000f280000300800 */
        /* <DEDUP_REMOVED lines=24> */
[----:B------:R-:W4:Y:S01]  /*12280*/  LDL.LU R27, [R1+0x3a4] ;  /* 0x0003a400011b7983 */ /* 0x000f220000300800 */
[----:B--2---:R-:W-:-:S05]  /*12290*/  SEL R29, R5, R29, !P5 ;  /* 0x0000001d051d7207 */ /* 0x004fca0006800000 */
[----:B------:R0:W-:Y:S04]  /*122a0*/  STL [R1+0xc], R29 ;  /* 0x00000c1d01007387 */ /* 0x0001e80000100800 */
[----:B0-----:R-:W2:Y:S02]  /*122b0*/  LDL.LU R29, [R1+0x2b58] ;  /* 0x002b5800011d7983 */ /* 0x001ea40000300800 */
[----:B--2---:R-:W-:-:S05]  /*122c0*/  SEL R29, R5, R29, !P5 ;  /* 0x0000001d051d7207 */ /* 0x004fca0006800000 */
[----:B------:R0:W-:Y:S04]  /*122d0*/  STL [R1+0x8], R29 ;  /* 0x0000081d01007387 */ /* 0x0001e80000100800 */
[----:B0-----:R-:W2:Y:S02]  /*122e0*/  LDL.LU R29, [R1+0x2b54] ;  /* 0x002b5400011d7983 */ /* 0x001ea40000300800 */
[----:B--2---:R-:W-:-:S05]  /*122f0*/  SEL R29, R5, R29, !P5 ;  /* 0x0000001d051d7207 */ /* 0x004fca0006800000 */
[----:B------:R0:W-:Y:S04]  /*12300*/  STL [R1+0x4], R29 ;  /* 0x0000041d01007387 */ /* 0x0001e80000100800 */
[----:B0-----:R-:W2:Y:S01]  /*12310*/  LDL.LU R29, [R1+0x2b50] ;  /* 0x002b5000011d7983 */ /* 0x001ea20000300800 */
[C---:B---3--:R-:W-:Y:S02]  /*12320*/  SEL R17, R5.reuse, R17, !P5 ;  /* 0x0000001105117207 */ /* 0x048fe40006800000 */
[C---:B----4-:R-:W-:Y:S02]  /*12330*/  SEL R3, R5.reuse, R3, !P5 ;  /* 0x0000000305037207 */ /* 0x050fe40006800000 */
[C---:B------:R-:W-:Y:S02]  /*12340*/  SEL R4, R5.reuse, R4, !P5 ;  /* 0x0000000405047207 */ /* 0x040fe40006800000 */
[----:B--2---:R-:W-:-:S05]  /*12350*/  SEL R29, R5, R29, !P5 ;  /* 0x0000001d051d7207 */ /* 0x004fca0006800000 */
[----:B------:R0:W-:Y:S04]  /*12360*/  STL [R1+0x5c], R29 ;  /* 0x00005c1d01007387 */ /* 0x0001e80000100800 */
[----:B------:R1:W-:Y:S01]  /*12370*/  STL [R1+0x68], R17 ;  /* 0x0000681101007387 */ /* 0x0003e20000100800 */
[C---:B0-----:R-:W-:Y:S02]  /*12380*/  SEL R29, R5.reuse, R15, !P5 ;  /* 0x0000000f051d7207 */ /* 0x041fe40006800000 */
[C---:B------:R-:W-:Y:S02]  /*12390*/  SEL R15, R5.reuse, R20, !P5 ;  /* 0x00000014050f7207 */ /* 0x040fe40006800000 */
[C---:B-1----:R-:W-:Y:S02]  /*123a0*/  SEL R17, R5.reuse, R11, !P5 ;  /* 0x0000000b05117207 */ /* 0x042fe40006800000 */
[C---:B------:R-:W-:Y:S01]  /*123b0*/  SEL R11, R5.reuse, R0, !P5 ;  /* 0x00000000050b7207 */ /* 0x040fe20006800000 */
[----:B------:R-:W-:Y:S01]  /*123c0*/  STL [R1+0x6c], R29 ;  /* 0x00006c1d01007387 */ /* 0x000fe20000100800 */
[----:B------:R-:W-:-:S03]  /*123d0*/  SEL R0, R5, R8, !P5 ;  /* 0x0000000805007207 */ /* 0x000fc60006800000 */
[----:B------:R-:W-:Y:S04]  /*123e0*/  STL [R1+0x78], R17 ;  /* 0x0000781101007387 */ /* 0x000fe80000100800 */
[----:B------:R-:W-:Y:S04]  /*123f0*/  STL [R1+0xa8], R15 ;  /* 0x0000a80f01007387 */ /* 0x000fe80000100800 */
[----:B------:R-:W-:Y:S04]  /*12400*/  STL [R1+0xd0], R11 ;  /* 0x0000d00b01007387 */ /* 0x000fe80000100800 */
[----:B------:R0:W-:Y:S04]  /*12410*/  STL [R1+0xd8], R0 ;  /* 0x0000d80001007387 */ /* 0x0001e80000100800 */
[----:B------:R1:W-:Y:S01]  /*12420*/  STL [R1+0xec], R3 ;  /* 0x0000ec0301007387 */ /* 0x0003e20000100800 */
        /* <DEDUP_REMOVED lines=567> */
[----:B------:R-:W4:Y:S01]  /*147a0*/  LDL.LU R28, [R1] ;  /* 0x00000000011c7983 */ /* 0x000f220000300800 */
        /* <DEDUP_REMOVED lines=12> */
[----:B------:R-:W-:-:S02]  /*14870*/  SEL R20, R5, R20, !P5 ;  /* 0x0000001405147207 */ /* 0x000fc40006800000 */
[C---:B------:R-:W-:Y:S02]  /*14880*/  SEL R8, R5.reuse, R8, !P5 ;  /* 0x0000000805087207 */ /* 0x040fe40006800000 */
[C---:B------:R-:W-:Y:S02]  /*14890*/  SEL R4, R5.reuse, R4, !P5 ;  /* 0x0000000405047207 */ /* 0x040fe40006800000 */
[C---:B------:R-:W-:Y:S02]  /*148a0*/  SEL R26, R5.reuse, R26, !P5 ;  /* 0x0000001a051a7207 */ /* 0x040fe40006800000 */
[C---:B------:R-:W-:Y:S02]  /*148b0*/  SEL R25, R5.reuse, R25, !P5 ;  /* 0x0000001905197207 */ /* 0x040fe40006800000 */
        /* <DEDUP_REMOVED lines=16> */
[----:B--2---:R-:W-:-:S05]  /*149c0*/  SEL R29, R5, R29, !P5 ;  /* 0x0000001d051d7207 */ /* 0x004fca0006800000 */
[----:B------:R0:W-:Y:S04]  /*149d0*/  STL [R1+0x19c], R29 ;  /* 0x00019c1d01007387 */ /* 0x0001e80000100800 */
[----:B0-----:R-:W2:Y:S04]  /*149e0*/  LDL.LU R29, [R1+0x2b04] ;  /* 0x002b0400011d7983 */ /* 0x001ea80000300800 */
[----:B------:R0:W-:Y:S04]  /*149f0*/  STL [R1+0x194], R17 ;  /* 0x0001941101007387 */ /* 0x0001e80000100800 */
[----:B0-----:R-:W3:Y:S04]  /*14a00*/  LDL.LU R17, [R1+0x2b00] ;  /* 0x002b000001117983 */ /* 0x001ee80000300800 */
[----:B------:R0:W-:Y:S04]  /*14a10*/  STL [R1+0x190], R15 ;  /* 0x0001900f01007387 */ /* 0x0001e80000100800 */
[----:B0-----:R-:W4:Y:S04]  /*14a20*/  LDL.LU R15, [R1+0x2afc] ;  /* 0x002afc00010f7983 */ /* 0x001f280000300800 */
        /* <DEDUP_REMOVED lines=43> */
[----:B0-----:R-:W2:Y:S01]  /*14ce0*/  LDL.LU R27, [R1+0x2aa4] ;  /* 0x002aa400011b7983 */ /* 0x001ea20000300800 */
[----:B------:R-:W-:-:S05]  /*14cf0*/  SEL R0, R5, R0, !P5 ;  /* 0x0000000005007207 */ /* 0x000fca0006800000 */
[----:B------:R0:W-:Y:S02]  /*14d00*/  STL [R1+0x11c], R0 ;  /* 0x00011c0001007387 */ /* 0x0001e40000100800 */
[C---:B0-----:R-:W-:Y:S02]  /*14d10*/  SEL R0, R5.reuse, R3, !P5 ;  /* 0x0000000305007207 */ /* 0x041fe40006800000 */
[----:B------:R-:W-:-:S03]  /*14d20*/  SEL R3, R5, R28, !P5 ;  /* 0x0000001c05037207 */ /* 0x000fc60006800000 */
[----:B------:R-:W-:Y:S04]  /*14d30*/  STL [R1+0x114], R0 ;  /* 0x0001140001007387 */ /* 0x000fe80000100800 */
[----:B------:R3:W-:Y:S02]  /*14d40*/  STL [R1+0x110], R3 ;  /* 0x0001100301007387 */ /* 0x0007e40000100800 */
[C---:B---3--:R-:W-:Y:S02]  /*14d50*/  SEL R3, R5.reuse, R6, !P5 ;  /* 0x0000000605037207 */ /* 0x048fe40006800000 */
[C---:B------:R-:W-:Y:S02]  /*14d60*/  SEL R6, R5.reuse, R10, !P5 ;  /* 0x0000000a05067207 */ /* 0x040fe40006800000 */
[----:B----4-:R-:W-:-:S02]  /*14d70*/  SEL R2, R5, R2, !P5 ;  /* 0x0000000205027207 */ /* 0x010fc40006800000 */
[----:B--2---:R-:W-:-:S05]  /*14d80*/  SEL R0, R5, R27, !P5 ;  /* 0x0000001b05007207 */ /* 0x004fca0006800000 */
[----:B------:R0:W-:Y:S04]  /*14d90*/  STL [R1+0x10c], R0 ;  /* 0x00010c0001007387 */ /* 0x0001e80000100800 */
[----:B------:R1:W-:Y:S01]  /*14da0*/  STL [R1+0x108], R2 ;  /* 0x0001080201007387 */ /* 0x0003e20000100800 */
[----:B0-----:R-:W-:-:S03]  /*14db0*/  SEL R0, R5, R7, !P5 ;  /* 0x0000000705007207 */ /* 0x001fc60006800000 */
[----:B-1----:R-:W2:Y:S04]  /*14dc0*/  LDL.LU R2, [R1+0x444] ;  /* 0x0004440001027983 */ /* 0x002ea80000300800 */
[----:B------:R0:W-:Y:S04]  /*14dd0*/  STL [R1+0x104], R3 ;  /* 0x0001040301007387 */ /* 0x0001e80000100800 */
[----:B------:R1:W-:Y:S01]  /*14de0*/  STL [R1+0xfc], R0 ;  /* 0x0000fc0001007387 */ /* 0x0003e20000100800 */
[C---:B0-----:R-:W-:Y:S02]  /*14df0*/  SEL R3, R5.reuse, R9, !P5 ;  /* 0x0000000905037207 */ /* 0x041fe40006800000 */
[----:B-1----:R-:W-:-:S03]  /*14e00*/  SEL R0, R5, R12, !P5 ;  /* 0x0000000c05007207 */ /* 0x002fc60006800000 */
[----:B------:R0:W-:Y:S04]  /*14e10*/  STL [R1+0xf8], R3 ;  /* 0x0000f80301007387 */ /* 0x0001e80000100800 */
[----:B------:R1:W-:Y:S04]  /*14e20*/  STL [R1+0xf4], R6 ;  /* 0x0000f40601007387 */ /* 0x0003e80000100800 */
[----:B------:R3:W-:Y:S01]  /*14e30*/  STL [R1+0xf0], R0 ;  /* 0x0000f00001007387 */ /* 0x0007e20000100800 */
[C---:B0-----:R-:W-:Y:S02]  /*14e40*/  SEL R3, R5.reuse, R13, !P5 ;  /* 0x0000000d05037207 */ /* 0x041fe40006800000 */
[----:B-1----:R-:W-:-:S03]  /*14e50*/  SEL R6, R5, R14, !P5 ;  /* 0x0000000e05067207 */ /* 0x002fc60006800000 */
[----:B------:R0:W-:Y:S01]  /*14e60*/  STL [R1+0xe8], R3 ;  /* 0x0000e80301007387 */ /* 0x0001e20000100800 */
[C---:B---3--:R-:W-:Y:S02]  /*14e70*/  SEL R0, R5.reuse, R16, !P5 ;  /* 0x0000001005007207 */ /* 0x048fe40006800000 */
[C---:B------:R-:W-:Y:S01]  /*14e80*/  SEL R7, R5.reuse, R18, !P5 ;  /* 0x0000001205077207 */ /* 0x040fe20006800000 */
[----:B0-----:R-:W3:Y:S04]  /*14e90*/  LDL.LU R3, [R1+0x600] ;  /* 0x0006000001037983 */ /* 0x001ee80000300800 */
[----:B------:R0:W-:Y:S04]  /*14ea0*/  STL [R1+0xe4], R6 ;  /* 0x0000e40601007387 */ /* 0x0001e80000100800 */
[----:B------:R1:W-:Y:S04]  /*14eb0*/  STL [R1+0xe0], R0 ;  /* 0x0000e00001007387 */ /* 0x0003e80000100800 */
[----:B------:R-:W-:Y:S01]  /*14ec0*/  STL [R1+0xdc], R7 ;  /* 0x0000dc0701007387 */ /* 0x000fe20000100800 */
[----:B0-----:R-:W-:-:S03]  /*14ed0*/  SEL R6, R5, R21, !P5 ;  /* 0x0000001505067207 */ /* 0x001fc60006800000 */
[----:B------:R-:W4:Y:S01]  /*14ee0*/  LDL.LU R28, [R1+0x5fc] ;  /* 0x0005fc00011c7983 */ /* 0x000f220000300800 */
[----:B-1----:R-:W-:-:S05]  /*14ef0*/  SEL R0, R5, R19, !P5 ;  /* 0x0000001305007207 */ /* 0x002fca0006800000 */
[----:B------:R0:W-:Y:S04]  /*14f00*/  STL [R1+0xd4], R0 ;  /* 0x0000d40001007387 */ /* 0x0001e80000100800 */
[----:B------:R1:W-:Y:S04]  /*14f10*/  STL [R1+0xcc], R6 ;  /* 0x0000cc0601007387 */ /* 0x0003e80000100800 */
[----:B------:R-:W4:Y:S01]  /*14f20*/  LDL.LU R13, [R1+0x5f8] ;  /* 0x0005f800010d7983 */ /* 0x000f220000300800 */
[C---:B0-----:R-:W-:Y:S02]  /*14f30*/  SEL R0, R5.reuse, R22, !P5 ;  /* 0x0000001605007207 */ /* 0x041fe40006800000 */
[----:B-1----:R-:W-:-:S03]  /*14f40*/  SEL R6, R5, R23, !P5 ;  /* 0x0000001705067207 */ /* 0x002fc60006800000 */
[----:B------:R0:W-:Y:S04]  /*14f50*/  STL [R1+0xc8], R0 ;  /* 0x0000c80001007387 */ /* 0x0001e80000100800 */
[----:B------:R1:W-:Y:S04]  /*14f60*/  STL [R1+0xc4], R6 ;  /* 0x0000c40601007387 */ /* 0x0003e80000100800 */
[----:B------:R-:W4:Y:S01]  /*14f70*/  LDL.LU R21, [R1+0x5f4] ;  /* 0x0005f40001157983 */ /* 0x000f220000300800 */
[----:B0-----:R-:W-:-:S03]  /*14f80*/  SEL R0, R5, R24, !P5 ;  /* 0x0000001805007207 */ /* 0x001fc60006800000 */
[----:B------:R-:W4:Y:S04]  /*14f90*/  LDL.LU R14, [R1+0x44] ;  /* 0x00004400010e7983 */ /* 0x000f280000300800 */
[----:B------:R0:W-:Y:S01]  /*14fa0*/  STL [R1+0xc0], R0 ;  /* 0x0000c00001007387 */ /* 0x0001e20000100800 */
[----:B-1----:R-:W-:-:S03]  /*14fb0*/  SEL R6, R5, R26, !P5 ;  /* 0x0000001a05067207 */ /* 0x002fc60006800000 */
[----:B------:R-:W4:Y:S01]  /*14fc0*/  LDL.LU R16, [R1+0x40] ;  /* 0x0000400001107983 */ /* 0x000f220000300800 */
[----:B0-----:R-:W-:-:S05]  /*14fd0*/  SEL R0, R5, R25, !P5 ;  /* 0x0000001905007207 */ /* 0x001fca0006800000 */
[----:B------:R0:W-:Y:S04]  /*14fe0*/  STL [R1+0xbc], R0 ;  /* 0x0000bc0001007387 */ /* 0x0001e80000100800 */
[----:B------:R-:W4:Y:S04]  /*14ff0*/  LDL.LU R7, [R1+0x3c] ;  /* 0x00003c0001077983 */ /* 0x000f280000300800 */
[----:B------:R1:W-:Y:S01]  /*15000*/  STL [R1+0xb8], R6 ;  /* 0x0000b80601007387 */ /* 0x0003e20000100800 */
[C---:B0-----:R-:W-:Y:S02]  /*15010*/  SEL R0, R5.reuse, R4, !P5 ;  /* 0x0000000405007207 */ /* 0x041fe40006800000 */
[C---:B------:R-:W-:Y:S01]  /*15020*/  SEL R4, R5.reuse, R8, !P5 ;  /* 0x0000000805047207 */ /* 0x040fe20006800000 */
[----:B-1----:R-:W4:Y:S04]  /*15030*/  LDL.LU R6, [R1+0x38] ;  /* 0x0000380001067983 */ /* 0x002f280000300800 */
[----:B------:R-:W-:Y:S04]  /*15040*/  STL [R1+0xb4], R0 ;  /* 0x0000b40001007387 */ /* 0x000fe80000100800 */
[----:B------:R0:W-:Y:S04]  /*15050*/  STL [R1+0xb0], R4 ;  /* 0x0000b00401007387 */ /* 0x0001e80000100800 */
[----:B------:R-:W4:Y:S01]  /*15060*/  LDL.LU R27, [R1+0x34] ;  /* 0x00003400011b7983 */ /* 0x000f220000300800 */
[----:B------:R-:W-:-:S02]  /*15070*/  SEL R8, R5, R11, !P5 ;  /* 0x0000000b05087207 */ /* 0x000fc40006800000 */
[----:B0-----:R-:W-:-:S03]  /*15080*/  SEL R4, R5, R15, !P5 ;  /* 0x0000000f05047207 */ /* 0x001fc60006800000 */
[----:B------:R0:W-:Y:S04]  /*15090*/  STL [R1+0x9c], R8 ;  /* 0x00009c0801007387 */ /* 0x0001e80000100800 */
[----:B------:R1:W-:Y:S01]  /*150a0*/  STL [R1+0x98], R4 ;  /* 0x0000980401007387 */ /* 0x0003e20000100800 */
[C---:B0-----:R-:W-:Y:S02]  /*150b0*/  SEL R8, R5.reuse, R17, !P5 ;  /* 0x0000001105087207 */ /* 0x041fe40006800000 */
[----:B-1----:R-:W-:-:S03]  /*150c0*/  SEL R4, R5, R29, !P5 ;  /* 0x0000001d05047207 */ /* 0x002fc60006800000 */
[----:B------:R-:W-:Y:S04]  /*150d0*/  STL [R1+0x8c], R8 ;  /* 0x00008c0801007387 */ /* 0x000fe80000100800 */
[----:B------:R-:W4:Y:S04]  /*150e0*/  LDL.LU R19, [R1+0x30] ;  /* 0x0000300001137983 */ /* 0x000f280000300800 */
[----:B------:R-:W-:Y:S04]  /*150f0*/  STL [R1+0x84], R4 ;  /* 0x0000840401007387 */ /* 0x000fe80000100800 */
[----:B------:R-:W4:Y:S04]  /*15100*/  LDL.LU R9, [R1+0x2c] ;  /* 0x00002c0001097983 */ /* 0x000f280000300800 */
[----:B------:R-:W4:Y:S04]  /*15110*/  LDL.LU R10, [R1+0x28] ;  /* 0x00002800010a7983 */ /* 0x000f280000300800 */
[----:B------:R-:W4:Y:S01]  /*15120*/  LDL.LU R18, [R1+0x24] ;  /* 0x0000240001127983 */ /* 0x000f220000300800 */
[----:B------:R-:W-:-:S02]  /*15130*/  SEL R0, R5, R20, !P5 ;  /* 0x0000001405007207 */ /* 0x000fc40006800000 */
[----:B--2---:R-:W-:Y:S01]  /*15140*/  LEA.HI.X.SX32 R2, R2, UR7, 0x1, P6 ;  /* 0x0000000702027c11 */ /* 0x004fe2000b0f0eff */
[----:B------:R-:W-:Y:S01]  /*15150*/  ULDC UR7, c[0x0][0x240] ;  /* 0x0000900000077ab9 */ /* 0x000fe20000000800 */
[----:B---3--:R-:W-:-:S05]  /*15160*/  IMAD R3, R3, UR6, RZ ;  /* 0x0000000603037c24 */ /* 0x008fca000f8e02ff */
[----:B------:R0:W-:Y:S04]  /*15170*/  STL [R1+0x2a34], R3 ;  /* 0x002a340301007387 */ /* 0x0001e80000100800 */
[----:B------:R-:W2:Y:S01]  /*15180*/  LDL.LU R12, [R1+0x20] ;  /* 0x00002000010c7983 */ /* 0x000ea20000300800 */
[----:B----4-:R-:W-:-:S05]  /*15190*/  IMAD R28, R28, UR6, RZ ;  /* 0x000000061c1c7c24 */ /* 0x010fca000f8e02ff */
[----:B------:R-:W-:Y:S01]  /*151a0*/  STL [R1+0x2a38], R28 ;  /* 0x002a381c01007387 */ /* 0x000fe20000100800 */
[----:B0-----:R-:W-:-:S03]  /*151b0*/  IMAD R3, R13, UR6, RZ ;  /* 0x000000060d037c24 */ /* 0x001fc6000f8e02ff */
[----:B------:R-:W3:Y:S04]  /*151c0*/  LDL.LU R13, [R1+0x1c] ;  /* 0x00001c00010d7983 */ /* 0x000ee80000300800 */
[----:B------:R0:W-:Y:S01]  /*151d0*/  STL [R1+0x444], R3 ;  /* 0x0004440301007387 */ /* 0x0001e20000100800 */
[----:B------:R-:W-:Y:S02]  /*151e0*/  IMAD R4, R21, UR6, RZ ;  /* 0x0000000615047c24 */ /* 0x000fe4000f8e02ff */
[----:B0-----:R-:W-:Y:S02]  /*151f0*/  IMAD R3, R14, UR7, RZ ;  /* 0x000000070e037c24 */ /* 0x001fe4000f8e02ff */
[----:B------:R-:W4:Y:S04]  /*15200*/  LDL.LU R14, [R1+0x18] ;  /* 0x00001800010e7983 */ /* 0x000f280000300800 */
[----:B------:R0:W-:Y:S04]  /*15210*/  STL [R1+0xac], R4 ;  /* 0x0000ac0401007387 */ /* 0x0001e80000100800 */
[----:B------:R1:W-:Y:S01]  /*15220*/  STL [R1+0xa0], R3 ;  /* 0x0000a00301007387 */ /* 0x0003e20000100800 */
[----:B0-----:R-:W-:-:S03]  /*15230*/  IMAD R4, R16, UR7, RZ ;  /* 0x0000000710047c24 */ /* 0x001fc6000f8e02ff */
[----:B------:R-:W4:Y:S01]  /*15240*/  LDL.LU R16, [R1+0x14] ;  /* 0x0000140001107983 */ /* 0x000f220000300800 */
[----:B-1----:R-:W-:-:S03]  /*15250*/  IMAD R3, R7, UR7, RZ ;  /* 0x0000000707037c24 */ /* 0x002fc6000f8e02ff */
[----:B------:R-:W-:Y:S04]  /*15260*/  STL [R1+0x94], R4 ;  /* 0x0000940401007387 */ /* 0x000fe80000100800 */
[----:B------:R-:W4:Y:S04]  /*15270*/  LDL.LU R11, [R1+0x10] ;  /* 0x00001000010b7983 */ /* 0x000f280000300800 */
[----:B------:R-:W4:Y:S04]  /*15280*/  LDL.LU R7, [R1+0xc] ;  /* 0x00000c0001077983 */ /* 0x000f280000300800 */
[----:B------:R0:W-:Y:S04]  /*15290*/  STL [R1+0x90], R3 ;  /* 0x0000900301007387 */ /* 0x0001e80000100800 */
[----:B------:R-:W4:Y:S04]  /*152a0*/  LDL.LU R20, [R1+0x8] ;  /* 0x0000080001147983 */ /* 0x000f280000300800 */
[----:B------:R-:W4:Y:S01]  /*152b0*/  LDL.LU R8, [R1+0x4] ;  /* 0x0000040001087983 */ /* 0x000f220000300800 */
[----:B0-----:R-:W-:-:S05]  /*152c0*/  IMAD R3, R6, UR7, RZ ;  /* 0x0000000706037c24 */ /* 0x001fca000f8e02ff */
[----:B------:R0:W-:Y:S04]  /*152d0*/  STL [R1+0x88], R3 ;  /* 0x0000880301007387 */ /* 0x0001e80000100800 */
[----:B------:R-:W4:Y:S04]  /*152e0*/  LDL.LU R6, [R1+0x5c] ;  /* 0x00005c0001067983 */ /* 0x000f280000300800 */
[----:B------:R-:W4:Y:S01]  /*152f0*/  LDL.LU R4, [R1+0x68] ;  /* 0x0000680001047983 */ /* 0x000f220000300800 */
[----:B0-----:R-:W-:-:S03]  /*15300*/  IMAD R3, R27, UR7, RZ ;  /* 0x000000071b037c24 */ /* 0x001fc6000f8e02ff */
[----:B------:R-:W4:Y:S04]  /*15310*/  LDL.LU R26, [R1+0x6c] ;  /* 0x00006c00011a7983 */ /* 0x000f280000300800 */
[----:B------:R0:W-:Y:S04]  /*15320*/  STL [R1+0x80], R3 ;  /* 0x0000800301007387 */ /* 0x0001e80000100800 */
[----:B------:R-:W4:Y:S04]  /*15330*/  LDL.LU R27, [R1+0x78] ;  /* 0x00007800011b7983 */ /* 0x000f280000300800 */
[----:B------:R-:W4:Y:S04]  /*15340*/  LDL.LU R25, [R1+0xa8] ;  /* 0x0000a80001197983 */ /* 0x000f280000300800 */
[----:B------:R-:W4:Y:S01]  /*15350*/  LDL.LU R21, [R1+0xd0] ;  /* 0x0000d00001157983 */ /* 0x000f220000300800 */
[----:B0-----:R-:W-:-:S05]  /*15360*/  IMAD R3, R19, UR7, RZ ;  /* 0x0000000713037c24 */ /* 0x001fca000f8e02ff */
[----:B------:R0:W-:Y:S04]  /*15370*/  STL [R1+0x7c], R3 ;  /* 0x00007c0301007387 */ /* 0x0001e80000100800 */
[----:B------:R-:W4:Y:S04]  /*15380*/  LDL.LU R24, [R1+0xd8] ;  /* 0x0000d80001187983 */ /* 0x000f280000300800 */
[----:B------:R-:W4:Y:S01]  /*15390*/  LDL.LU R23, [R1+0xec] ;  /* 0x0000ec0001177983 */ /* 0x000f220000300800 */
[----:B0-----:R-:W-:-:S05]  /*153a0*/  IMAD R3, R9, UR7, RZ ;  /* 0x0000000709037c24 */ /* 0x001fca000f8e02ff */
[----:B------:R0:W-:Y:S04]  /*153b0*/  STL [R1+0x74], R3 ;  /* 0x0000740301007387 */ /* 0x0001e80000100800 */
[----:B------:R-:W4:Y:S01]  /*153c0*/  LDL.LU R9, [R1+0x100] ;  /* 0x0001000001097983 */ /* 0x000f220000300800 */
[----:B------:R-:W-:-:S03]  /*153d0*/  IMAD R5, R10, UR7, RZ ;  /* 0x000000070a057c24 */ /* 0x000fc6000f8e02ff */
[----:B------:R-:W4:Y:S01]  /*153e0*/  LDL.LU R10, [R1+0x118] ;  /* 0x00011800010a7983 */ /* 0x000f220000300800 */
[----:B0-----:R-:W-:-:S03]  /*153f0*/  IMAD R3, R18, UR7, RZ ;  /* 0x0000000712037c24 */ /* 0x001fc6000f8e02ff */
[----:B------:R2:W-:Y:S04]  /*15400*/  STL [R1+0x70], R5 ;  /* 0x0000700501007387 */ /* 0x0005e80000100800 */
[----:B------:R-:W4:Y:S04]  /*15410*/  LDL.LU R22, [R1+0x120] ;  /* 0x0001200001167983 */ /* 0x000f280000300800 */
[----:B------:R-:W4:Y:S04]  /*15420*/  LDL.LU R19, [R1+0x12c] ;  /* 0x00012c0001137983 */ /* 0x000f280000300800 */
[----:B------:R3:W-:Y:S01]  /*15430*/  STL [R1+0x64], R3 ;  /* 0x0000640301007387 */ /* 0x0007e20000100800 */
[----:B--2---:R-:W-:-:S03]  /*15440*/  IMAD R5, R12, UR7, RZ ;  /* 0x000000070c057c24 */ /* 0x004fc6000f8e02ff */
[----:B------:R-:W2:Y:S04]  /*15450*/  LDL.LU R12, [R1+0x148] ;  /* 0x00014800010c7983 */ /* 0x000ea80000300800 */
[----:B------:R4:W-:Y:S04]  /*15460*/  STL [R1+0x60], R5 ;  /* 0x0000600501007387 */ /* 0x0009e80000100800 */
[----:B------:R-:W2:Y:S01]  /*15470*/  LDL.LU R18, [R1+0x154] ;  /* 0x0001540001127983 */ /* 0x000ea20000300800 */
[----:B---3--:R-:W-:-:S03]  /*15480*/  IMAD R3, R13, UR7, RZ ;  /* 0x000000070d037c24 */ /* 0x008fc6000f8e02ff */
[----:B------:R-:W3:Y:S04]  /*15490*/  LDL.LU R13, [R1+0x15c] ;  /* 0x00015c00010d7983 */ /* 0x000ee80000300800 */
[----:B------:R0:W-:Y:S01]  /*154a0*/  STL [R1+0x58], R3 ;  /* 0x0000580301007387 */ /* 0x0001e20000100800 */
[----:B----4-:R-:W-:-:S03]  /*154b0*/  IMAD R5, R14, UR7, RZ ;  /* 0x000000070e057c24 */ /* 0x010fc6000f8e02ff */
[----:B------:R-:W4:Y:S04]  /*154c0*/  LDL.LU R14, [R1+0x174] ;  /* 0x00017400010e7983 */ /* 0x000f280000300800 */
[----:B------:R1:W-:Y:S01]  /*154d0*/  STL [R1+0x54], R5 ;  /* 0x0000540501007387 */ /* 0x0003e20000100800 */
[----:B0-----:R-:W-:-:S03]  /*154e0*/  IMAD R3, R16, UR7, RZ ;  /* 0x0000000710037c24 */ /* 0x001fc6000f8e02ff */
[----:B------:R-:W4:Y:S04]  /*154f0*/  LDL.LU R16, [R1+0x198] ;  /* 0x0001980001107983 */ /* 0x000f280000300800 */
[----:B------:R0:W-:Y:S01]  /*15500*/  STL [R1+0x50], R3 ;  /* 0x0000500301007387 */ /* 0x0001e20000100800 */
[----:B-1----:R-:W-:Y:S02]  /*15510*/  IMAD R5, R11, UR7, RZ ;  /* 0x000000070b057c24 */ /* 0x002fe4000f8e02ff */
[----:B0-----:R-:W-:Y:S02]  /*15520*/  IMAD R3, R7, UR7, RZ ;  /* 0x0000000707037c24 */ /* 0x001fe4000f8e02ff */
[----:B------:R-:W4:Y:S01]  /*15530*/  LDL.LU R7, [R1+0x1a8] ;  /* 0x0001a80001077983 */ /* 0x000f220000300800 */
[----:B------:R-:W-:-:S03]  /*15540*/  IMAD R11, R20, UR7, RZ ;  /* 0x00000007140b7c24 */ /* 0x000fc6000f8e02ff */
[----:B------:R0:W-:Y:S04]  /*15550*/  STL [R1+0x4c], R5 ;  /* 0x00004c0501007387 */ /* 0x0001e80000100800 */
[----:B------:R1:W-:Y:S01]  /*15560*/  STL [R1+0x48], R3 ;  /* 0x0000480301007387 */ /* 0x0003e20000100800 */
[----:B0-----:R-:W-:-:S03]  /*15570*/  IMAD R5, R8, UR7, RZ ;  /* 0x0000000708057c24 */ /* 0x001fc6000f8e02ff */
[----:B------:R-:W-:Y:S01]  /*15580*/  STL [R1+0x44], R11 ;  /* 0x0000440b01007387 */ /* 0x000fe20000100800 */
[----:B-1----:R-:W-:-:S03]  /*15590*/  IMAD R3, R6, UR7, RZ ;  /* 0x0000000706037c24 */ /* 0x002fc6000f8e02ff */
[----:B------:R-:W4:Y:S04]  /*155a0*/  LDL.LU R6, [R1+0x1b0] ;  /* 0x0001b00001067983 */ /* 0x000f280000300800 */
[----:B------:R0:W-:Y:S04]  /*155b0*/  STL [R1+0x40], R5 ;  /* 0x0000400501007387 */ /* 0x0001e80000100800 */
[----:B------:R1:W-:Y:S01]  /*155c0*/  STL [R1+0x3c], R3 ;  /* 0x00003c0301007387 */ /* 0x0003e20000100800 */
[----:B0-----:R-:W-:Y:S02]  /*155d0*/  IMAD R5, R4, UR7, RZ ;  /* 0x0000000704057c24 */ /* 0x001fe4000f8e02ff */
[----:B------:R-:W-:-:S02]  /*155e0*/  IMAD R4, R26, UR7, RZ ;  /* 0x000000071a047c24 */ /* 0x000fc4000f8e02ff */
[----:B-1----:R-:W-:Y:S01]  /*155f0*/  IMAD R3, R27, UR7, RZ ;  /* 0x000000071b037c24 */ /* 0x002fe2000f8e02ff */
[----:B------:R-:W-:Y:S04]  /*15600*/  STL [R1+0x38], R5 ;  /* 0x0000380501007387 */ /* 0x000fe80000100800 */
[----:B------:R-:W4:Y:S04]  /*15610*/  LDL.LU R27, [R1+0x1b8] ;  /* 0x0001b800011b7983 */ /* 0x000f280000300800 */
[----:B------:R-:W-:Y:S04]  /*15620*/  STL [R1+0x34], R4 ;  /* 0x0000340401007387 */ /* 0x000fe80000100800 */
[----:B------:R0:W-:Y:S02]  /*15630*/  STL [R1+0x30], R3 ;  /* 0x0000300301007387 */ /* 0x0001e40000100800 */
[----:B0-----:R-:W-:-:S02]  /*15640*/  IMAD R3, R21, UR7, RZ ;  /* 0x0000000715037c24 */ /* 0x001fc4000f8e02ff */
[----:B------:R-:W4:Y:S01]  /*15650*/  LDL.LU R21, [R1+0x1c0] ;  /* 0x0001c00001157983 */ /* 0x000f220000300800 */
[----:B------:R-:W-:Y:S02]  /*15660*/  IMAD R4, R25, UR7, RZ ;  /* 0x0000000719047c24 */ /* 0x000fe4000f8e02ff */
[----:B------:R-:W-:-:S03]  /*15670*/  IMAD R5, R24, UR7, RZ ;  /* 0x0000000718057c24 */ /* 0x000fc6000f8e02ff */
[----:B------:R0:W-:Y:S04]  /*15680*/  STL [R1+0x2c], R4 ;  /* 0x00002c0401007387 */ /* 0x0001e80000100800 */
[----:B------:R1:W-:Y:S04]  /*15690*/  STL [R1+0x28], R3 ;  /* 0x0000280301007387 */ /* 0x0003e80000100800 */
[----:B------:R-:W-:Y:S01]  /*156a0*/  STL [R1+0x24], R5 ;  /* 0x0000240501007387 */ /* 0x000fe20000100800 */
[----:B0-----:R-:W-:-:S03]  /*156b0*/  IMAD R4, R9, UR7, RZ ;  /* 0x0000000709047c24 */ /* 0x001fc6000f8e02ff */
[----:B------:R-:W4:Y:S01]  /*156c0*/  LDL.LU R9, [R1+0x1e0] ;  /* 0x0001e00001097983 */ /* 0x000f220000300800 */
[----:B-1----:R-:W-:-:S05]  /*156d0*/  IMAD R3, R23, UR7, RZ ;  /* 0x0000000717037c24 */ /* 0x002fca000f8e02ff */
[----:B------:R0:W-:Y:S04]  /*156e0*/  STL [R1+0x20], R3 ;  /* 0x0000200301007387 */ /* 0x0001e80000100800 */
[----:B------:R1:W-:Y:S01]  /*156f0*/  STL [R1+0x1c], R4 ;  /* 0x00001c0401007387 */ /* 0x0003e20000100800 */
[----:B0-----:R-:W-:-:S03]  /*15700*/  IMAD R3, R10, UR7, RZ ;  /* 0x000000070a037c24 */ /* 0x001fc6000f8e02ff */
[----:B------:R-:W4:Y:S04]  /*15710*/  LDL.LU R10, [R1+0x1fc] ;  /* 0x0001fc00010a7983 */ /* 0x000f280000300800 */
[----:B------:R0:W-:Y:S04]  /*15720*/  STL [R1+0x18], R3 ;  /* 0x0000180301007387 */ /* 0x0001e80000100800 */
[----:B------:R-:W4:Y:S01]  /*15730*/  LDL.LU R24, [R1+0x210] ;  /* 0x0002100001187983 */ /* 0x000f220000300800 */
[----:B-1----:R-:W-:Y:S02]  /*15740*/  IMAD R4, R22, UR7, RZ ;  /* 0x0000000716047c24 */ /* 0x002fe4000f8e02ff */
[----:B0-----:R-:W-:-:S03]  /*15750*/  IMAD R3, R19, UR7, RZ ;  /* 0x0000000713037c24 */ /* 0x001fc6000f8e02ff */
[----:B------:R2:W-:Y:S04]  /*15760*/  STL [R1+0x14], R4 ;  /* 0x0000140401007387 */ /* 0x0005e80000100800 */
[----:B------:R0:W-:Y:S01]  /*15770*/  STL [R1+0x10], R3 ;  /* 0x0000100301007387 */ /* 0x0001e20000100800 */
[----:B--2---:R-:W-:-:S03]  /*15780*/  IMAD R4, R12, UR7, RZ ;  /* 0x000000070c047c24 */ /* 0x004fc6000f8e02ff */
[----:B------:R-:W2:Y:S04]  /*15790*/  LDL.LU R12, [R1+0x218] ;  /* 0x00021800010c7983 */ /* 0x000ea80000300800 */
[----:B------:R3:W-:Y:S01]  /*157a0*/  STL [R1+0xc], R4 ;  /* 0x00000c0401007387 */ /* 0x0007e20000100800 */
[----:B0-----:R-:W-:Y:S02]  /*157b0*/  IMAD R3, R18, UR7, RZ ;  /* 0x0000000712037c24 */ /* 0x001fe4000f8e02ff */
[----:B---3--:R-:W-:Y:S02]  /*157c0*/  IMAD R4, R13, UR7, RZ ;  /* 0x000000070d047c24 */ /* 0x008fe4000f8e02ff */
[----:B------:R-:W3:Y:S04]  /*157d0*/  LDL.LU R13, [R1+0x22c] ;  /* 0x00022c00010d7983 */ /* 0x000ee80000300800 */
[----:B------:R4:W-:Y:S04]  /*157e0*/  STL [R1+0x8], R3 ;  /* 0x0000080301007387 */ /* 0x0009e80000100800 */
[----:B------:R0:W-:Y:S01]  /*157f0*/  STL [R1+0x4], R4 ;  /* 0x0000040401007387 */ /* 0x0001e20000100800 */
[----:B----4-:R-:W-:-:S03]  /*15800*/  IMAD R3, R14, UR7, RZ ;  /* 0x000000070e037c24 */ /* 0x010fc6000f8e02ff */
[----:B------:R-:W4:Y:S04]  /*15810*/  LDL.LU R14, [R1+0x23c] ;  /* 0x00023c00010e7983 */ /* 0x000f280000300800 */
[----:B------:R-:W-:Y:S04]  /*15820*/  STL [R1], R3 ;  /* 0x0000000301007387 */ /* 0x000fe80000100800 */
[----:B------:R-:W4:Y:S01]  /*15830*/  LDL.LU R20, [R1+0x258] ;  /* 0x0002580001147983 */ /* 0x000f220000300800 */
[----:B0-----:R-:W-:-:S05]  /*15840*/  IMAD R4, R16, UR7, RZ ;  /* 0x0000000710047c24 */ /* 0x001fca000f8e02ff */
[----:B------:R-:W-:Y:S04]  /*15850*/  STL [R1+0x2a60], R4 ;  /* 0x002a600401007387 */ /* 0x000fe80000100800 */
[----:B------:R-:W4:Y:S04]  /*15860*/  LDL.LU R16, [R1+0x25c] ;  /* 0x00025c0001107983 */ /* 0x000f280000300800 */
[----:B------:R-:W4:Y:S01]  /*15870*/  LDL.LU R26, [R1+0x260] ;  /* 0x00026000011a7983 */ /* 0x000f220000300800 */
[----:B------:R-:W-:-:S05]  /*15880*/  IMAD R5, R7, UR7, RZ ;  /* 0x0000000707057c24 */ /* 0x000fca000f8e02ff */
[----:B------:R-:W-:Y:S04]  /*15890*/  STL [R1+0x2a5c], R5 ;  /* 0x002a5c0501007387 */ /* 0x000fe80000100800 */
[----:B------:R-:W4:Y:S04]  /*158a0*/  LDL.LU R18, [R1+0x26c] ;  /* 0x00026c0001127983 */ /* 0x000f280000300800 */
[----:B------:R-:W4:Y:S01]  /*158b0*/  LDL.LU R19, [R1+0x274] ;  /* 0x0002740001137983 */ /* 0x000f220000300800 */
[----:B------:R-:W-:-:S05]  /*158c0*/  IMAD R6, R6, UR7, RZ ;  /* 0x0000000706067c24 */ /* 0x000fca000f8e02ff */
[----:B------:R-:W-:Y:S01]  /*158d0*/  STL [R1+0x2a58], R6 ;  /* 0x002a580601007387 */ /* 0x000fe20000100800 */
[----:B------:R-:W-:-:S03]  /*158e0*/  IMAD R7, R27, UR7, RZ ;  /* 0x000000071b077c24 */ /* 0x000fc6000f8e02ff */
[----:B------:R-:W4:Y:S04]  /*158f0*/  LDL.LU R27, [R1+0x278] ;  /* 0x00027800011b7983 */ /* 0x000f280000300800 */
[----:B------:R-:W-:Y:S01]  /*15900*/  STL [R1+0x2a54], R7 ;  /* 0x002a540701007387 */ /* 0x000fe20000100800 */
[----:B------:R-:W-:-:S03]  /*15910*/  IMAD R8, R21, UR7, RZ ;  /* 0x0000000715087c24 */ /* 0x000fc6000f8e02ff */
[----:B------:R-:W4:Y:S04]  /*15920*/  LDL.LU R21, [R1+0x284] ;  /* 0x0002840001157983 */ /* 0x000f280000300800 */
[----:B------:R-:W4:Y:S04]  /*15930*/  LDL.LU R22, [R1+0x28c] ;  /* 0x00028c0001167983 */ /* 0x000f280000300800 */
[----:B------:R0:W-:Y:S01]  /*15940*/  STL [R1+0x2a50], R8 ;  /* 0x002a500801007387 */ /* 0x0001e20000100800 */
[----:B------:R-:W-:-:S05]  /*15950*/  IMAD R9, R9, UR7, RZ ;  /* 0x0000000709097c24 */ /* 0x000fca000f8e02ff */
[----:B------:R-:W-:Y:S04]  /*15960*/  STL [R1+0x2a4c], R9 ;  /* 0x002a4c0901007387 */ /* 0x000fe80000100800 */
[----:B------:R-:W4:Y:S01]  /*15970*/  LDL.LU R23, [R1+0x2a4] ;  /* 0x0002a40001177983 */ /* 0x000f220000300800 */
[----:B------:R-:W-:Y:S02]  /*15980*/  IMAD R10, R10, UR7, RZ ;  /* 0x000000070a0a7c24 */ /* 0x000fe4000f8e02ff */
[----:B------:R-:W-:-:S03]  /*15990*/  IMAD R11, R24, UR7, RZ ;  /* 0x00000007180b7c24 */ /* 0x000fc6000f8e02ff */
[----:B------:R-:W-:Y:S04]  /*159a0*/  STL [R1+0x2a48], R10 ;  /* 0x002a480a01007387 */ /* 0x000fe80000100800 */
[----:B------:R-:W-:Y:S04]  /*159b0*/  STL [R1+0x2a64], R11 ;  /* 0x002a640b01007387 */ /* 0x000fe80000100800 */
[----:B------:R-:W4:Y:S01]  /*159c0*/  LDL.LU R24, [R1+0x2a8] ;  /* 0x0002a80001187983 */ /* 0x000f220000300800 */
[----:B--2---:R-:W-:-:S05]  /*159d0*/  IMAD R12, R12, UR7, RZ ;  /* 0x000000070c0c7c24 */ /* 0x004fca000f8e02ff */
[----:B------:R-:W-:Y:S01]  /*159e0*/  STL [R1+0x2a68], R12 ;  /* 0x002a680c01007387 */ /* 0x000fe20000100800 */
[----:B---3--:R-:W-:-:S05]  /*159f0*/  IMAD R13, R13, UR7, RZ ;  /* 0x000000070d0d7c24 */ /* 0x008fca000f8e02ff */
[----:B------:R-:W-:Y:S04]  /*15a00*/  STL [R1+0x2a3c], R13 ;  /* 0x002a3c0d01007387 */ /* 0x000fe80000100800 */
[----:B------:R-:W2:Y:S01]  /*15a10*/  LDL.LU R25, [R1+0x2b0] ;  /* 0x0002b00001197983 */ /* 0x000ea20000300800 */
[----:B----4-:R-:W-:Y:S02]  /*15a20*/  IMAD R14, R14, UR7, RZ ;  /* 0x000000070e0e7c24 */ /* 0x010fe4000f8e02ff */
[----:B------:R-:W-:-:S03]  /*15a30*/  IMAD R15, R20, UR7, RZ ;  /* 0x00000007140f7c24 */ /* 0x000fc6000f8e02ff */
[----:B------:R-:W-:Y:S04]  /*15a40*/  STL [R1+0x2a6c], R14 ;  /* 0x002a6c0e01007387 */ /* 0x000fe80000100800 */
[----:B------:R-:W-:Y:S01]  /*15a50*/  STL [R1+0x2a70], R15 ;  /* 0x002a700f01007387 */ /* 0x000fe20000100800 */
[----:B------:R-:W-:Y:S02]  /*15a60*/  IMAD R16, R16, UR7, RZ ;  /* 0x0000000710107c24 */ /* 0x000fe4000f8e02ff */
[----:B------:R-:W-:Y:S02]  /*15a70*/  IMAD R17, R26, UR7, RZ ;  /* 0x000000071a117c24 */ /* 0x000fe4000f8e02ff */
[----:B------:R-:W3:Y:S04]  /*15a80*/  LDL.LU R26, [R1+0x2bc] ;  /* 0x0002bc00011a7983 */ /* 0x000ee80000300800 */
[----:B------:R-:W-:Y:S01]  /*15a90*/  STL.64 [R1+0x2a40], R16 ;  /* 0x002a401001007387 */ /* 0x000fe20000100a00 */
[----:B------:R-:W-:-:S02]  /*15aa0*/  IMAD R18, R18, UR7, RZ ;  /* 0x0000000712127c24 */ /* 0x000fc4000f8e02ff */
[----:B------:R-:W-:-:S03]  /*15ab0*/  IMAD R19, R19, UR7, RZ ;  /* 0x0000000713137c24 */ /* 0x000fc6000f8e02ff */
[----:B------:R-:W-:Y:S04]  /*15ac0*/  STL [R1+0x2a74], R18 ;  /* 0x002a741201007387 */ /* 0x000fe80000100800 */
[----:B------:R-:W-:Y:S01]  /*15ad0*/  STL [R1+0x2a78], R19 ;  /* 0x002a781301007387 */ /* 0x000fe20000100800 */
[----:B------:R-:W-:-:S03]  /*15ae0*/  IMAD R20, R27, UR7, RZ ;  /* 0x000000071b147c24 */ /* 0x000fc6000f8e02ff */
[----:B------:R-:W4:Y:S04]  /*15af0*/  LDL.LU R27, [R1+0x2c0] ;  /* 0x0002c000011b7983 */ /* 0x000f280000300800 */
[----:B------:R1:W-:Y:S01]  /*15b00*/  STL [R1+0x2a7c], R20 ;  /* 0x002a7c1401007387 */ /* 0x0003e20000100800 */
[----:B------:R-:W-:-:S05]  /*15b10*/  IMAD R21, R21, UR7, RZ ;  /* 0x0000000715157c24 */ /* 0x000fca000f8e02ff */
[----:B------:R4:W-:Y:S04]  /*15b20*/  STL [R1+0x2a80], R21 ;  /* 0x002a801501007387 */ /* 0x0009e80000100800 */
[----:B------:R-:W4:Y:S01]  /*15b30*/  LDL.LU R29, [R1+0x2c8] ;  /* 0x0002c800011d7983 */ /* 0x000f220000300800 */
[----:B------:R-:W-:-:S03]  /*15b40*/  IMAD R22, R22, UR7, RZ ;  /* 0x0000000716167c24 */ /* 0x000fc6000f8e02ff */
[----:B0-----:R-:W4:Y:S04]  /*15b50*/  LDL.LU R8, [R1+0x2cc] ;  /* 0x0002cc0001087983 */ /* 0x001f280000300800 */
[----:B------:R-:W-:Y:S04]  /*15b60*/  STL [R1+0x2a84], R22 ;  /* 0x002a841601007387 */ /* 0x000fe80000100800 */
[----:B-1----:R-:W4:Y:S04]  /*15b70*/  LDL.LU R20, [R1+0x2d0] ;  /* 0x0002d00001147983 */ /* 0x002f280000300800 */
[----:B------:R-:W4:Y:S01]  /*15b80*/  LDL.LU R6, [R1+0x2f0] ;  /* 0x0002f00001067983 */ /* 0x000f220000300800 */
[----:B------:R-:W-:-:S03]  /*15b90*/  IMAD R23, R23, UR7, RZ ;  /* 0x0000000717177c24 */ /* 0x000fc6000f8e02ff */
[----:B------:R-:W4:Y:S04]  /*15ba0*/  LDL.LU R4, [R1+0x2f4] ;  /* 0x0002f40001047983 */ /* 0x000f280000300800 */
[----:B------:R-:W-:Y:S04]  /*15bb0*/  STL [R1+0x2a88], R23 ;  /* 0x002a881701007387 */ /* 0x000fe80000100800 */
[----:B------:R-:W4:Y:S04]  /*15bc0*/  LDL.LU R19, [R1+0x300] ;  /* 0x0003000001137983 */ /* 0x000f280000300800 */
[----:B------:R-:W4:Y:S04]  /*15bd0*/  LDL.LU R13, [R1+0x304] ;  /* 0x00030400010d7983 */ /* 0x000f280000300800 */
[----:B------:R-:W4:Y:S01]  /*15be0*/  LDL.LU R5, [R1+0x30c] ;  /* 0x00030c0001057983 */ /* 0x000f220000300800 */
[----:B------:R-:W-:-:S05]  /*15bf0*/  IMAD R24, R24, UR7, RZ ;  /* 0x0000000718187c24 */ /* 0x000fca000f8e02ff */
[----:B------:R-:W-:Y:S04]  /*15c00*/  STL [R1+0x2a8c], R24 ;  /* 0x002a8c1801007387 */ /* 0x000fe80000100800 */
[----:B------:R-:W4:Y:S04]  /*15c10*/  LDL.LU R18, [R1+0x310] ;  /* 0x0003100001127983 */ /* 0x000f280000300800 */
[----:B------:R-:W4:Y:S04]  /*15c20*/  LDL.LU R7, [R1+0x31c] ;  /* 0x00031c0001077983 */ /* 0x000f280000300800 */
[----:B------:R-:W4:Y:S04]  /*15c30*/  LDL.LU R16, [R1+0x330] ;  /* 0x0003300001107983 */ /* 0x000f280000300800 */
[----:B------:R-:W4:Y:S01]  /*15c40*/  LDL.LU R9, [R1+0x334] ;  /* 0x0003340001097983 */ /* 0x000f220000300800 */
[----:B--2---:R-:W-:-:S05]  /*15c50*/  IMAD R25, R25, UR7, RZ ;  /* 0x0000000719197c24 */ /* 0x004fca000f8e02ff */
[----:B------:R-:W-:Y:S04]  /*15c60*/  STL [R1+0x2a90], R25 ;  /* 0x002a901901007387 */ /* 0x000fe80000100800 */
[----:B------:R-:W2:Y:S04]  /*15c70*/  LDL.LU R17, [R1+0x338] ;  /* 0x0003380001117983 */ /* 0x000ea80000300800 */
[----:B------:R-:W2:Y:S04]  /*15c80*/  LDL.LU R15, [R1+0x340] ;  /* 0x00034000010f7983 */ /* 0x000ea80000300800 */
[----:B------:R-:W2:Y:S04]  /*15c90*/  LDL.LU R14, [R1+0x348] ;  /* 0x00034800010e7983 */ /* 0x000ea80000300800 */
[----:B------:R-:W2:Y:S04]  /*15ca0*/  LDL.LU R3, [R1+0x358] ;  /* 0x0003580001037983 */ /* 0x000ea80000300800 */
[----:B------:R-:W2:Y:S04]  /*15cb0*/  LDL.LU R12, [R1+0x364] ;  /* 0x00036400010c7983 */ /* 0x000ea80000300800 */
[----:B------:R-:W2:Y:S01]  /*15cc0*/  LDL.LU R10, [R1+0x36c] ;  /* 0x00036c00010a7983 */ /* 0x000ea20000300800 */
[----:B---3--:R-:W-:-:S05]  /*15cd0*/  IMAD R26, R26, UR7, RZ ;  /* 0x000000071a1a7c24 */ /* 0x008fca000f8e02ff */
[----:B------:R-:W-:Y:S04]  /*15ce0*/  STL [R1+0x2a94], R26 ;  /* 0x002a941a01007387 */ /* 0x000fe80000100800 */
[----:B------:R-:W3:Y:S04]  /*15cf0*/  LDL.LU R11, [R1+0x374] ;  /* 0x00037400010b7983 */ /* 0x000ee80000300800 */
[----:B------:R-:W3:Y:S01]  /*15d00*/  LDL.LU R28, [R1+0x380] ;  /* 0x00038000011c7983 */ /* 0x000ee20000300800 */
[----:B----4-:R-:W-:-:S05]  /*15d10*/  IMAD R27, R27, UR7, RZ ;  /* 0x000000071b1b7c24 */ /* 0x010fca000f8e02ff */
[----:B------:R-:W-:Y:S01]  /*15d20*/  STL [R1+0x2a98], R27 ;  /* 0x002a981b01007387 */ /* 0x000fe20000100800 */
[----:B------:R-:W-:Y:S02]  /*15d30*/  IMAD R29, R29, UR7, RZ ;  /* 0x000000071d1d7c24 */ /* 0x000fe4000f8e02ff */
[----:B------:R-:W-:-:S03]  /*15d40*/  IMAD R21, R8, UR7, RZ ;  /* 0x0000000708157c24 */ /* 0x000fc6000f8e02ff */
[----:B------:R-:W-:Y:S04]  /*15d50*/  STL [R1+0x2a9c], R29 ;  /* 0x002a9c1d01007387 */ /* 0x000fe80000100800 */
[----:B------:R-:W4:Y:S04]  /*15d60*/  LDL.LU R8, [R1+0x384] ;  /* 0x0003840001087983 */ /* 0x000f280000300800 */
[----:B------:R0:W-:Y:S01]  /*15d70*/  STL [R1+0x5c], R21 ;  /* 0x00005c1501007387 */ /* 0x0001e20000100800 */
[----:B------:R-:W-:Y:S02]  /*15d80*/  IMAD R20, R20, UR7, RZ ;  /* 0x0000000714147c24 */ /* 0x000fe4000f8e02ff */
[----:B0-----:R-:W-:-:S02]  /*15d90*/  IMAD R21, R6, UR7, RZ ;  /* 0x0000000706157c24 */ /* 0x001fc4000f8e02ff */
[----:B------:R-:W4:Y:S04]  /*15da0*/  LDL.LU R6, [R1+0x38c] ;  /* 0x00038c0001067983 */ /* 0x000f280000300800 */
[----:B------:R0:W-:Y:S04]  /*15db0*/  STL [R1+0x68], R20 ;  /* 0x0000681401007387 */ /* 0x0001e80000100800 */
[----:B------:R1:W-:Y:S01]  /*15dc0*/  STL [R1+0x6c], R21 ;  /* 0x00006c1501007387 */ /* 0x0003e20000100800 */
[----:B0-----:R-:W-:-:S03]  /*15dd0*/  IMAD R20, R4, UR7, RZ ;  /* 0x0000000704147c24 */ /* 0x001fc6000f8e02ff */
[----:B------:R-:W4:Y:S01]  /*15de0*/  LDL.LU R4, [R1+0x398] ;  /* 0x0003980001047983 */ /* 0x000f220000300800 */
[----:B-1----:R-:W-:-:S03]  /*15df0*/  IMAD R21, R19, UR7, RZ ;  /* 0x0000000713157c24 */ /* 0x002fc6000f8e02ff */
[----:B------:R0:W-:Y:S04]  /*15e00*/  STL [R1+0x78], R20 ;  /* 0x0000781401007387 */ /* 0x0001e80000100800 */
[----:B------:R-:W-:Y:S01]  /*15e10*/  STL [R1+0xa8], R21 ;  /* 0x0000a81501007387 */ /* 0x000fe20000100800 */
[----:B------:R-:W-:Y:S02]  /*15e20*/  IMAD R19, R5, UR7, RZ ;  /* 0x0000000705137c24 */ /* 0x000fe4000f8e02ff */
[----:B0-----:R-:W-:Y:S02]  /*15e30*/  IMAD R20, R13, UR7, RZ ;  /* 0x000000070d147c24 */ /* 0x001fe4000f8e02ff */
[----:B------:R-:W4:Y:S04]  /*15e40*/  LDL.LU R13, [R1+0x3a0] ;  /* 0x0003a000010d7983 */ /* 0x000f280000300800 */
[----:B------:R-:W-:Y:S04]  /*15e50*/  STL [R1+0xd0], R20 ;  /* 0x0000d01401007387 */ /* 0x000fe80000100800 */
[----:B------:R-:W4:Y:S04]  /*15e60*/  LDL.LU R5, [R1+0x3a8] ;  /* 0x0003a80001057983 */ /* 0x000f280000300800 */
[----:B------:R0:W-:Y:S01]  /*15e70*/  STL [R1+0xd8], R19 ;  /* 0x0000d81301007387 */ /* 0x0001e20000100800 */
[----:B------:R-:W-:-:S02]  /*15e80*/  IMAD R18, R18, UR7, RZ ;  /* 0x0000000712127c24 */ /* 0x000fc4000f8e02ff */
[----:B0-----:R-:W-:Y:S02]  /*15e90*/  IMAD R19, R7, UR7, RZ ;  /* 0x0000000707137c24 */ /* 0x001fe4000f8e02ff */
[----:B------:R-:W4:Y:S04]  /*15ea0*/  LDL.LU R7, [R1+0x3ac] ;  /* 0x0003ac0001077983 */ /* 0x000f280000300800 */
[----:B------:R0:W-:Y:S04]  /*15eb0*/  STL [R1+0xec], R18 ;  /* 0x0000ec1201007387 */ /* 0x0001e80000100800 */
[----:B------:R-:W-:Y:S01]  /*15ec0*/  STL [R1+0x100], R19 ;  /* 0x0001001301007387 */ /* 0x000fe20000100800 */
[----:B0-----:R-:W-:-:S02]  /*15ed0*/  IMAD R18, R16, UR7, RZ ;  /* 0x0000000710127c24 */ /* 0x001fc4000f8e02ff */
[----:B------:R-:W-:Y:S02]  /*15ee0*/  IMAD R16, R9, UR7, RZ ;  /* 0x0000000709107c24 */ /* 0x000fe4000f8e02ff */
[----:B------:R-:W4:Y:S04]  /*15ef0*/  LDL.LU R9, [R1+0x3b0] ;  /* 0x0003b00001097983 */ /* 0x000f280000300800 */
[----:B------:R-:W-:Y:S04]  /*15f00*/  STL [R1+0x118], R18 ;  /* 0x0001181201007387 */ /* 0x000fe80000100800 */
[----:B------:R0:W-:Y:S01]  /*15f10*/  STL [R1+0x120], R16 ;  /* 0x0001201001007387 */ /* 0x0001e20000100800 */
[----:B--2---:R-:W-:-:S02]  /*15f20*/  IMAD R17, R17, UR7, RZ ;  /* 0x0000000711117c24 */ /* 0x004fc4000f8e02ff */
[----:B0-----:R-:W-:-:S03]  /*15f30*/  IMAD R16, R15, UR7, RZ ;  /* 0x000000070f107c24 */ /* 0x001fc6000f8e02ff */
[----:B------:R-:W-:Y:S01]  /*15f40*/  STL [R1+0x12c], R17 ;  /* 0x00012c1101007387 */ /* 0x000fe20000100800 */
[----:B------:R-:W-:-:S03]  /*15f50*/  IMAD R15, R14, UR7, RZ ;  /* 0x000000070e0f7c24 */ /* 0x000fc6000f8e02ff */
[----:B------:R-:W-:Y:S01]  /*15f60*/  STL [R1+0x148], R16 ;  /* 0x0001481001007387 */ /* 0x000fe20000100800 */
[----:B------:R-:W-:-:S03]  /*15f70*/  IMAD R14, R3, UR7, RZ ;  /* 0x00000007030e7c24 */ /* 0x000fc6000f8e02ff */
[----:B------:R-:W2:Y:S04]  /*15f80*/  LDL.LU R3, [R1+0x3b8] ;  /* 0x0003b80001037983 */ /* 0x000ea80000300800 */
[----:B------:R0:W-:Y:S04]  /*15f90*/  STL [R1+0x154], R15 ;  /* 0x0001540f01007387 */ /* 0x0001e80000100800 */
[----:B------:R1:W-:Y:S01]  /*15fa0*/  STL [R1+0x15c], R14 ;  /* 0x00015c0e01007387 */ /* 0x0003e20000100800 */
[----:B0-----:R-:W-:-:S03]  /*15fb0*/  IMAD R15, R12, UR7, RZ ;  /* 0x000000070c0f7c24 */ /* 0x001fc6000f8e02ff */
[----:B------:R-:W2:Y:S01]  /*15fc0*/  LDL.LU R12, [R1+0x3c0] ;  /* 0x0003c000010c7983 */ /* 0x000ea20000300800 */
[----:B-1----:R-:W-:-:S03]  /*15fd0*/  IMAD R14, R10, UR7, RZ ;  /* 0x000000070a0e7c24 */ /* 0x002fc6000f8e02ff */
[----:B------:R-:W-:Y:S04]  /*15fe0*/  STL [R1+0x174], R15 ;  /* 0x0001740f01007387 */ /* 0x000fe80000100800 */
[----:B------:R-:W2:Y:S04]  /*15ff0*/  LDL.LU R10, [R1+0x3c4] ;  /* 0x0003c400010a7983 */ /* 0x000ea80000300800 */
[----:B------:R3:W-:Y:S04]  /*16000*/  STL [R1+0x198], R14 ;  /* 0x0001980e01007387 */ /* 0x0007e80000100800 */
[----:B------:R-:W2:Y:S01]  /*16010*/  LDL.LU R22, [R1+0x3c8] ;  /* 0x0003c80001167983 */ /* 0x000ea20000300800 */
[----:B---3--:R-:W-:-:S02]  /*16020*/  IMAD R14, R11, UR7, RZ ;  /* 0x000000070b0e7c24 */ /* 0x008fc4000f8e02ff */
[----:B------:R-:W-:-:S03]  /*16030*/  IMAD R11, R28, UR7, RZ ;  /* 0x000000071c0b7c24 */ /* 0x000fc6000f8e02ff */
[----:B------:R-:W-:Y:S04]  /*16040*/  STL [R1+0x1a8], R14 ;  /* 0x0001a80e01007387 */ /* 0x000fe80000100800 */
[----:B------:R-:W3:Y:S04]  /*16050*/  LDL.LU R21, [R1+0x3d0] ;  /* 0x0003d00001157983 */ /* 0x000ee80000300800 */
[----:B------:R4:W-:Y:S04]  /*16060*/  STL [R1+0x1b0], R11 ;  /* 0x0001b00b01007387 */ /* 0x0009e80000100800 */
[----:B------:R-:W3:Y:S04]  /*16070*/  LDL.LU R28, [R1+0x3d4] ;  /* 0x0003d400011c7983 */ /* 0x000ee80000300800 */
[----:B------:R-:W3:Y:S01]  /*16080*/  LDL.LU R20, [R1+0x3dc] ;  /* 0x0003dc0001147983 */ /* 0x000ee20000300800 */
[----:B----4-:R-:W-:-:S03]  /*16090*/  IMAD R11, R8, UR7, RZ ;  /* 0x00000007080b7c24 */ /* 0x010fc6000f8e02ff */
[----:B------:R-:W4:Y:S04]  /*160a0*/  LDL.LU R8, [R1+0x3e4] ;  /* 0x0003e40001087983 */ /* 0x000f280000300800 */
[----:B------:R0:W-:Y:S02]  /*160b0*/  STL [R1+0x1b8], R11 ;  /* 0x0001b80b01007387 */ /* 0x0001e40000100800 */
[----:B0-----:R-:W-:Y:S02]  /*160c0*/  IMAD R11, R6, UR7, RZ ;  /* 0x00000007060b7c24 */ /* 0x001fe4000f8e02ff */
[----:B------:R-:W4:Y:S04]  /*160d0*/  LDL.LU R6, [R1+0x3e8] ;  /* 0x0003e80001067983 */ /* 0x000f280000300800 */
[----:B------:R0:W-:Y:S04]  /*160e0*/  STL [R1+0x1c0], R11 ;  /* 0x0001c00b01007387 */ /* 0x0001e80000100800 */
[----:B------:R-:W4:Y:S01]  /*160f0*/  LDL.LU R19, [R1+0x3ec] ;  /* 0x0003ec0001137983 */ /* 0x000f220000300800 */
[----:B------:R-:W-:-:S03]  /*16100*/  IMAD R4, R4, UR7, RZ ;  /* 0x0000000704047c24 */ /* 0x000fc6000f8e02ff */
[----:B0-----:R-:W4:Y:S04]  /*16110*/  LDL.LU R11, [R1+0x3f4] ;  /* 0x0003f400010b7983 */ /* 0x001f280000300800 */
[----:B------:R0:W-:Y:S04]  /*16120*/  STL [R1+0x1e0], R4 ;  /* 0x0001e00401007387 */ /* 0x0001e80000100800 */
[----:B0-----:R-:W4:Y:S01]  /*16130*/  LDL.LU R4, [R1+0x3fc] ;  /* 0x0003fc0001047983 */ /* 0x001f220000300800 */
[----:B------:R-:W-:-:S03]  /*16140*/  IMAD R14, R13, UR7, RZ ;  /* 0x000000070d0e7c24 */ /* 0x000fc6000f8e02ff */
[----:B------:R-:W4:Y:S04]  /*16150*/  LDL.LU R18, [R1+0x400] ;  /* 0x0004000001127983 */ /* 0x000f280000300800 */
[----:B------:R-:W-:Y:S01]  /*16160*/  STL [R1+0x1fc], R14 ;  /* 0x0001fc0e01007387 */ /* 0x000fe20000100800 */
[----:B------:R-:W-:-:S03]  /*16170*/  IMAD R13, R5, UR7, RZ ;  /* 0x00000007050d7c24 */ /* 0x000fc6000f8e02ff */
[----:B------:R-:W4:Y:S04]  /*16180*/  LDL.LU R5, [R1+0x404] ;  /* 0x0004040001057983 */ /* 0x000f280000300800 */
[----:B------:R0:W-:Y:S04]  /*16190*/  STL [R1+0x210], R13 ;  /* 0x0002100d01007387 */ /* 0x0001e80000100800 */
[----:B------:R-:W4:Y:S01]  /*161a0*/  LDL.LU R16, [R1+0x40c] ;  /* 0x00040c0001107983 */ /* 0x000f220000300800 */
[----:B0-----:R-:W-:-:S03]  /*161b0*/  IMAD R13, R7, UR7, RZ ;  /* 0x00000007070d7c24 */ /* 0x001fc6000f8e02ff */
[----:B------:R-:W4:Y:S04]  /*161c0*/  LDL.LU R7, [R1+0x410] ;  /* 0x0004100001077983 */ /* 0x000f280000300800 */
[----:B------:R-:W-:Y:S04]  /*161d0*/  STL [R1+0x218], R13 ;  /* 0x0002180d01007387 */ /* 0x000fe80000100800 */
[----:B------:R-:W4:Y:S04]  /*161e0*/  LDL.LU R17, [R1+0x440] ;  /* 0x0004400001117983 */ /* 0x000f280000300800 */
[----:B------:R-:W4:Y:S01]  /*161f0*/  LDL.LU R15, [R1+0x43c] ;  /* 0x00043c00010f7983 */ /* 0x000f220000300800 */
[----:B------:R-:W-:-:S05]  /*16200*/  IMAD R9, R9, UR7, RZ ;  /* 0x0000000709097c24 */ /* 0x000fca000f8e02ff */
[----:B------:R0:W-:Y:S04]  /*16210*/  STL [R1+0x22c], R9 ;  /* 0x00022c0901007387 */ /* 0x0001e80000100800 */
[----:B------:R-:W4:Y:S04]  /*16220*/  LDL.LU R14, [R1+0x438] ;  /* 0x00043800010e7983 */ /* 0x000f280000300800 */
[----:B0-----:R-:W4:Y:S04]  /*16230*/  LDL.LU R9, [R1+0x434] ;  /* 0x0004340001097983 */ /* 0x001f280000300800 */
[----:B------:R-:W4:Y:S01]  /*16240*/  LDL.LU R13, [R1+0x430] ;  /* 0x00043000010d7983 */ /* 0x000f220000300800 */
[----:B--2---:R-:W-:-:S03]  /*16250*/  IMAD R23, R3, UR7, RZ ;  /* 0x0000000703177c24 */ /* 0x004fc6000f8e02ff */
[----:B------:R-:W2:Y:S04]  /*16260*/  LDL.LU R3, [R1+0x42c] ;  /* 0x00042c0001037983 */ /* 0x000ea80000300800 */
[----:B------:R0:W-:Y:S01]  /*16270*/  STL [R1+0x23c], R23 ;  /* 0x00023c1701007387 */ /* 0x0001e20000100800 */
[----:B------:R-:W-:-:S03]  /*16280*/  IMAD R24, R12, UR7, RZ ;  /* 0x000000070c187c24 */ /* 0x000fc6000f8e02ff */
[----:B------:R-:W2:Y:S01]  /*16290*/  LDL.LU R12, [R1+0x428] ;  /* 0x00042800010c7983 */ /* 0x000ea20000300800 */
[----:B0-----:R-:W-:-:S03]  /*162a0*/  IMAD R23, R10, UR7, RZ ;  /* 0x000000070a177c24 */ /* 0x001fc6000f8e02ff */
[----:B------:R-:W-:Y:S04]  /*162b0*/  STL [R1+0x258], R24 ;  /* 0x0002581801007387 */ /* 0x000fe80000100800 */
[----:B------:R-:W2:Y:S04]  /*162c0*/  LDL.LU R10, [R1+0x424] ;  /* 0x00042400010a7983 */ /* 0x000ea80000300800 */
[----:B------:R0:W-:Y:S02]  /*162d0*/  STL [R1+0x25c], R23 ;  /* 0x00025c1701007387 */ /* 0x0001e40000100800 */
[----:B0-----:R-:W-:-:S02]  /*162e0*/  IMAD R23, R22, UR7, RZ ;  /* 0x0000000716177c24 */ /* 0x001fc4000f8e02ff */
[----:B---3--:R-:W-:-:S03]  /*162f0*/  IMAD R22, R21, UR7, RZ ;  /* 0x0000000715167c24 */ /* 0x008fc6000f8e02ff */
[----:B------:R-:W-:Y:S01]  /*16300*/  STL [R1+0x260], R23 ;  /* 0x0002601701007387 */ /* 0x000fe20000100800 */
[----:B------:R-:W-:-:S03]  /*16310*/  IMAD R21, R28, UR7, RZ ;  /* 0x000000071c157c24 */ /* 0x000fc6000f8e02ff */
[----:B------:R-:W3:Y:S04]  /*16320*/  LDL.LU R28, [R1+0x420] ;  /* 0x00042000011c7983 */ /* 0x000ee80000300800 */
[----:B------:R-:W-:Y:S04]  /*16330*/  STL [R1+0x26c], R22 ;  /* 0x00026c1601007387 */ /* 0x000fe80000100800 */
[----:B------:R4:W-:Y:S01]  /*16340*/  STL [R1+0x274], R21 ;  /* 0x0002741501007387 */ /* 0x0009e20000100800 */
[----:B------:R-:W-:Y:S02]  /*16350*/  IMAD R20, R20, UR7, RZ ;  /* 0x0000000714147c24 */ /* 0x000fe4000f8e02ff */
[----:B----4-:R-:W-:-:S02]  /*16360*/  IMAD R21, R8, UR7, RZ ;  /* 0x0000000708157c24 */ /* 0x010fc4000f8e02ff */
        /* <DEDUP_REMOVED lines=8> */
[----:B0-----:R-:W-:-:S03]  /*163f0*/  IMAD R20, R11, UR7, RZ ;  /* 0x000000070b147c24 */ /* 0x001fc6000f8e02ff */
[----:B------:R-:W4:Y:S04]  /*16400*/  LDL.LU R11, [R1+0x414] ;  /* 0x00041400010b7983 */ /* 0x000f280000300800 */
[----:B------:R-:W-:Y:S01]  /*16410*/  STL [R1+0x2a8], R20 ;  /* 0x0002a81401007387 */ /* 0x000fe20000100800 */
[----:B------:R-:W-:-:S03]  /*16420*/  IMAD R19, R4, UR7, RZ ;  /* 0x0000000704137c24 */ /* 0x000fc6000f8e02ff */
[----:B------:R-:W4:Y:S01]  /*16430*/  LDL.LU R4, [R1+0x408] ;  /* 0x0004080001047983 */ /* 0x000f220000300800 */
[----:B------:R-:W-:-:S03]  /*16440*/  IMAD R18, R18, UR7, RZ ;  /* 0x0000000712127c24 */ /* 0x000fc6000f8e02ff */
[----:B------:R0:W-:Y:S02]  /*16450*/  STL [R1+0x2b0], R19 ;  /* 0x0002b01301007387 */ /* 0x0001e40000100800 */
[----:B0-----:R-:W-:Y:S02]  /*16460*/  IMAD R19, R5, UR7, RZ ;  /* 0x0000000705137c24 */ /* 0x001fe4000f8e02ff */
[----:B------:R-:W4:Y:S04]  /*16470*/  LDL.LU R5, [R1+0x3f8] ;  /* 0x0003f80001057983 */ /* 0x000f280000300800 */
[----:B------:R0:W-:Y:S04]  /*16480*/  STL [R1+0x2bc], R18 ;  /* 0x0002bc1201007387 */ /* 0x0001e80000100800 */
[----:B------:R-:W-:Y:S01]  /*16490*/  STL [R1+0x2c0], R19 ;  /* 0x0002c01301007387 */ /* 0x000fe20000100800 */
[----:B0-----:R-:W-:-:S02]  /*164a0*/  IMAD R18, R16, UR7, RZ ;  /* 0x0000000710127c24 */ /* 0x001fc4000f8e02ff */
[----:B------:R-:W-:Y:S02]  /*164b0*/  IMAD R16, R7, UR7, RZ ;  /* 0x0000000707107c24 */ /* 0x000fe4000f8e02ff */
[----:B------:R-:W4:Y:S01]  /*164c0*/  LDL.LU R7, [R1+0x3f0] ;  /* 0x0003f00001077983 */ /* 0x000f220000300800 */
[----:B------:R-:W-:-:S03]  /*164d0*/  IMAD R17, R17, UR7, RZ ;  /* 0x0000000711117c24 */ /* 0x000fc6000f8e02ff */
[----:B------:R-:W-:Y:S04]  /*164e0*/  STL [R1+0x2c8], R18 ;  /* 0x0002c81201007387 */ /* 0x000fe80000100800 */
[----:B------:R0:W-:Y:S04]  /*164f0*/  STL [R1+0x2cc], R16 ;  /* 0x0002cc1001007387 */ /* 0x0001e80000100800 */
[----:B------:R-:W-:Y:S01]  /*16500*/  STL [R1+0x2d0], R17 ;  /* 0x0002d01101007387 */ /* 0x000fe20000100800 */
[----:B0-----:R-:W-:Y:S02]  /*16510*/  IMAD R16, R15, UR7, RZ ;  /* 0x000000070f107c24 */ /* 0x001fe4000f8e02ff */
[----:B------:R-:W-:-:S02]  /*16520*/  IMAD R15, R14, UR7, RZ ;  /* 0x000000070e0f7c24 */ /* 0x000fc4000f8e02ff */
[----:B------:R-:W-:Y:S01]  /*16530*/  IMAD R14, R9, UR7, RZ ;  /* 0x00000007090e7c24 */ /* 0x000fe2000f8e02ff */
[----:B------:R-:W-:Y:S04]  /*16540*/  STL [R1+0x2f0], R16 ;  /* 0x0002f01001007387 */ /* 0x000fe80000100800 */
[----:B------:R-:W4:Y:S04]  /*16550*/  LDL.LU R9, [R1+0x3e0] ;  /* 0x0003e00001097983 */ /* 0x000f280000300800 */
[----:B------:R0:W-:Y:S04]  /*16560*/  STL [R1+0x2f4], R15 ;  /* 0x0002f40f01007387 */ /* 0x0001e80000100800 */
[----:B------:R2:W-:Y:S01]  /*16570*/  STL [R1+0x300], R14 ;  /* 0x0003000e01007387 */ /* 0x0005e20000100800 */
[----:B0-----:R-:W-:-:S03]  /*16580*/  IMAD R15, R13, UR7, RZ ;  /* 0x000000070d0f7c24 */ /* 0x001fc6000f8e02ff */
[----:B------:R-:W4:Y:S04]  /*16590*/  LDL.LU R13, [R1+0x3d8] ;  /* 0x0003d800010d7983 */ /* 0x000f280000300800 */
[----:B------:R-:W-:Y:S01]  /*165a0*/  STL [R1+0x304], R15 ;  /* 0x0003040f01007387 */ /* 0x000fe20000100800 */
[----:B--2---:R-:W-:-:S03]  /*165b0*/  IMAD R14, R3, UR7, RZ ;  /* 0x00000007030e7c24 */ /* 0x004fc6000f8e02ff */
[----:B------:R-:W2:Y:S04]  /*165c0*/  LDL.LU R3, [R1+0x3cc] ;  /* 0x0003cc0001037983 */ /* 0x000ea80000300800 */
[----:B------:R-:W-:Y:S04]  /*165d0*/  STL [R1+0x30c], R14 ;  /* 0x00030c0e01007387 */ /* 0x000fe80000100800 */
[----:B------:R-:W2:Y:S01]  /*165e0*/  LDL.LU R22, [R1+0x3bc] ;  /* 0x0003bc0001167983 */ /* 0x000ea20000300800 */
[----:B------:R-:W-:-:S05]  /*165f0*/  IMAD R12, R12, UR7, RZ ;  /* 0x000000070c0c7c24 */ /* 0x000fca000f8e02ff */
[----:B------:R-:W-:Y:S04]  /*16600*/  STL [R1+0x310], R12 ;  /* 0x0003100c01007387 */ /* 0x000fe80000100800 */
[----:B------:R-:W2:Y:S01]  /*16610*/  LDL.LU R21, [R1+0x3b4] ;  /* 0x0003b40001157983 */ /* 0x000ea20000300800 */
[----:B------:R-:W-:-:S05]  /*16620*/  IMAD R10, R10, UR7, RZ ;  /* 0x000000070a0a7c24 */ /* 0x000fca000f8e02ff */
[----:B------:R0:W-:Y:S04]  /*16630*/  STL [R1+0x31c], R10 ;  /* 0x00031c0a01007387 */ /* 0x0001e80000100800 */
[----:B0-----:R-:W2:Y:S04]  /*16640*/  LDL.LU R10, [R1+0x3a4] ;  /* 0x0003a400010a7983 */ /* 0x001ea80000300800 */
[----:B------:R-:W2:Y:S01]  /*16650*/  LDL.LU R20, [R1+0x39c] ;  /* 0x00039c0001147983 */ /* 0x000ea20000300800 */
[----:B---3--:R-:W-:-:S03]  /*16660*/  IMAD R12, R28, UR7, RZ ;  /* 0x000000071c0c7c24 */ /* 0x008fc6000f8e02ff */
[----:B------:R-:W3:Y:S04]  /*16670*/  LDL.LU R28, [R1+0x394] ;  /* 0x00039400011c7983 */ /* 0x000ee80000300800 */
[----:B------:R4:W-:Y:S02]  /*16680*/  STL [R1+0x330], R12 ;  /* 0x0003300c01007387 */ /* 0x0009e40000100800 */
[----:B----4-:R-:W-:Y:S02]  /*16690*/  IMAD R12, R8, UR7, RZ ;  /* 0x00000007080c7c24 */ /* 0x010fe4000f8e02ff */
        /* <DEDUP_REMOVED lines=24> */
[----:B------:R-:W-:-:S03]  /*16820*/  IMAD R23, R9, UR7, RZ ;  /* 0x0000000709177c24 */ /* 0x000fc6000f8e02ff */
[----:B------:R-:W4:Y:S04]  /*16830*/  LDL.LU R9, [R1+0x32c] ;  /* 0x00032c0001097983 */ /* 0x000f280000300800 */
[----:B------:R2:W-:Y:S01]  /*16840*/  STL [R1+0x36c], R23 ;  /* 0x00036c1701007387 */ /* 0x0005e20000100800 */
[----:B------:R-:W-:-:S03]  /*16850*/  IMAD R24, R13, UR7, RZ ;  /* 0x000000070d187c24 */ /* 0x000fc6000f8e02ff */
[----:B------:R-:W4:Y:S04]  /*16860*/  LDL.LU R13, [R1+0x328] ;  /* 0x00032800010d7983 */ /* 0x000f280000300800 */
[----:B------:R-:W-:Y:S01]  /*16870*/  STL [R1+0x374], R24 ;  /* 0x0003741801007387 */ /* 0x000fe20000100800 */
[----:B--2---:R-:W-:-:S03]  /*16880*/  IMAD R23, R3, UR7, RZ ;  /* 0x0000000703177c24 */ /* 0x004fc6000f8e02ff */
[----:B------:R-:W2:Y:S04]  /*16890*/  LDL.LU R3, [R1+0x324] ;  /* 0x0003240001037983 */ /* 0x000ea80000300800 */
[----:B------:R0:W-:Y:S02]  /*168a0*/  STL [R1+0x380], R23 ;  /* 0x0003801701007387 */ /* 0x0001e40000100800 */
[----:B0-----:R-:W-:-:S05]  /*168b0*/  IMAD R23, R22, UR7, RZ ;  /* 0x0000000716177c24 */ /* 0x001fca000f8e02ff */
[----:B------:R-:W-:Y:S01]  /*168c0*/  STL [R1+0x384], R23 ;  /* 0x0003841701007387 */ /* 0x000fe20000100800 */
[----:B------:R-:W-:Y:S02]  /*168d0*/  IMAD R22, R21, UR7, RZ ;  /* 0x0000000715167c24 */ /* 0x000fe4000f8e02ff */
[----:B------:R-:W-:Y:S02]  /*168e0*/  IMAD R21, R10, UR7, RZ ;  /* 0x000000070a157c24 */ /* 0x000fe4000f8e02ff */
[----:B------:R-:W2:Y:S01]  /*168f0*/  LDL.LU R10, [R1+0x320] ;  /* 0x00032000010a7983 */ /* 0x000ea20000300800 */
[----:B------:R-:W-:-:S03]  /*16900*/  IMAD R20, R20, UR7, RZ ;  /* 0x0000000714147c24 */ /* 0x000fc6000f8e02ff */
[----:B------:R-:W-:Y:S04]  /*16910*/  STL [R1+0x38c], R22 ;  /* 0x00038c1601007387 */ /* 0x000fe80000100800 */
[----:B------:R3:W-:Y:S02]  /*16920*/  STL [R1+0x398], R21 ;  /* 0x0003981501007387 */ /* 0x0007e40000100800 */
[----:B---3--:R-:W-:Y:S02]  /*16930*/  IMAD R21, R28, UR7, RZ ;  /* 0x000000071c157c24 */ /* 0x008fe4000f8e02ff */
[----:B------:R-:W3:Y:S04]  /*16940*/  LDL.LU R28, [R1+0x318] ;  /* 0x00031800011c7983 */ /* 0x000ee80000300800 */
[----:B------:R4:W-:Y:S04]  /*16950*/  STL [R1+0x39c], R20 ;  /* 0x00039c1401007387 */ /* 0x0009e80000100800 */
[----:B------:R0:W-:Y:S01]  /*16960*/  STL [R1+0x394], R21 ;  /* 0x0003941501007387 */ /* 0x0001e20000100800 */
[----:B----4-:R-:W-:-:S03]  /*16970*/  IMAD R20, R8, UR7, RZ ;  /* 0x0000000708147c24 */ /* 0x010fc6000f8e02ff */
[----:B------:R-:W4:Y:S01]  /*16980*/  LDL.LU R8, [R1+0x314] ;  /* 0x0003140001087983 */ /* 0x000f220000300800 */
[----:B0-----:R-:W-:-:S03]  /*16990*/  IMAD R21, R19, UR7, RZ ;  /* 0x0000000713157c24 */ /* 0x001fc6000f8e02ff */
        /* <DEDUP_REMOVED lines=15> */
[----:B------:R-:W4:Y:S04]  /*16a90*/  LDL.LU R5, [R1+0x2ec] ;  /* 0x0002ec0001057983 */ /* 0x000f280000300800 */
[----:B------:R-:W-:Y:S01]  /*16aa0*/  STL [R1+0x360], R18 ;  /* 0x0003601201007387 */ /* 0x000fe20000100800 */
[----:B------:R-:W-:-:S03]  /*16ab0*/  IMAD R17, R17, UR7, RZ ;  /* 0x0000000711117c24 */ /* 0x000fc6000f8e02ff */
[----:B------:R0:W-:Y:S04]  /*16ac0*/  STL [R1+0x35c], R16 ;  /* 0x00035c1001007387 */ /* 0x0001e80000100800 */
[----:B------:R-:W-:Y:S01]  /*16ad0*/  STL [R1+0x354], R17 ;  /* 0x0003541101007387 */ /* 0x000fe20000100800 */
[----:B0-----:R-:W-:Y:S02]  /*16ae0*/  IMAD R16, R15, UR7, RZ ;  /* 0x000000070f107c24 */ /* 0x001fe4000f8e02ff */
[----:B------:R-:W-:-:S03]  /*16af0*/  IMAD R15, R14, UR7, RZ ;  /* 0x000000070e0f7c24 */ /* 0x000fc6000f8e02ff */
[----:B------:R-:W-:Y:S01]  /*16b00*/  STL [R1+0x350], R16 ;  /* 0x0003501001007387 */ /* 0x000fe20000100800 */
[----:B------:R-:W-:-:S03]  /*16b10*/  IMAD R14, R7, UR7, RZ ;  /* 0x00000007070e7c24 */ /* 0x000fc6000f8e02ff */
[----:B------:R-:W4:Y:S04]  /*16b20*/  LDL.LU R7, [R1+0x2e8] ;  /* 0x0002e80001077983 */ /* 0x000f280000300800 */
[----:B------:R0:W-:Y:S04]  /*16b30*/  STL [R1+0x34c], R15 ;  /* 0x00034c0f01007387 */ /* 0x0001e80000100800 */
[----:B------:R1:W-:Y:S01]  /*16b40*/  STL [R1+0x344], R14 ;  /* 0x0003440e01007387 */ /* 0x0003e20000100800 */
[----:B0-----:R-:W-:-:S03]  /*16b50*/  IMAD R15, R11, UR7, RZ ;  /* 0x000000070b0f7c24 */ /* 0x001fc6000f8e02ff */
[----:B------:R-:W4:Y:S01]  /*16b60*/  LDL.LU R11, [R1+0x2e4] ;  /* 0x0002e400010b7983 */ /* 0x000f220000300800 */
[----:B-1----:R-:W-:-:S03]  /*16b70*/  IMAD R14, R9, UR7, RZ ;  /* 0x00000007090e7c24 */ /* 0x002fc6000f8e02ff */
[----:B------:R-:W-:Y:S04]  /*16b80*/  STL [R1+0x33c], R15 ;  /* 0x00033c0f01007387 */ /* 0x000fe80000100800 */
[----:B------:R-:W4:Y:S01]  /*16b90*/  LDL.LU R9, [R1+0x2e0] ;  /* 0x0002e00001097983 */ /* 0x000f220000300800 */
[----:B------:R-:W-:-:S03]  /*16ba0*/  IMAD R13, R13, UR7, RZ ;  /* 0x000000070d0d7c24 */ /* 0x000fc6000f8e02ff */
[----:B------:R-:W-:Y:S04]  /*16bb0*/  STL [R1+0x32c], R14 ;  /* 0x00032c0e01007387 */ /* 0x000fe80000100800 */
[----:B------:R-:W4:Y:S04]  /*16bc0*/  LDL.LU R22, [R1+0x2dc] ;  /* 0x0002dc0001167983 */ /* 0x000f280000300800 */
[----:B------:R-:W-:Y:S04]  /*16bd0*/  STL [R1+0x328], R13 ;  /* 0x0003280d01007387 */ /* 0x000fe80000100800 */
[----:B------:R-:W4:Y:S01]  /*16be0*/  LDL.LU R21, [R1+0x2d8] ;  /* 0x0002d80001157983 */ /* 0x000f220000300800 */
[----:B--2---:R-:W-:-:S05]  /*16bf0*/  IMAD R3, R3, UR7, RZ ;  /* 0x0000000703037c24 */ /* 0x004fca000f8e02ff */
[----:B------:R0:W-:Y:S04]  /*16c00*/  STL [R1+0x324], R3 ;  /* 0x0003240301007387 */ /* 0x0001e80000100800 */
[----:B0-----:R-:W2:Y:S04]  /*16c10*/  LDL.LU R3, [R1+0x2d4] ;  /* 0x0002d40001037983 */ /* 0x001ea80000300800 */
[----:B------:R-:W2:Y:S01]  /*16c20*/  LDL.LU R20, [R1+0x2c4] ;  /* 0x0002c40001147983 */ /* 0x000ea20000300800 */
[----:B------:R-:W-:-:S03]  /*16c30*/  IMAD R13, R10, UR7, RZ ;  /* 0x000000070a0d7c24 */ /* 0x000fc6000f8e02ff */
[----:B------:R-:W2:Y:S04]  /*16c40*/  LDL.LU R10, [R1+0x2b8] ;  /* 0x0002b800010a7983 */ /* 0x000ea80000300800 */
[----:B------:R3:W-:Y:S02]  /*16c50*/  STL [R1+0x320], R13 ;  /* 0x0003200d01007387 */ /* 0x0007e40000100800 */
[----:B---3--:R-:W-:Y:S02]  /*16c60*/  IMAD R13, R28, UR7, RZ ;  /* 0x000000071c0d7c24 */ /* 0x008fe4000f8e02ff */
[----:B------:R-:W3:Y:S04]  /*16c70*/  LDL.LU R28, [R1+0x2b4] ;  /* 0x0002b400011c7983 */ /* 0x000ee80000300800 */
[----:B------:R0:W-:Y:S04]  /*16c80*/  STL [R1+0x318], R13 ;  /* 0x0003180d01007387 */ /* 0x0001e80000100800 */
[----:B------:R-:W3:Y:S04]  /*16c90*/  LDL.LU R19, [R1+0x2ac] ;  /* 0x0002ac0001137983 */ /* 0x000ee80000300800 */
[----:B0-----:R-:W3:Y:S01]  /*16ca0*/  LDL.LU R13, [R1+0x2a0] ;  /* 0x0002a000010d7983 */ /* 0x001ee20000300800 */
[----:B----4-:R-:W-:-:S05]  /*16cb0*/  IMAD R8, R8, UR7, RZ ;  /* 0x0000000708087c24 */ /* 0x010fca000f8e02ff */
        /* <DEDUP_REMOVED lines=25> */
[----:B0-----:R-:W-:-:S03]  /*16e50*/  IMAD R23, R9, UR7, RZ ;  /* 0x0000000709177c24 */ /* 0x001fc6000f8e02ff */
[----:B------:R-:W4:Y:S04]  /*16e60*/  LDL.LU R9, [R1+0x24c] ;  /* 0x00024c0001097983 */ /* 0x000f280000300800 */
[----:B------:R0:W-:Y:S02]  /*16e70*/  STL [R1+0x2e0], R23 ;  /* 0x0002e01701007387 */ /* 0x0001e40000100800 */
[----:B0-----:R-:W-:Y:S02]  /*16e80*/  IMAD R23, R22, UR7, RZ ;  /* 0x0000000716177c24 */ /* 0x001fe4000f8e02ff */
[----:B------:R-:W-:-:S03]  /*16e90*/  IMAD R22, R21, UR7, RZ ;  /* 0x0000000715167c24 */ /* 0x000fc6000f8e02ff */
[----:B------:R-:W-:Y:S01]  /*16ea0*/  STL [R1+0x2dc], R23 ;  /* 0x0002dc1701007387 */ /* 0x000fe20000100800 */
[----:B--2---:R-:W-:-:S03]  /*16eb0*/  IMAD R21, R3, UR7, RZ ;  /* 0x0000000703157c24 */ /* 0x004fc6000f8e02ff */
[----:B------:R-:W2:Y:S01]  /*16ec0*/  LDL.LU R3, [R1+0x248] ;  /* 0x0002480001037983 */ /* 0x000ea20000300800 */
[----:B------:R-:W-:-:S03]  /*16ed0*/  IMAD R20, R20, UR7, RZ ;  /* 0x0000000714147c24 */ /* 0x000fc6000f8e02ff */
[----:B------:R-:W-:Y:S04]  /*16ee0*/  STL [R1+0x2d8], R22 ;  /* 0x0002d81601007387 */ /* 0x000fe80000100800 */
[----:B------:R0:W-:Y:S02]  /*16ef0*/  STL [R1+0x2d4], R21 ;  /* 0x0002d41501007387 */ /* 0x0001e40000100800 */
[----:B0-----:R-:W-:Y:S02]  /*16f00*/  IMAD R21, R10, UR7, RZ ;  /* 0x000000070a157c24 */ /* 0x001fe4000f8e02ff */
[----:B------:R-:W2:Y:S04]  /*16f10*/  LDL.LU R10, [R1+0x244] ;  /* 0x00024400010a7983 */ /* 0x000ea80000300800 */
[----:B------:R3:W-:Y:S04]  /*16f20*/  STL [R1+0x2c4], R20 ;  /* 0x0002c41401007387 */ /* 0x0007e80000100800 */
[----:B------:R0:W-:Y:S01]  /*16f30*/  STL [R1+0x2b8], R21 ;  /* 0x0002b81501007387 */ /* 0x0001e20000100800 */
[----:B---3--:R-:W-:-:S03]  /*16f40*/  IMAD R20, R28, UR7, RZ ;  /* 0x000000071c147c24 */ /* 0x008fc6000f8e02ff */
[----:B------:R-:W3:Y:S04]  /*16f50*/  LDL.LU R28, [R1+0x240] ;  /* 0x00024000011c7983 */ /* 0x000ee80000300800 */
[----:B------:R1:W-:Y:S01]  /*16f60*/  STL [R1+0x2b4], R20 ;  /* 0x0002b41401007387 */ /* 0x0003e20000100800 */
[----:B0-----:R-:W-:-:S05]  /*16f70*/  IMAD R21, R19, UR7, RZ ;  /* 0x0000000713157c24 */ /* 0x001fca000f8e02ff */
[----:B------:R-:W-:Y:S01]  /*16f80*/  STL [R1+0x2ac], R21 ;  /* 0x0002ac1501007387 */ /* 0x000fe20000100800 */
[----:B-1----:R-:W-:-:S03]  /*16f90*/  IMAD R20, R13, UR7, RZ ;  /* 0x000000070d147c24 */ /* 0x002fc6000f8e02ff */
[----:B------:R-:W3:Y:S04]  /*16fa0*/  LDL.LU R13, [R1+0x238] ;  /* 0x00023800010d7983 */ /* 0x000ee80000300800 */
[----:B------:R-:W-:Y:S01]  /*16fb0*/  STL [R1+0x2a0], R20 ;  /* 0x0002a01401007387 */ /* 0x000fe20000100800 */
[----:B----4-:R-:W-:-:S03]  /*16fc0*/  IMAD R19, R8, UR7, RZ ;  /* 0x0000000708137c24 */ /* 0x010fc6000f8e02ff */
        /* <DEDUP_REMOVED lines=26> */
[----:B------:R-:W-:Y:S01]  /*17170*/  STL [R1+0x254], R14 ;  /* 0x0002540e01007387 */ /* 0x000fe20000100800 */
[----:B------:R-:W-:-:S03]  /*17180*/  IMAD R11, R11, UR7, RZ ;  /* 0x000000070b0b7c24 */ /* 0x000fc6000f8e02ff */
[----:B------:R-:W4:Y:S01]  /*17190*/  LDL.LU R22, [R1+0x214] ;  /* 0x0002140001167983 */ /* 0x000f220000300800 */
[----:B------:R-:W-:-:S03]  /*171a0*/  IMAD R9, R9, UR7, RZ ;  /* 0x0000000709097c24 */ /* 0x000fc6000f8e02ff */
[----:B------:R-:W-:Y:S04]  /*171b0*/  STL [R1+0x250], R11 ;  /* 0x0002500b01007387 */ /* 0x000fe80000100800 */
[----:B------:R-:W4:Y:S04]  /*171c0*/  LDL.LU R21, [R1+0x20c] ;  /* 0x00020c0001157983 */ /* 0x000f280000300800 */
[----:B------:R0:W-:Y:S04]  /*171d0*/  STL [R1+0x24c], R9 ;  /* 0x00024c0901007387 */ /* 0x0001e80000100800 */
[----:B0-----:R-:W4:Y:S04]  /*171e0*/  LDL.LU R9, [R1+0x208] ;  /* 0x0002080001097983 */ /* 0x001f280000300800 */
[----:B------:R-:W4:Y:S01]  /*171f0*/  LDL.LU R20, [R1+0x204] ;  /* 0x0002040001147983 */ /* 0x000f220000300800 */
[----:B--2---:R-:W-:-:S03]  /*17200*/  IMAD R11, R3, UR7, RZ ;  /* 0x00000007030b7c24 */ /* 0x004fc6000f8e02ff */
[----:B------:R-:W2:Y:S04]  /*17210*/  LDL.LU R3, [R1+0x200] ;  /* 0x0002000001037983 */ /* 0x000ea80000300800 */
[----:B------:R0:W-:Y:S04]  /*17220*/  STL [R1+0x248], R11 ;  /* 0x0002480b01007387 */ /* 0x0001e80000100800 */
[----:B0-----:R-:W2:Y:S01]  /*17230*/  LDL.LU R11, [R1+0x1f8] ;  /* 0x0001f800010b7983 */ /* 0x001ea20000300800 */
[----:B------:R-:W-:-:S05]  /*17240*/  IMAD R10, R10, UR7, RZ ;  /* 0x000000070a0a7c24 */ /* 0x000fca000f8e02ff */
[----:B------:R0:W-:Y:S04]  /*17250*/  STL [R1+0x244], R10 ;  /* 0x0002440a01007387 */ /* 0x0001e80000100800 */
[----:B------:R-:W2:Y:S04]  /*17260*/  LDL.LU R19, [R1+0x1f4] ;  /* 0x0001f40001137983 */ /* 0x000ea80000300800 */
[----:B0-----:R-:W2:Y:S01]  /*17270*/  LDL.LU R10, [R1+0x1f0] ;  /* 0x0001f000010a7983 */ /* 0x001ea20000300800 */
[----:B---3--:R-:W-:-:S05]  /*17280*/  IMAD R14, R28, UR7, RZ ;  /* 0x000000071c0e7c24 */ /* 0x008fca000f8e02ff */
[----:B------:R0:W-:Y:S04]  /*17290*/  STL [R1+0x240], R14 ;  /* 0x0002400e01007387 */ /* 0x0001e80000100800 */
[----:B------:R-:W3:Y:S04]  /*172a0*/  LDL.LU R28, [R1+0x1ec] ;  /* 0x0001ec00011c7983 */ /* 0x000ee80000300800 */
[----:B------:R-:W3:Y:S01]  /*172b0*/  LDL.LU R18, [R1+0x1e8] ;  /* 0x0001e80001127983 */ /* 0x000ee20000300800 */
[----:B0-----:R-:W-:-:S05]  /*172c0*/  IMAD R14, R13, UR7, RZ ;  /* 0x000000070d0e7c24 */ /* 0x001fca000f8e02ff */
[----:B------:R-:W-:Y:S01]  /*172d0*/  STL [R1+0x238], R14 ;  /* 0x0002380e01007387 */ /* 0x000fe20000100800 */
[----:B----4-:R-:W-:-:S03]  /*172e0*/  IMAD R13, R8, UR7, RZ ;  /* 0x00000007080d7c24 */ /* 0x010fc6000f8e02ff */
        /* <DEDUP_REMOVED lines=25> */
[----:B------:R-:W-:-:S03]  /*17480*/  IMAD R21, R9, UR7, RZ ;  /* 0x0000000709157c24 */ /* 0x000fc6000f8e02ff */
[----:B------:R-:W4:Y:S01]  /*17490*/  LDL.LU R9, [R1+0x1a4] ;  /* 0x0001a40001097983 */ /* 0x000f220000300800 */
[----:B------:R-:W-:-:S03]  /*174a0*/  IMAD R20, R20, UR7, RZ ;  /* 0x0000000714147c24 */ /* 0x000fc6000f8e02ff */
[----:B------:R-:W-:Y:S04]  /*174b0*/  STL [R1+0x20c], R22 ;  /* 0x00020c1601007387 */ /* 0x000fe80000100800 */
[----:B------:R2:W-:Y:S02]  /*174c0*/  STL [R1+0x208], R21 ;  /* 0x0002081501007387 */ /* 0x0005e40000100800 */
[----:B--2---:R-:W-:Y:S02]  /*174d0*/  IMAD R21, R3, UR7, RZ ;  /* 0x0000000703157c24 */ /* 0x004fe4000f8e02ff */
[----:B------:R-:W2:Y:S04]  /*174e0*/  LDL.LU R3, [R1+0x1a0] ;  /* 0x0001a00001037983 */ /* 0x000ea80000300800 */
[----:B------:R0:W-:Y:S04]  /*174f0*/  STL [R1+0x204], R20 ;  /* 0x0002041401007387 */ /* 0x0001e80000100800 */
[----:B------:R1:W-:Y:S01]  /*17500*/  STL [R1+0x200], R21 ;  /* 0x0002001501007387 */ /* 0x0003e20000100800 */
[----:B0-----:R-:W-:-:S03]  /*17510*/  IMAD R20, R11, UR7, RZ ;  /* 0x000000070b147c24 */ /* 0x001fc6000f8e02ff */
[----:B------:R-:W2:Y:S04]  /*17520*/  LDL.LU R11, [R1+0x19c] ;  /* 0x00019c00010b7983 */ /* 0x000ea80000300800 */
[----:B------:R0:W-:Y:S01]  /*17530*/  STL [R1+0x1f8], R20 ;  /* 0x0001f81401007387 */ /* 0x0001e20000100800 */
[----:B-1----:R-:W-:Y:S02]  /*17540*/  IMAD R21, R19, UR7, RZ ;  /* 0x0000000713157c24 */ /* 0x002fe4000f8e02ff */
[----:B0-----:R-:W-:-:S03]  /*17550*/  IMAD R20, R10, UR7, RZ ;  /* 0x000000070a147c24 */ /* 0x001fc6000f8e02ff */
[----:B------:R-:W-:Y:S04]  /*17560*/  STL [R1+0x1f4], R21 ;  /* 0x0001f41501007387 */ /* 0x000fe80000100800 */
[----:B------:R-:W2:Y:S04]  /*17570*/  LDL.LU R10, [R1+0x194] ;  /* 0x00019400010a7983 */ /* 0x000ea80000300800 */
[----:B------:R-:W-:Y:S01]  /*17580*/  STL [R1+0x1f0], R20 ;  /* 0x0001f01401007387 */ /* 0x000fe20000100800 */
[----:B---3--:R-:W-:-:S03]  /*17590*/  IMAD R19, R28, UR7, RZ ;  /* 0x000000071c137c24 */ /* 0x008fc6000f8e02ff */
[----:B------:R-:W3:Y:S01]  /*175a0*/  LDL.LU R28, [R1+0x190] ;  /* 0x00019000011c7983 */ /* 0x000ee20000300800 */
[----:B------:R-:W-:-:S03]  /*175b0*/  IMAD R18, R18, UR7, RZ ;  /* 0x0000000712127c24 */ /* 0x000fc6000f8e02ff */
[----:B------:R4:W-:Y:S02]  /*175c0*/  STL [R1+0x1ec], R19 ;  /* 0x0001ec1301007387 */ /* 0x0009e40000100800 */
[----:B----4-:R-:W-:Y:S02]  /*175d0*/  IMAD R19, R8, UR7, RZ ;  /* 0x0000000708137c24 */ /* 0x010fe4000f8e02ff */
        /* <DEDUP_REMOVED lines=31> */
[----:B------:R-:W-:-:S03]  /*177d0*/  IMAD R12, R9, UR7, RZ ;  /* 0x00000007090c7c24 */ /* 0x000fc6000f8e02ff */
[----:B------:R-:W4:Y:S04]  /*177e0*/  LDL.LU R9, [R1+0x164] ;  /* 0x0001640001097983 */ /* 0x000f280000300800 */
[----:B------:R2:W-:Y:S02]  /*177f0*/  STL [R1+0x1a4], R12 ;  /* 0x0001a40c01007387 */ /* 0x0005e40000100800 */
[----:B--2---:R-:W-:Y:S02]  /*17800*/  IMAD R12, R3, UR7, RZ ;  /* 0x00000007030c7c24 */ /* 0x004fe4000f8e02ff */
[----:B------:R-:W2:Y:S04]  /*17810*/  LDL.LU R3, [R1+0x160] ;  /* 0x0001600001037983 */ /* 0x000ea80000300800 */
[----:B------:R0:W-:Y:S04]  /*17820*/  STL [R1+0x1a0], R12 ;  /* 0x0001a00c01007387 */ /* 0x0001e80000100800 */
[----:B------:R-:W2:Y:S01]  /*17830*/  LDL.LU R19, [R1+0x158] ;  /* 0x0001580001137983 */ /* 0x000ea20000300800 */
[----:B------:R-:W-:-:S03]  /*17840*/  IMAD R11, R11, UR7, RZ ;  /* 0x000000070b0b7c24 */ /* 0x000fc6000f8e02ff */
[----:B0-----:R-:W2:Y:S04]  /*17850*/  LDL.LU R12, [R1+0x150] ;  /* 0x00015000010c7983 */ /* 0x001ea80000300800 */
[----:B------:R0:W-:Y:S04]  /*17860*/  STL [R1+0x19c], R11 ;  /* 0x00019c0b01007387 */ /* 0x0001e80000100800 */
[----:B0-----:R-:W2:Y:S04]  /*17870*/  LDL.LU R11, [R1+0x14c] ;  /* 0x00014c00010b7983 */ /* 0x001ea80000300800 */
[----:B------:R-:W2:Y:S01]  /*17880*/  LDL.LU R18, [R1+0x144] ;  /* 0x0001440001127983 */ /* 0x000ea20000300800 */
[----:B------:R-:W-:-:S05]  /*17890*/  IMAD R14, R10, UR7, RZ ;  /* 0x000000070a0e7c24 */ /* 0x000fca000f8e02ff */
[----:B------:R-:W-:Y:S01]  /*178a0*/  STL [R1+0x194], R14 ;  /* 0x0001940e01007387 */ /* 0x000fe20000100800 */
[----:B---3--:R-:W-:-:S03]  /*178b0*/  IMAD R10, R28, UR7, RZ ;  /* 0x000000071c0a7c24 */ /* 0x008fc6000f8e02ff */
[----:B------:R-:W3:Y:S04]  /*178c0*/  LDL.LU R28, [R1+0x140] ;  /* 0x00014000011c7983 */ /* 0x000ee80000300800 */
[----:B------:R0:W-:Y:S04]  /*178d0*/  STL [R1+0x190], R10 ;  /* 0x0001900a01007387 */ /* 0x0001e80000100800 */
[----:B------:R-:W3:Y:S04]  /*178e0*/  LDL.LU R16, [R1+0x13c] ;  /* 0x00013c0001107983 */ /* 0x000ee80000300800 */
[----:B0-----:R-:W3:Y:S01]  /*178f0*/  LDL.LU R10, [R1+0x138] ;  /* 0x00013800010a7983 */ /* 0x001ee20000300800 */
[----:B----4-:R-:W-:-:S05]  /*17900*/  IMAD R8, R8, UR7, RZ ;  /* 0x0000000708087c24 */ /* 0x010fca000f8e02ff */
[----:B------:R0:W-:Y:S04]  /*17910*/  STL [R1+0x18c], R8 ;  /* 0x00018c0801007387 */ /* 0x0001e80000100800 */
[----:B------:R-:W4:Y:S04]  /*17920*/  LDL.LU R17, [R1+0x134] ;  /* 0x0001340001117983 */ /* 0x000f280000300800 */
[----:B------:R-:W4:Y:S01]  /*17930*/  LDL.LU R15, [R1+0x130] ;  /* 0x00013000010f7983 */ /* 0x000f220000300800 */
[----:B------:R-:W-:-:S05]  /*17940*/  IMAD R6, R6, UR7, RZ ;  /* 0x0000000706067c24 */ /* 0x000fca000f8e02ff */
[----:B------:R1:W-:Y:S04]  /*17950*/  STL [R1+0x188], R6 ;  /* 0x0001880601007387 */ /* 0x0003e80000100800 */
[----:B------:R-:W4:Y:S04]  /*17960*/  LDL.LU R14, [R1+0x128] ;  /* 0x00012800010e7983 */ /* 0x000f280000300800 */
[----:B0-----:R-:W4:Y:S04]  /*17970*/  LDL.LU R8, [R1+0x124] ;  /* 0x0001240001087983 */ /* 0x001f280000300800 */
[----:B-1----:R-:W4:Y:S01]  /*17980*/  LDL.LU R6, [R1+0x11c] ;  /* 0x00011c0001067983 */ /* 0x002f220000300800 */
[----:B------:R-:W-:-:S03]  /*17990*/  IMAD R23, R4, UR7, RZ ;  /* 0x0000000704177c24 */ /* 0x000fc6000f8e02ff */
[----:B------:R-:W4:Y:S04]  /*179a0*/  LDL.LU R4, [R1+0x114] ;  /* 0x0001140001047983 */ /* 0x000f280000300800 */
[----:B------:R0:W-:Y:S01]  /*179b0*/  STL [R1+0x184], R23 ;  /* 0x0001841701007387 */ /* 0x0001e20000100800 */
[----:B------:R-:W-:-:S03]  /*179c0*/  IMAD R24, R13, UR7, RZ ;  /* 0x000000070d187c24 */ /* 0x000fc6000f8e02ff */
[----:B------:R-:W4:Y:S01]  /*179d0*/  LDL.LU R13, [R1+0x110] ;  /* 0x00011000010d7983 */ /* 0x000f220000300800 */
[----:B0-----:R-:W-:-:S03]  /*179e0*/  IMAD R23, R5, UR7, RZ ;  /* 0x0000000705177c24 */ /* 0x001fc6000f8e02ff */
[----:B------:R-:W-:Y:S04]  /*179f0*/  STL [R1+0x180], R24 ;  /* 0x0001801801007387 */ /* 0x000fe80000100800 */
[----:B------:R-:W4:Y:S04]  /*17a00*/  LDL.LU R5, [R1+0x10c] ;  /* 0x00010c0001057983 */ /* 0x000f280000300800 */
[----:B------:R0:W-:Y:S02]  /*17a10*/  STL [R1+0x17c], R23 ;  /* 0x00017c1701007387 */ /* 0x0001e40000100800 */
[----:B0-----:R-:W-:-:S02]  /*17a20*/  IMAD R23, R22, UR7, RZ ;  /* 0x0000000716177c24 */ /* 0x001fc4000f8e02ff */
[----:B------:R-:W-:-:S03]  /*17a30*/  IMAD R22, R21, UR7, RZ ;  /* 0x0000000715167c24 */ /* 0x000fc6000f8e02ff */
[----:B------:R-:W-:Y:S01]  /*17a40*/  STL [R1+0x178], R23 ;  /* 0x0001781701007387 */ /* 0x000fe20000100800 */
[----:B------:R-:W-:-:S03]  /*17a50*/  IMAD R21, R7, UR7, RZ ;  /* 0x0000000707157c24 */ /* 0x000fc6000f8e02ff */
[----:B------:R-:W4:Y:S04]  /*17a60*/  LDL.LU R7, [R1+0x108] ;  /* 0x0001080001077983 */ /* 0x000f280000300800 */
[----:B------:R-:W-:Y:S04]  /*17a70*/  STL [R1+0x170], R22 ;  /* 0x0001701601007387 */ /* 0x000fe80000100800 */
[----:B------:R0:W-:Y:S02]  /*17a80*/  STL [R1+0x16c], R21 ;  /* 0x00016c1501007387 */ /* 0x0001e40000100800 */
[----:B0-----:R-:W-:-:S02]  /*17a90*/  IMAD R21, R9, UR7, RZ ;  /* 0x0000000709157c24 */ /* 0x001fc4000f8e02ff */
[----:B------:R-:W4:Y:S01]  /*17aa0*/  LDL.LU R9, [R1+0x104] ;  /* 0x0001040001097983 */ /* 0x000f220000300800 */
[----:B------:R-:W-:-:S05]  /*17ab0*/  IMAD R20, R20, UR7, RZ ;  /* 0x0000000714147c24 */ /* 0x000fca000f8e02ff */
[----:B------:R2:W-:Y:S04]  /*17ac0*/  STL [R1+0x168], R20 ;  /* 0x0001681401007387 */ /* 0x0005e80000100800 */
[----:B------:R0:W-:Y:S01]  /*17ad0*/  STL [R1+0x164], R21 ;  /* 0x0001641501007387 */ /* 0x0001e20000100800 */
[----:B--2---:R-:W-:-:S03]  /*17ae0*/  IMAD R20, R3, UR7, RZ ;  /* 0x0000000703147c24 */ /* 0x004fc6000f8e02ff */
[----:B------:R-:W2:Y:S04]  /*17af0*/  LDL.LU R3, [R1+0xfc] ;  /* 0x0000fc0001037983 */ /* 0x000ea80000300800 */
[----:B------:R1:W-:Y:S01]  /*17b00*/  STL [R1+0x160], R20 ;  /* 0x0001601401007387 */ /* 0x0003e20000100800 */
[----:B0-----:R-:W-:-:S05]  /*17b10*/  IMAD R21, R19, UR7, RZ ;  /* 0x0000000713157c24 */ /* 0x001fca000f8e02ff */
[----:B------:R-:W-:Y:S01]  /*17b20*/  STL [R1+0x158], R21 ;  /* 0x0001581501007387 */ /* 0x000fe20000100800 */
[----:B-1----:R-:W-:-:S03]  /*17b30*/  IMAD R20, R12, UR7, RZ ;  /* 0x000000070c147c24 */ /* 0x002fc6000f8e02ff */
[----:B------:R-:W2:Y:S04]  /*17b40*/  LDL.LU R12, [R1+0xf8] ;  /* 0x0000f800010c7983 */ /* 0x000ea80000300800 */
[----:B------:R-:W-:Y:S01]  /*17b50*/  STL [R1+0x150], R20 ;  /* 0x0001501401007387 */ /* 0x000fe20000100800 */
[----:B------:R-:W-:-:S03]  /*17b60*/  IMAD R19, R11, UR7, RZ ;  /* 0x000000070b137c24 */ /* 0x000fc6000f8e02ff */
[----:B------:R-:W2:Y:S01]  /*17b70*/  LDL.LU R11, [R1+0xf4] ;  /* 0x0000f400010b7983 */ /* 0x000ea20000300800 */
[----:B------:R-:W-:-:S03]  /*17b80*/  IMAD R18, R18, UR7, RZ ;  /* 0x0000000712127c24 */ /* 0x000fc6000f8e02ff */
[----:B------:R3:W-:Y:S02]  /*17b90*/  STL [R1+0x14c], R19 ;  /* 0x00014c1301007387 */ /* 0x0007e40000100800 */
[----:B---3--:R-:W-:Y:S02]  /*17ba0*/  IMAD R19, R28, UR7, RZ ;  /* 0x000000071c137c24 */ /* 0x008fe4000f8e02ff */
[----:B------:R-:W3:Y:S04]  /*17bb0*/  LDL.LU R28, [R1+0xf0] ;  /* 0x0000f000011c7983 */ /* 0x000ee80000300800 */
[----:B------:R0:W-:Y:S04]  /*17bc0*/  STL [R1+0x144], R18 ;  /* 0x0001441201007387 */ /* 0x0001e80000100800 */
[----:B------:R-:W-:Y:S01]  /*17bd0*/  STL [R1+0x140], R19 ;  /* 0x0001401301007387 */ /* 0x000fe20000100800 */
[----:B0-----:R-:W-:-:S02]  /*17be0*/  IMAD R18, R16, UR7, RZ ;  /* 0x0000000710127c24 */ /* 0x001fc4000f8e02ff */
[----:B------:R-:W-:Y:S02]  /*17bf0*/  IMAD R16, R10, UR7, RZ ;  /* 0x000000070a107c24 */ /* 0x000fe4000f8e02ff */
[----:B------:R-:W3:Y:S04]  /*17c00*/  LDL.LU R10, [R1+0xe8] ;  /* 0x0000e800010a7983 */ /* 0x000ee80000300800 */
[----:B------:R-:W-:Y:S04]  /*17c10*/  STL [R1+0x13c], R18 ;  /* 0x00013c1201007387 */ /* 0x000fe80000100800 */
[----:B------:R0:W-:Y:S01]  /*17c20*/  STL [R1+0x138], R16 ;  /* 0x0001381001007387 */ /* 0x0001e20000100800 */
[----:B----4-:R-:W-:-:S02]  /*17c30*/  IMAD R17, R17, UR7, RZ ;  /* 0x0000000711117c24 */ /* 0x010fc4000f8e02ff */
[----:B0-----:R-:W-:-:S03]  /*17c40*/  IMAD R16, R15, UR7, RZ ;  /* 0x000000070f107c24 */ /* 0x001fc6000f8e02ff */
[----:B------:R-:W-:Y:S04]  /*17c50*/  STL [R1+0x134], R17 ;  /* 0x0001341101007387 */ /* 0x000fe80000100800 */
[----:B------:R-:W-:Y:S01]  /*17c60*/  STL [R1+0x130], R16 ;  /* 0x0001301001007387 */ /* 0x000fe20000100800 */
[----:B------:R-:W-:Y:S02]  /*17c70*/  IMAD R15, R14, UR7, RZ ;  /* 0x000000070e0f7c24 */ /* 0x000fe4000f8e02ff */
[----:B------:R-:W-:Y:S02]  /*17c80*/  IMAD R14, R8, UR7, RZ ;  /* 0x00000007080e7c24 */ /* 0x000fe4000f8e02ff */
        /* <DEDUP_REMOVED lines=10> */
[----:B------:R-:W4:Y:S04]  /*17d30*/  LDL.LU R22, [R1+0xd4] ;  /* 0x0000d40001167983 */ /* 0x000f280000300800 */
[----:B------:R-:W-:Y:S04]  /*17d40*/  STL [R1+0x110], R13 ;  /* 0x0001100d01007387 */ /* 0x000fe80000100800 */
[----:B------:R-:W4:Y:S01]  /*17d50*/  LDL.LU R21, [R1+0xcc] ;  /* 0x0000cc0001157983 */ /* 0x000f220000300800 */
[----:B------:R-:W-:-:S05]  /*17d60*/  IMAD R5, R5, UR7, RZ ;  /* 0x0000000705057c24 */ /* 0x000fca000f8e02ff */
[----:B------:R0:W-:Y:S04]  /*17d70*/  STL [R1+0x10c], R5 ;  /* 0x00010c0501007387 */ /* 0x0001e80000100800 */
[----:B0-----:R-:W4:Y:S04]  /*17d80*/  LDL.LU R5, [R1+0xc8] ;  /* 0x0000c80001057983 */ /* 0x001f280000300800 */
[----:B------:R-:W4:Y:S01]  /*17d90*/  LDL.LU R20, [R1+0xc4] ;  /* 0x0000c40001147983 */ /* 0x000f220000300800 */
[----:B------:R-:W-:-:S03]  /*17da0*/  IMAD R13, R7, UR7, RZ ;  /* 0x00000007070d7c24 */ /* 0x000fc6000f8e02ff */
[----:B------:R-:W4:Y:S04]  /*17db0*/  LDL.LU R7, [R1+0xc0] ;  /* 0x0000c00001077983 */ /* 0x000f280000300800 */
[----:B------:R0:W-:Y:S02]  /*17dc0*/  STL [R1+0x108], R13 ;  /* 0x0001080d01007387 */ /* 0x0001e40000100800 */
[----:B0-----:R-:W-:Y:S02]  /*17dd0*/  IMAD R13, R9, UR7, RZ ;  /* 0x00000007090d7c24 */ /* 0x001fe4000f8e02ff */
[----:B------:R-:W4:Y:S04]  /*17de0*/  LDL.LU R9, [R1+0xbc] ;  /* 0x0000bc0001097983 */ /* 0x000f280000300800 */
[----:B------:R0:W-:Y:S04]  /*17df0*/  STL [R1+0x104], R13 ;  /* 0x0001040d01007387 */ /* 0x0001e80000100800 */
[----:B------:R-:W4:Y:S04]  /*17e00*/  LDL.LU R19, [R1+0xb8] ;  /* 0x0000b80001137983 */ /* 0x000f280000300800 */
[----:B0-----:R-:W4:Y:S01]  /*17e10*/  LDL.LU R13, [R1+0xb4] ;  /* 0x0000b400010d7983 */ /* 0x001f220000300800 */
[----:B--2---:R-:W-:-:S05]  /*17e20*/  IMAD R3, R3, UR7, RZ ;  /* 0x0000000703037c24 */ /* 0x004fca000f8e02ff */
[----:B------:R0:W-:Y:S04]  /*17e30*/  STL [R1+0xfc], R3 ;  /* 0x0000fc0301007387 */ /* 0x0001e80000100800 */
[----:B0-----:R-:W2:Y:S01]  /*17e40*/  LDL.LU R3, [R1+0xb0] ;  /* 0x0000b00001037983 */ /* 0x001ea20000300800 */
[----:B------:R-:W-:-:S03]  /*17e50*/  IMAD R12, R12, UR7, RZ ;  /* 0x000000070c0c7c24 */ /* 0x000fc6000f8e02ff */
[----:B------:R-:W2:Y:S04]  /*17e60*/  LDL.LU R18, [R1+0x9c] ;  /* 0x00009c0001127983 */ /* 0x000ea80000300800 */
[----:B------:R-:W-:Y:S04]  /*17e70*/  STL [R1+0xf8], R12 ;  /* 0x0000f80c01007387 */ /* 0x000fe80000100800 */
[----:B------:R-:W2:Y:S01]  /*17e80*/  LDL.LU R16, [R1+0x98] ;  /* 0x0000980001107983 */ /* 0x000ea20000300800 */
[----:B------:R-:W-:-:S05]  /*17e90*/  IMAD R11, R11, UR7, RZ ;  /* 0x000000070b0b7c24 */ /* 0x000fca000f8e02ff */
[----:B------:R3:W-:Y:S04]  /*17ea0*/  STL [R1+0xf4], R11 ;  /* 0x0000f40b01007387 */ /* 0x0007e80000100800 */
[----:B------:R-:W2:Y:S01]  /*17eb0*/  LDL.LU R17, [R1+0x8c] ;  /* 0x00008c0001117983 */ /* 0x000ea20000300800 */
[----:B---3--:R-:W-:-:S03]  /*17ec0*/  IMAD R11, R28, UR7, RZ ;  /* 0x000000071c0b7c24 */ /* 0x008fc6000f8e02ff */
[----:B------:R-:W3:Y:S04]  /*17ed0*/  LDL.LU R28, [R1+0x84] ;  /* 0x00008400011c7983 */ /* 0x000ee80000300800 */
[----:B------:R0:W-:Y:S04]  /*17ee0*/  STL [R1+0xf0], R11 ;  /* 0x0000f00b01007387 */ /* 0x0001e80000100800 */
[----:B------:R-:W3:Y:S04]  /*17ef0*/  LDL.LU R15, [R1+0xac] ;  /* 0x0000ac00010f7983 */ /* 0x000ee80000300800 */
[----:B------:R-:W3:Y:S01]  /*17f00*/  LDL.LU R14, [R1+0xa0] ;  /* 0x0000a000010e7983 */ /* 0x000ee20000300800 */
[----:B------:R-:W-:-:S05]  /*17f10*/  IMAD R10, R10, UR7, RZ ;  /* 0x000000070a0a7c24 */ /* 0x000fca000f8e02ff */
[----:B------:R1:W-:Y:S04]  /*17f20*/  STL [R1+0xe8], R10 ;  /* 0x0000e80a01007387 */ /* 0x0003e80000100800 */
[----:B------:R-:W3:Y:S04]  /*17f30*/  LDL.LU R12, [R1+0x94] ;  /* 0x00009400010c7983 */ /* 0x000ee80000300800 */
[----:B0-----:R-:W3:Y:S04]  /*17f40*/  LDL.LU R11, [R1+0x90] ;  /* 0x00009000010b7983 */ /* 0x001ee80000300800 */
[----:B-1----:R-:W3:Y:S01]  /*17f50*/  LDL.LU R10, [R1+0x88] ;  /* 0x00008800010a7983 */ /* 0x002ee20000300800 */
[----:B----4-:R-:W-:-:S03]  /*17f60*/  IMAD R23, R8, UR7, RZ ;  /* 0x0000000708177c24 */ /* 0x010fc6000f8e02ff */
[----:B------:R-:W4:Y:S04]  /*17f70*/  LDL.LU R8, [R1+0x80] ;  /* 0x0000800001087983 */ /* 0x000f280000300800 */
[----:B------:R0:W-:Y:S01]  /*17f80*/  STL [R1+0xe4], R23 ;  /* 0x0000e41701007387 */ /* 0x0001e20000100800 */
[----:B------:R-:W-:-:S03]  /*17f90*/  IMAD R24, R6, UR7, RZ ;  /* 0x0000000706187c24 */ /* 0x000fc6000f8e02ff */
[----:B------:R-:W4:Y:S01]  /*17fa0*/  LDL.LU R6, [R1+0x7c] ;  /* 0x00007c0001067983 */ /* 0x000f220000300800 */
[----:B0-----:R-:W-:-:S03]  /*17fb0*/  IMAD R23, R4, UR7, RZ ;  /* 0x0000000704177c24 */ /* 0x001fc6000f8e02ff */
[----:B------:R-:W-:Y:S04]  /*17fc0*/  STL [R1+0xe0], R24 ;  /* 0x0000e01801007387 */ /* 0x000fe80000100800 */
[----:B------:R-:W4:Y:S04]  /*17fd0*/  LDL.LU R4, [R1+0x74] ;  /* 0x0000740001047983 */ /* 0x000f280000300800 */
[----:B------:R0:W-:Y:S01]  /*17fe0*/  STL [R1+0xdc], R23 ;  /* 0x0000dc1701007387 */ /* 0x0001e20000100800 */
[----:B------:R-:W-:Y:S02]  /*17ff0*/  IMAD R21, R21, UR7, RZ ;  /* 0x0000000715157c24 */ /* 0x000fe4000f8e02ff */
[----:B0-----:R-:W-:-:S05]  /*18000*/  IMAD R23, R22, UR7, RZ ;  /* 0x0000000716177c24 */ /* 0x001fca000f8e02ff */
[----:B------:R-:W-:Y:S01]  /*18010*/  STL [R1+0xd4], R23 ;  /* 0x0000d41701007387 */ /* 0x000fe20000100800 */
[----:B------:R-:W-:-:S03]  /*18020*/  IMAD R22, R5, UR7, RZ ;  /* 0x0000000705167c24 */ /* 0x000fc6000f8e02ff */
[----:B------:R-:W4:Y:S04]  /*18030*/  LDL.LU R5, [R1+0x70] ;  /* 0x0000700001057983 */ /* 0x000f280000300800 */
[----:B------:R0:W-:Y:S04]  /*18040*/  STL [R1+0xcc], R21 ;  /* 0x0000cc1501007387 */ /* 0x0001e80000100800 */
[----:B------:R-:W-:Y:S01]  /*18050*/  STL [R1+0xc8], R22 ;  /* 0x0000c81601007387 */ /* 0x000fe20000100800 */
[----:B0-----:R-:W-:Y:S02]  /*18060*/  IMAD R21, R20, UR7, RZ ;  /* 0x0000000714157c24 */ /* 0x001fe4000f8e02ff */
[----:B------:R-:W-:-:S02]  /*18070*/  IMAD R20, R7, UR7, RZ ;  /* 0x0000000707147c24 */ /* 0x000fc4000f8e02ff */
[----:B------:R-:W4:Y:S04]  /*18080*/  LDL.LU R7, [R1+0x64] ;  /* 0x0000640001077983 */ /* 0x000f280000300800 */
[----:B------:R0:W-:Y:S04]  /*18090*/  STL [R1+0xc4], R21 ;  /* 0x0000c41501007387 */ /* 0x0001e80000100800 */
[----:B------:R1:W-:Y:S01]  /*180a0*/  STL [R1+0xc0], R20 ;  /* 0x0000c01401007387 */ /* 0x0003e20000100800 */
[----:B0-----:R-:W-:-:S03]  /*180b0*/  IMAD R21, R9, UR7, RZ ;  /* 0x0000000709157c24 */ /* 0x001fc6000f8e02ff */
[----:B------:R-:W4:Y:S01]  /*180c0*/  LDL.LU R9, [R1+0x60] ;  /* 0x0000600001097983 */ /* 0x000f220000300800 */
[----:B-1----:R-:W-:-:S03]  /*180d0*/  IMAD R20, R19, UR7, RZ ;  /* 0x0000000713147c24 */ /* 0x002fc6000f8e02ff */
[----:B------:R-:W-:Y:S01]  /*180e0*/  STL [R1+0xbc], R21 ;  /* 0x0000bc1501007387 */ /* 0x000fe20000100800 */
[----:B------:R-:W-:-:S03]  /*180f0*/  IMAD R19, R13, UR7, RZ ;  /* 0x000000070d137c24 */ /* 0x000fc6000f8e02ff */
[----:B------:R0:W-:Y:S04]  /*18100*/  STL [R1+0xb8], R20 ;  /* 0x0000b81401007387 */ /* 0x0001e80000100800 */
[----:B------:R-:W4:Y:S04]  /*18110*/  LDL.LU R13, [R1+0x58] ;  /* 0x00005800010d7983 */ /* 0x000f280000300800 */
[----:B------:R2:W-:Y:S01]  /*18120*/  STL [R1+0xb4], R19 ;  /* 0x0000b41301007387 */ /* 0x0005e20000100800 */
[----:B0-----:R-:W-:-:S03]  /*18130*/  IMAD R20, R0, UR7, RZ ;  /* 0x0000000700147c24 */ /* 0x001fc6000f8e02ff */
[----:B------:R-:W4:Y:S04]  /*18140*/  LDL.LU R0, [R1+0x2aa0] ;  /* 0x002aa00001007983 */ /* 0x000f280000300800 */
[----:B------:R-:W-:Y:S04]  /*18150*/  STL [R1+0xa4], R20 ;  /* 0x0000a41401007387 */ /* 0x000fe80000100800 */
[----:B------:R-:W4:Y:S01]  /*18160*/  LDL.LU R27, [R1+0x54] ;  /* 0x00005400011b7983 */ /* 0x000f220000300800 */
[----:B--2---:R-:W-:Y:S02]  /*18170*/  IMAD R19, R18, UR7, RZ ;  /* 0x0000000712137c24 */ /* 0x004fe4000f8e02ff */
[----:B------:R-:W-:-:S03]  /*18180*/  IMAD R18, R16, UR7, RZ ;  /* 0x0000000710127c24 */ /* 0x000fc6000f8e02ff */
[----:B------:R-:W-:Y:S04]  /*18190*/  STL [R1+0x9c], R19 ;  /* 0x00009c1301007387 */ /* 0x000fe80000100800 */
[----:B------:R-:W-:Y:S04]  /*181a0*/  STL [R1+0x98], R18 ;  /* 0x0000981201007387 */ /* 0x000fe80000100800 */
[----:B------:R-:W2:Y:S01]  /*181b0*/  LDL.LU R26, [R1+0x50] ;  /* 0x00005000011a7983 */ /* 0x000ea20000300800 */
[----:B------:R-:W-:-:S05]  /*181c0*/  IMAD R16, R17, UR7, RZ ;  /* 0x0000000711107c24 */ /* 0x000fca000f8e02ff */
[----:B------:R3:W-:Y:S02]  /*181d0*/  STL [R1+0x8c], R16 ;  /* 0x00008c1001007387 */ /* 0x0007e40000100800 */
[----:B---3--:R-:W-:Y:S02]  /*181e0*/  LEA R16, P4, R15, UR8, 0x1 ;  /* 0x000000080f107c11 */ /* 0x008fe4000f8808ff */
[----:B----4-:R-:W-:-:S05]  /*181f0*/  LEA R19, P5, R14, R0, 0x1 ;  /* 0x000000000e137211 */ /* 0x010fca00078a08ff */
[----:B------:R0:W-:Y:S04]  /*18200*/  STL [R1+0x29e8], R19 ;  /* 0x0029e81301007387 */ /* 0x0001e80000100800 */
[----:B------:R-:W3:Y:S01]  /*18210*/  LDL.LU R25, [R1+0x4c] ;  /* 0x00004c0001197983 */ /* 0x000ee20000300800 */
[-C--:B------:R-:W-:Y:S02]  /*18220*/  LEA R18, P3, R12, R0.reuse, 0x1 ;  /* 0x000000000c127211 */ /* 0x080fe400078608ff */
[-C--:B------:R-:W-:Y:S02]  /*18230*/  LEA R17, P2, R11, R0.reuse, 0x1 ;  /* 0x000000000b117211 */ /* 0x080fe400078408ff */
[-C--:B0-----:R-:W-:Y:S01]  /*18240*/  LEA R19, P1, R10, R0.reuse, 0x1 ;  /* 0x000000000a137211 */ /* 0x081fe200078208ff */
[----:B------:R0:W-:Y:S04]  /*18250*/  STL [R1+0x29ec], R18 ;  /* 0x0029ec1201007387 */ /* 0x0001e80000100800 */
[----:B------:R1:W-:Y:S04]  /*18260*/  STL [R1+0x29f0], R17 ;  /* 0x0029f01101007387 */ /* 0x0003e80000100800 */
[----:B------:R-:W-:Y:S04]  /*18270*/  STL [R1+0x29f4], R19 ;  /* 0x0029f41301007387 */ /* 0x000fe80000100800 */
[----:B------:R-:W4:Y:S01]  /*18280*/  LDL.LU R24, [R1+0x48] ;  /* 0x0000480001187983 */ /* 0x000f220000300800 */
[----:B0-----:R-:W-:-:S02]  /*18290*/  LEA R18, P0, R8, R0, 0x1 ;  /* 0x0000000008127211 */ /* 0x001fc400078008ff */
[----:B-1----:R-:W-:-:S03]  /*182a0*/  LEA.HI.X.SX32 R17, R15, UR9, 0x1, P4 ;  /* 0x000000090f117c11 */ /* 0x002fc6000a0f0eff */
[----:B------:R0:W-:Y:S02]  /*182b0*/  STL [R1+0x29f8], R18 ;  /* 0x0029f81201007387 */ /* 0x0001e40000100800 */
[----:B0-----:R-:W-:-:S05]  /*182c0*/  LEA R18, P4, R6, R0, 0x1 ;  /* 0x0000000006127211 */ /* 0x001fca00078808ff */
[----:B------:R-:W-:Y:S04]  /*182d0*/  STL [R1+0x29e0], R18 ;  /* 0x0029e01201007387 */ /* 0x000fe80000100800 */
[----:B------:R-:W4:Y:S01]  /*182e0*/  LDL.LU R23, [R1+0x44] ;  /* 0x0000440001177983 */ /* 0x000f220000300800 */
[----:B------:R-:W-:Y:S02]  /*182f0*/  LEA R15, P6, R4, R0, 0x1 ;  /* 0x00000000040f7211 */ /* 0x000fe400078c08ff */
[----:B------:R-:W-:-:S03]  /*18300*/  LEA.HI.X.SX32 R14, R14, R2, 0x1, P5 ;  /* 0x000000020e0e7211 */ /* 0x000fc600028f0eff */
[----:B------:R-:W-:Y:S04]  /*18310*/  STL [R1+0x29e4], R15 ;  /* 0x0029e40f01007387 */ /* 0x000fe80000100800 */
[----:B------:R-:W-:Y:S04]  /*18320*/  STL.64 [R1+0x19e0], R16 ;  /* 0x0019e01001007387 */ /* 0x000fe80000100a00 */
[----:B------:R0:W-:Y:S04]  /*18330*/  STL [R1+0x29d8], R14 ;  /* 0x0029d80e01007387 */ /* 0x0001e80000100800 */
[----:B------:R-:W4:Y:S01]  /*18340*/  LDL.LU R22, [R1+0x40] ;  /* 0x0000400001167983 */ /* 0x000f220000300800 */
[----:B------:R-:W-:-:S02]  /*18350*/  LEA.HI.X.SX32 R12, R12, R2, 0x1, P3 ;  /* 0x000000020c0c7211 */ /* 0x000fc400018f0eff */
[----:B0-----:R-:W-:-:S05]  /*18360*/  LEA R14, P5, R5, R0, 0x1 ;  /* 0x00000000050e7211 */ /* 0x001fca00078a08ff */
[----:B------:R0:W-:Y:S01]  /*18370*/  STL [R1+0x29dc], R14 ;  /* 0x0029dc0e01007387 */ /* 0x0001e20000100800 */
[----:B------:R-:W-:-:S03]  /*18380*/  LEA.HI.X.SX32 R11, R11, R2, 0x1, P2 ;  /* 0x000000020b0b7211 */ /* 0x000fc600010f0eff */
[----:B------:R1:W-:Y:S01]  /*18390*/  STL [R1+0x29d0], R12 ;  /* 0x0029d00c01007387 */ /* 0x0003e20000100800 */
[----:B0-----:R-:W-:-:S05]  /*183a0*/  LEA R14, P3, R7, R0, 0x1 ;  /* 0x00000000070e7211 */ /* 0x001fca00078608ff */
[----:B------:R-:W-:Y:S01]  /*183b0*/  STL [R1+0x29d4], R14 ;  /* 0x0029d40e01007387 */ /* 0x000fe20000100800 */
[----:B-1----:R-:W-:-:S03]  /*183c0*/  LEA R12, P2, R9, R0, 0x1 ;  /* 0x00000000090c7211 */ /* 0x002fc600078408ff */
[----:B------:R-:W4:Y:S04]  /*183d0*/  LDL.LU R21, [R1+0x3c] ;  /* 0x00003c0001157983 */ /* 0x000f280000300800 */
[----:B------:R0:W-:Y:S04]  /*183e0*/  STL [R1+0x29c8], R11 ;  /* 0x0029c80b01007387 */ /* 0x0001e80000100800 */
[----:B------:R-:W-:Y:S04]  /*183f0*/  STL [R1+0x29cc], R12 ;  /* 0x0029cc0c01007387 */ /* 0x000fe80000100800 */
[----:B------:R-:W4:Y:S01]  /*18400*/  LDL.LU R20, [R1+0x38] ;  /* 0x0000380001147983 */ /* 0x000f220000300800 */
[----:B0-----:R-:W-:-:S02]  /*18410*/  LEA.HI.X.SX32 R11, R10, R2, 0x1, P1 ;  /* 0x000000020a0b7211 */ /* 0x001fc400008f0eff */
[----:B------:R-:W-:-:S03]  /*18420*/  LEA R10, P1, R13, R0, 0x1 ;  /* 0x000000000d0a7211 */ /* 0x000fc600078208ff */
[----:B------:R-:W-:Y:S04]  /*18430*/  STL [R1+0x29c0], R11 ;  /* 0x0029c00b01007387 */ /* 0x000fe80000100800 */
[----:B------:R-:W4:Y:S01]  /*18440*/  LDL.LU R19, [R1+0x34] ;  /* 0x0000340001137983 */ /* 0x000f220000300800 */
[----:B------:R-:W-:-:S03]  /*18450*/  LEA.HI.X.SX32 R8, R8, R2, 0x1, P0 ;  /* 0x0000000208087211 */ /* 0x000fc600000f0eff */
[----:B------:R0:W-:Y:S04]  /*18460*/  STL [R1+0x29c4], R10 ;  /* 0x0029c40a01007387 */ /* 0x0001e80000100800 */
[----:B------:R-:W4:Y:S04]  /*18470*/  LDL.LU R18, [R1+0x30] ;  /* 0x0000300001127983 */ /* 0x000f280000300800 */
[----:B------:R1:W-:Y:S01]  /*18480*/  STL [R1+0x29b8], R8 ;  /* 0x0029b80801007387 */ /* 0x0003e20000100800 */
[----:B0-----:R-:W-:-:S03]  /*18490*/  LEA R10, P0, R27, R0, 0x1 ;  /* 0x000000001b0a7211 */ /* 0x001fc600078008ff */
[----:B------:R-:W4:Y:S04]  /*184a0*/  LDL.LU R15, [R1+0x2c] ;  /* 0x00002c00010f7983 */ /* 0x000f280000300800 */
[----:B------:R-:W-:Y:S01]  /*184b0*/  STL [R1+0x29bc], R10 ;  /* 0x0029bc0a01007387 */ /* 0x000fe20000100800 */
[----:B-1----:R-:W-:-:S03]  /*184c0*/  LEA.HI.X.SX32 R8, R6, R2, 0x1, P4 ;  /* 0x0000000206087211 */ /* 0x002fc600020f0eff */
[----:B------:R-:W4:Y:S01]  /*184d0*/  LDL.LU R14, [R1+0x28] ;  /* 0x00002800010e7983 */ /* 0x000f220000300800 */
[----:B--2---:R-:W-:-:S03]  /*184e0*/  LEA R6, P4, R26, R0, 0x1 ;  /* 0x000000001a067211 */ /* 0x004fc600078808ff */
[----:B------:R-:W-:Y:S04]  /*184f0*/  STL [R1+0x29b0], R8 ;  /* 0x0029b00801007387 */ /* 0x000fe80000100800 */
[----:B------:R-:W2:Y:S01]  /*18500*/  LDL.LU R12, [R1+0x24] ;  /* 0x00002400010c7983 */ /* 0x000ea20000300800 */
[----:B------:R-:W-:-:S03]  /*18510*/  LEA.HI.X.SX32 R4, R4, R2, 0x1, P6 ;  /* 0x0000000204047211 */ /* 0x000fc600030f0eff */
[----:B------:R0:W-:Y:S04]  /*18520*/  STL [R1+0x29b4], R6 ;  /* 0x0029b40601007387 */ /* 0x0001e80000100800 */
[----:B------:R-:W2:Y:S04]  /*18530*/  LDL.LU R11, [R1+0x20] ;  /* 0x00002000010b7983 */ /* 0x000ea80000300800 */
[----:B------:R1:W-:Y:S01]  /*18540*/  STL [R1+0x29a8], R4 ;  /* 0x0029a80401007387 */ /* 0x0003e20000100800 */
[----:B0-----:R-:W-:-:S03]  /*18550*/  LEA.HI.X.SX32 R6, R5, R2, 0x1, P5 ;  /* 0x0000000205067211 */ /* 0x001fc600028f0eff */
[----:B-1----:R-:W2:Y:S01]  /*18560*/  LDL.LU R4, [R1+0x1c] ;  /* 0x00001c0001047983 */ /* 0x002ea20000300800 */
[----:B---3--:R-:W-:-:S05]  /*18570*/  LEA R8, P6, R25, R0, 0x1 ;  /* 0x0000000019087211 */ /* 0x008fca00078c08ff */
[----:B------:R-:W-:Y:S04]  /*18580*/  STL [R1+0x29ac], R8 ;  /* 0x0029ac0801007387 */ /* 0x000fe80000100800 */
[----:B------:R-:W3:Y:S04]  /*18590*/  LDL.LU R5, [R1+0x18] ;  /* 0x0000180001057983 */ /* 0x000ee80000300800 */
[----:B------:R0:W-:Y:S01]  /*185a0*/  STL [R1+0x29a0], R6 ;  /* 0x0029a00601007387 */ /* 0x0001e20000100800 */
[----:B----4-:R-:W-:-:S03]  /*185b0*/  LEA R10, P5, R24, R0, 0x1 ;  /* 0x00000000180a7211 */ /* 0x010fc600078a08ff */
[----:B0-----:R-:W4:Y:S01]  /*185c0*/  LDL.LU R6, [R1+0x14] ;  /* 0x0000140001067983 */ /* 0x001f220000300800 */
[----:B------:R-:W-:-:S03]  /*185d0*/  LEA.HI.X.SX32 R8, R7, R2, 0x1, P3 ;  /* 0x0000000207087211 */ /* 0x000fc600018f0eff */
[----:B------:R0:W-:Y:S04]  /*185e0*/  STL [R1+0x29a4], R10 ;  /* 0x0029a40a01007387 */ /* 0x0001e80000100800 */
[----:B------:R-:W4:Y:S04]  /*185f0*/  LDL.LU R7, [R1+0x10] ;  /* 0x0000100001077983 */ /* 0x000f280000300800 */
[----:B------:R1:W-:Y:S01]  /*18600*/  STL [R1+0x2998], R8 ;  /* 0x0029980801007387 */ /* 0x0003e20000100800 */
[----:B0-----:R-:W-:-:S03]  /*18610*/  LEA.HI.X.SX32 R10, R9, R2, 0x1, P2 ;  /* 0x00000002090a7211 */ /* 0x001fc600010f0eff */
[----:B-1----:R-:W4:Y:S01]  /*18620*/  LDL.LU R8, [R1+0xc] ;  /* 0x00000c0001087983 */ /* 0x002f220000300800 */
[----:B------:R-:W-:-:S05]  /*18630*/  LEA R29, P3, R23, R0, 0x1 ;  /* 0x00000000171d7211 */ /* 0x000fca00078608ff */
[----:B------:R0:W-:Y:S04]  /*18640*/  STL [R1+0x299c], R29 ;  /* 0x00299c1d01007387 */ /* 0x0001e80000100800 */
[----:B------:R-:W4:Y:S04]  /*18650*/  LDL.LU R9, [R1+0x8] ;  /* 0x0000080001097983 */ /* 0x000f280000300800 */
[----:B------:R1:W-:Y:S01]  /*18660*/  STL [R1+0x2990], R10 ;  /* 0x0029900a01007387 */ /* 0x0003e20000100800 */
[----:B0-----:R-:W-:-:S03]  /*18670*/  LEA R29, P2, R22, R0, 0x1 ;  /* 0x00000000161d7211 */ /* 0x001fc600078408ff */
[----:B-1----:R-:W4:Y:S04]  /*18680*/  LDL.LU R10, [R1+0x4] ;  /* 0x00000400010a7983 */ /* 0x002f280000300800 */
[----:B------:R0:W-:Y:S02]  /*18690*/  STL [R1+0x2994], R29 ;  /* 0x0029941d01007387 */ /* 0x0001e40000100800 */
[-C--:B0-----:R-:W-:Y:S02]  /*186a0*/  LEA.HI.X.SX32 R29, R13, R2.reuse, 0x1, P1 ;  /* 0x000000020d1d7211 */ /* 0x081fe400008f0eff */
[----:B------:R-:W4:Y:S01]  /*186b0*/  LDL.LU R13, [R1] ;  /* 0x00000000010d7983 */ /* 0x000f220000300800 */
[----:B------:R-:W-:-:S03]  /*186c0*/  LEA.HI.X.SX32 R27, R27, R2, 0x1, P0 ;  /* 0x000000021b1b7211 */ /* 0x000fc600000f0eff */
[----:B------:R0:W-:Y:S02]  /*186d0*/  STL [R1+0x2988], R29 ;  /* 0x0029881d01007387 */ /* 0x0001e40000100800 */
[----:B0-----:R-:W-:-:S05]  /*186e0*/  LEA R29, P1, R21, R0, 0x1 ;  /* 0x00000000151d7211 */ /* 0x001fca00078208ff */
[----:B------:R0:W-:Y:S01]  /*186f0*/  STL [R1+0x298c], R29 ;  /* 0x00298c1d01007387 */ /* 0x0001e20000100800 */
[----:B------:R-:W-:-:S03]  /*18700*/  LEA.HI.X.SX32 R26, R26, R2, 0x1, P4 ;  /* 0x000000021a1a7211 */ /* 0x000fc600020f0eff */
[----:B0-----:R-:W4:Y:S04]  /*18710*/  LDL.LU R29, [R1+0x2a9c] ;  /* 0x002a9c00011d7983 */ /* 0x001f280000300800 */
        /* <DEDUP_REMOVED lines=26> */
[----:B--2---:R-:W-:-:S05]  /*188c0*/  LEA R22, P2, R12, R0, 0x1 ;  /* 0x000000000c167211 */ /* 0x004fca00078408ff */
[----:B------:R0:W-:Y:S01]  /*188d0*/  STL [R1+0x295c], R22 ;  /* 0x00295c1601007387 */ /* 0x0001e20000100800 */
[----:B------:R-:W-:-:S03]  /*188e0*/  LEA.HI.X.SX32 R20, R20, R2, 0x1, P0 ;  /* 0x0000000214147211 */ /* 0x000fc600000f0eff */
[----:B0-----:R-:W2:Y:S04]  /*188f0*/  LDL.LU R22, [R1+0x2a84] ;  /* 0x002a840001167983 */ /* 0x001ea80000300800 */
[----:B------:R0:W-:Y:S02]  /*18900*/  STL [R1+0x2950], R21 ;  /* 0x0029501501007387 */ /* 0x0001e40000100800 */
[----:B0-----:R-:W-:-:S05]  /*18910*/  LEA R21, P1, R11, R0, 0x1 ;  /* 0x000000000b157211 */ /* 0x001fca00078208ff */
        /* <DEDUP_REMOVED lines=9> */
[----:B---3--:R-:W-:-:S05]  /*189b0*/  LEA R19, P4, R5, R0, 0x1 ;  /* 0x0000000005137211 */ /* 0x008fca00078808ff */
[----:B------:R0:W-:Y:S01]  /*189c0*/  STL [R1+0x2944], R19 ;  /* 0x0029441301007387 */ /* 0x0001e20000100800 */
[----:B------:R-:W-:-:S03]  /*189d0*/  LEA.HI.X.SX32 R15, R15, R2, 0x1, P5 ;  /* 0x000000020f0f7211 */ /* 0x000fc600028f0eff */
[----:B0-----:R-:W3:Y:S04]  /*189e0*/  LDL.LU R19, [R1+0x2a78] ;  /* 0x002a780001137983 */ /* 0x001ee80000300800 */
[----:B------:R4:W-:Y:S02]  /*189f0*/  STL [R1+0x2938], R18 ;  /* 0x0029381201007387 */ /* 0x0009e40000100800 */
[----:B----4-:R-:W-:-:S05]  /*18a00*/  LEA R18, P6, R6, R0, 0x1 ;  /* 0x0000000006127211 */ /* 0x010fca00078c08ff */
[----:B------:R0:W-:Y:S01]  /*18a10*/  STL [R1+0x293c], R18 ;  /* 0x00293c1201007387 */ /* 0x0001e20000100800 */
[----:B------:R-:W-:-:S03]  /*18a20*/  LEA.HI.X.SX32 R14, R14, R2, 0x1, P3 ;  /* 0x000000020e0e7211 */ /* 0x000fc600018f0eff */
[----:B0-----:R-:W4:Y:S04]  /*18a30*/  LDL.LU R18, [R1+0x2a74] ;  /* 0x002a740001127983 */ /* 0x001f280000300800 */
        /* <DEDUP_REMOVED lines=9> */
[----:B0-----:R-:W3:Y:S04]  /*18ad0*/  LDL.LU R14, [R1+0x2a6c] ;  /* 0x002a6c00010e7983 */ /* 0x001ee80000300800 */
[----:B------:R0:W-:Y:S02]  /*18ae0*/  STL [R1+0x2920], R12 ;  /* 0x0029200c01007387 */ /* 0x0001e40000100800 */
[----:B0-----:R-:W-:-:S05]  /*18af0*/  LEA R12, P2, R9, R0, 0x1 ;  /* 0x00000000090c7211 */ /* 0x001fca00078408ff */
[----:B------:R0:W-:Y:S01]  /*18b00*/  STL [R1+0x2924], R12 ;  /* 0x0029240c01007387 */ /* 0x0001e20000100800 */
[----:B------:R-:W-:-:S03]  /*18b10*/  LEA.HI.X.SX32 R4, R4, R2, 0x1, P0 ;  /* 0x0000000204047211 */ /* 0x000fc600000f0eff */
[----:B0-----:R-:W4:Y:S04]  /*18b20*/  LDL.LU R12, [R1+0x2a68] ;  /* 0x002a6800010c7983 */ /* 0x001f280000300800 */
[----:B------:R0:W-:Y:S02]  /*18b30*/  STL [R1+0x2918], R11 ;  /* 0x0029180b01007387 */ /* 0x0001e40000100800 */
[----:B0-----:R-:W-:-:S05]  /*18b40*/  LEA R11, P1, R10, R0, 0x1 ;  /* 0x000000000a0b7211 */ /* 0x001fca00078208ff */
[----:B------:R0:W-:Y:S04]  /*18b50*/  STL [R1+0x291c], R11 ;  /* 0x00291c0b01007387 */ /* 0x0001e80000100800 */
[----:B0-----:R-:W2:Y:S04]  /*18b60*/  LDL.LU R11, [R1+0x2a64] ;  /* 0x002a6400010b7983 */ /* 0x001ea80000300800 */
[----:B------:R0:W-:Y:S02]  /*18b70*/  STL [R1+0x2910], R4 ;  /* 0x0029100401007387 */ /* 0x0001e40000100800 */
[----:B0-----:R-:W-:-:S05]  /*18b80*/  LEA R4, P0, R13, R0, 0x1 ;  /* 0x000000000d047211 */ /* 0x001fca00078008ff */
[----:B------:R0:W-:Y:S04]  /*18b90*/  STL [R1+0x2914], R4 ;  /* 0x0029140401007387 */ /* 0x0001e80000100800 */
[----:B0-----:R-:W3:Y:S01]  /*18ba0*/  LDL.LU R4, [R1+0x2a60] ;  /* 0x002a600001047983 */ /* 0x001ee20000300800 */
[----:B------:R-:W-:-:S05]  /*18bb0*/  LEA.HI.X.SX32 R5, R5, R2, 0x1, P4 ;  /* 0x0000000205057211 */ /* 0x000fca00020f0eff */
[----:B------:R3:W-:Y:S02]  /*18bc0*/  STL [R1+0x2908], R5 ;  /* 0x0029080501007387 */ /* 0x0007e40000100800 */
[----:B---3--:R-:W-:-:S05]  /*18bd0*/  LEA R5, P4, R4, R0, 0x1 ;  /* 0x0000000004057211 */ /* 0x008fca00078808ff */
        /* <DEDUP_REMOVED lines=30> */
[----:B------:R0:W-:Y:S02]  /*18dc0*/  STL [R1+0x28dc], R13 ;  /* 0x0028dc0d01007387 */ /* 0x0001e40000100800 */
[----:B0-----:R-:W-:Y:S02]  /*18dd0*/  LEA.HI.X.SX32 R13, R4, R2, 0x1, P4 ;  /* 0x00000002040d7211 */ /* 0x001fe400020f0eff */
[----:B--2---:R-:W-:-:S03]  /*18de0*/  LEA R4, P4, R11, R0, 0x1 ;  /* 0x000000000b047211 */ /* 0x004fc600078808ff */
[----:B------:R0:W-:Y:S04]  /*18df0*/  STL [R1+0x28d0], R13 ;  /* 0x0028d00d01007387 */ /* 0x0001e80000100800 */
[----:B------:R1:W-:Y:S01]  /*18e00*/  STL [R1+0x28d4], R4 ;  /* 0x0028d40401007387 */ /* 0x0003e20000100800 */
[----:B0-----:R-:W-:Y:S01]  /*18e10*/  LEA.HI.X.SX32 R13, R5, R2, 0x1, P6 ;  /* 0x00000002050d7211 */ /* 0x001fe200030f0eff */
[----:B------:R-:W-:Y:S02]  /*18e20*/  IMAD.MOV.U32 R5, RZ, RZ, R17 ;  /* 0x000000ffff057224 */ /* 0x000fe400078e0011 */
[----:B-1----:R-:W-:Y:S02]  /*18e30*/  IMAD.MOV.U32 R4, RZ, RZ, R16 ;  /* 0x000000ffff047224 */ /* 0x002fe400078e0010 */
[----:B------:R-:W2:Y:S04]  /*18e40*/  LDL.LU.64 R16, [R1+0x2a40] ;  /* 0x002a400001107983 */ /* 0x000ea80000300a00 */
[----:B------:R4:W-:Y:S02]  /*18e50*/  STL [R1+0x28c8], R13 ;  /* 0x0028c80d01007387 */ /* 0x0009e40000100800 */
[----:B----4-:R-:W-:-:S05]  /*18e60*/  LEA R13, P6, R12, R0, 0x1 ;  /* 0x000000000c0d7211 */ /* 0x010fca00078c08ff */
[----:B------:R0:W-:Y:S04]  /*18e70*/  STL [R1+0x28cc], R13 ;  /* 0x0028cc0d01007387 */ /* 0x0001e80000100800 */
[----:B0-----:R-:W3:Y:S01]  /*18e80*/  LDL.LU R13, [R1+0x2a3c] ;  /* 0x002a3c00010d7983 */ /* 0x001ee20000300800 */
[----:B------:R-:W-:-:S05]  /*18e90*/  LEA.HI.X.SX32 R6, R6, R2, 0x1, P5 ;  /* 0x0000000206067211 */ /* 0x000fca00028f0eff */
[----:B------:R3:W-:Y:S01]  /*18ea0*/  STL [R1+0x28c0], R6 ;  /* 0x0028c00601007387 */ /* 0x0007e20000100800 */
[----:B------:R-:W-:Y:S02]  /*18eb0*/  LEA.HI.X.SX32 R8, R8, R2, 0x1, P2 ;  /* 0x0000000208087211 */ /* 0x000fe400010f0eff */
[----:B---3--:R-:W-:-:S05]  /*18ec0*/  LEA R6, P5, R13, R0, 0x1 ;  /* 0x000000000d067211 */ /* 0x008fca00078a08ff */
[----:B------:R0:W-:Y:S02]  /*18ed0*/  STL [R1+0x28c4], R6 ;  /* 0x0028c40601007387 */ /* 0x0001e40000100800 */
[----:B0-----:R-:W-:Y:S02]  /*18ee0*/  LEA.HI.X.SX32 R6, R7, R2, 0x1, P3 ;  /* 0x0000000207067211 */ /* 0x001fe400018f0eff */
[----:B------:R-:W-:-:S03]  /*18ef0*/  LEA R7, P3, R14, R0, 0x1 ;  /* 0x000000000e077211 */ /* 0x000fc600078608ff */
[----:B------:R0:W-:Y:S04]  /*18f00*/  STL [R1+0x28b8], R6 ;  /* 0x0028b80601007387 */ /* 0x0001e80000100800 */
[----:B------:R1:W-:Y:S01]  /*18f10*/  STL [R1+0x28bc], R7 ;  /* 0x0028bc0701007387 */ /* 0x0003e20000100800 */
[----:B0-----:R-:W-:-:S03]  /*18f20*/  LEA R6, P2, R15, R0, 0x1 ;  /* 0x000000000f067211 */ /* 0x001fc600078408ff */
[----:B------:R0:W-:Y:S01]  /*18f30*/  STL [R1+0x28b0], R8 ;  /* 0x0028b00801007387 */ /* 0x0001e20000100800 */
[----:B-1----:R-:W-:-:S03]  /*18f40*/  LEA.HI.X.SX32 R7, R9, R2, 0x1, P1 ;  /* 0x0000000209077211 */ /* 0x002fc600008f0eff */
[----:B------:R2:W-:Y:S01]  /*18f50*/  STL [R1+0x28b4], R6 ;  /* 0x0028b40601007387 */ /* 0x0005e20000100800 */
[----:B------:R-:W-:Y:S02]  /*18f60*/  IMAD.MOV.U32 R9, RZ, RZ, R5 ;  /* 0x000000ffff097224 */ /* 0x000fe400078e0005 */
[----:B0-----:R-:W-:Y:S01]  /*18f70*/  IMAD.MOV.U32 R8, RZ, RZ, R4 ;  /* 0x000000ffff087224 */ /* 0x001fe200078e0004 */
[----:B------:R-:W-:Y:S02]  /*18f80*/  LEA.HI.X.SX32 R4, R10, R2, 0x1, P0 ;  /* 0x000000020a047211 */ /* 0x000fe400000f0eff */
[-C--:B--2---:R-:W-:Y:S01]  /*18f90*/  LEA R6, P1, R16, R0.reuse, 0x1 ;  /* 0x0000000010067211 */ /* 0x084fe200078208ff */
[----:B------:R-:W-:Y:S01]  /*18fa0*/  STL [R1+0x28a8], R7 ;  /* 0x0028a80701007387 */ /* 0x000fe20000100800 */
[----:B------:R-:W-:-:S03]  /*18fb0*/  LEA R5, P0, R17, R0, 0x1 ;  /* 0x0000000011057211 */ /* 0x000fc600078008ff */
[----:B------:R0:W-:Y:S04]  /*18fc0*/  STL [R1+0x28ac], R6 ;  /* 0x0028ac0601007387 */ /* 0x0001e80000100800 */
[----:B------:R1:W-:Y:S01]  /*18fd0*/  STL [R1+0x28a0], R4 ;  /* 0x0028a00401007387 */ /* 0x0003e20000100800 */
[----:B0-----:R-:W-:-:S03]  /*18fe0*/  LEA.HI.X.SX32 R6, R11, R2, 0x1, P4 ;  /* 0x000000020b067211 */ /* 0x001fc600020f0eff */
[----:B------:R0:W-:Y:S01]  /*18ff0*/  STL [R1+0x28a4], R5 ;  /* 0x0028a40501007387 */ /* 0x0001e20000100800 */
[----:B-1----:R-:W-:-:S03]  /*19000*/  LEA R4, P4, R18, R0, 0x1 ;  /* 0x0000000012047211 */ /* 0x002fc600078808ff */
[----:B------:R1:W-:Y:S04]  /*19010*/  STL [R1+0x2898], R6 ;  /* 0x0028980601007387 */ /* 0x0003e80000100800 */
[----:B------:R-:W2:Y:S01]  /*19020*/  LDL.LU R7, [R1+0x5c] ;  /* 0x00005c0001077983 */ /* 0x000ea20000300800 */
[----:B0-----:R-:W-:-:S03]  /*19030*/  LEA.HI.X.SX32 R5, R12, R2, 0x1, P6 ;  /* 0x000000020c057211 */ /* 0x001fc600030f0eff */
[----:B------:R0:W-:Y:S01]  /*19040*/  STL [R1+0x289c], R4 ;  /* 0x00289c0401007387 */ /* 0x0001e20000100800 */
[----:B-1----:R-:W-:-:S03]  /*19050*/  LEA.HI.X.SX32 R6, R13, R2, 0x1, P5 ;  /* 0x000000020d067211 */ /* 0x002fc600028f0eff */
[----:B------:R1:W-:Y:S01]  /*19060*/  STL [R1+0x2890], R5 ;  /* 0x0028900501007387 */ /* 0x0003e20000100800 */
[----:B0-----:R-:W-:-:S03]  /*19070*/  LEA R4, P6, R19, R0, 0x1 ;  /* 0x0000000013047211 */ /* 0x001fc600078c08ff */
[----:B-1----:R-:W3:Y:S04]  /*19080*/  LDL.LU R5, [R1+0x68] ;  /* 0x0000680001057983 */ /* 0x002ee80000300800 */
[----:B------:R0:W-:Y:S04]  /*19090*/  STL [R1+0x2894], R4 ;  /* 0x0028940401007387 */ /* 0x0001e80000100800 */
[----:B------:R1:W-:Y:S01]  /*190a0*/  STL [R1+0x2888], R6 ;  /* 0x0028880601007387 */ /* 0x0003e20000100800 */
[----:B0-----:R-:W-:Y:S02]  /*190b0*/  LEA R4, P5, R20, R0, 0x1 ;  /* 0x0000000014047211 */ /* 0x001fe400078a08ff */
[----:B-1----:R-:W-:-:S02]  /*190c0*/  LEA.HI.X.SX32 R6, R14, R2, 0x1, P3 ;  /* 0x000000020e067211 */ /* 0x002fc400018f0eff */
[----:B------:R-:W-:Y:S01]  /*190d0*/  LEA R10, P3, R21, R0, 0x1 ;  /* 0x00000000150a7211 */ /* 0x000fe200078608ff */
[----:B------:R0:W-:Y:S04]  /*190e0*/  STL [R1+0x288c], R4 ;  /* 0x00288c0401007387 */ /* 0x0001e80000100800 */
[----:B------:R1:W-:Y:S01]  /*190f0*/  STL [R1+0x2880], R6 ;  /* 0x0028800601007387 */ /* 0x0003e20000100800 */
[-C--:B------:R-:W-:Y:S02]  /*19100*/  LEA.HI.X.SX32 R11, R16, R2.reuse, 0x1, P1 ;  /* 0x00000002100b7211 */ /* 0x080fe400008f0eff */
[----:B0-----:R-:W-:Y:S01]  /*19110*/  LEA.HI.X.SX32 R4, R15, R2, 0x1, P2 ;  /* 0x000000020f047211 */ /* 0x001fe200010f0eff */
[----:B-1----:R-:W4:Y:S04]  /*19120*/  LDL.LU R6, [R1+0x78] ;  /* 0x0000780001067983 */ /* 0x002f280000300800 */
[----:B------:R0:W-:Y:S04]  /*19130*/  STL [R1+0x2884], R10 ;  /* 0x0028840a01007387 */ /* 0x0001e80000100800 */
[----:B------:R1:W-:Y:S01]  /*19140*/  STL [R1+0x2878], R4 ;  /* 0x0028780401007387 */ /* 0x0003e20000100800 */
[----:B0-----:R-:W-:-:S03]  /*19150*/  LEA R10, P2, R22, R0, 0x1 ;  /* 0x00000000160a7211 */ /* 0x001fc600078408ff */
[----:B-1----:R-:W4:Y:S04]  /*19160*/  LDL.LU R4, [R1+0xa8] ;  /* 0x0000a80001047983 */ /* 0x002f280000300800 */
[----:B------:R0:W-:Y:S04]  /*19170*/  STL [R1+0x287c], R10 ;  /* 0x00287c0a01007387 */ /* 0x0001e80000100800 */
[----:B------:R1:W-:Y:S01]  /*19180*/  STL [R1+0x2870], R11 ;  /* 0x0028700b01007387 */ /* 0x0003e20000100800 */
[----:B0-----:R-:W-:Y:S02]  /*19190*/  LEA R10, P1, R23, R0, 0x1 ;  /* 0x00000000170a7211 */ /* 0x001fe400078208ff */
[----:B-1----:R-:W-:-:S03]  /*191a0*/  LEA.HI.X.SX32 R11, R17, R2, 0x1, P0 ;  /* 0x00000002110b7211 */ /* 0x002fc600000f0eff */
[----:B------:R0:W-:Y:S01]  /*191b0*/  STL [R1+0x2874], R10 ;  /* 0x0028740a01007387 */ /* 0x0001e20000100800 */
[----:B------:R-:W-:-:S03]  /*191c0*/  LEA R12, P0, R24, R0, 0x1 ;  /* 0x00000000180c7211 */ /* 0x000fc600078008ff */
[----:B------:R1:W-:Y:S01]  /*191d0*/  STL [R1+0x2868], R11 ;  /* 0x0028680b01007387 */ /* 0x0003e20000100800 */
[----:B0-----:R-:W-:-:S03]  /*191e0*/  LEA.HI.X.SX32 R10, R18, R2, 0x1, P4 ;  /* 0x00000002120a7211 */ /* 0x001fc600020f0eff */
[----:B------:R0:W-:Y:S01]  /*191f0*/  STL [R1+0x286c], R12 ;  /* 0x00286c0c01007387 */ /* 0x0001e20000100800 */
[----:B-1----:R-:W-:-:S03]  /*19200*/  LEA R11, P4, R25, R0, 0x1 ;  /* 0x00000000190b7211 */ /* 0x002fc600078808ff */
[----:B------:R-:W4:Y:S01]  /*19210*/  LDL.LU R17, [R1+0xd8] ;  /* 0x0000d80001117983 */ /* 0x000f220000300800 */
[----:B------:R-:W-:-:S03]  /*19220*/  IMAD.MOV.U32 R13, RZ, RZ, R9 ;  /* 0x000000ffff0d7224 */ /* 0x000fc600078e0009 */
[----:B------:R1:W-:Y:S01]  /*19230*/  STL [R1+0x2860], R10 ;  /* 0x0028600a01007387 */ /* 0x0003e20000100800 */
[----:B0-----:R-:W-:Y:S01]  /*19240*/  IMAD.MOV.U32 R12, RZ, RZ, R8 ;  /* 0x000000ffff0c7224 */ /* 0x001fe200078e0008 */
[-C--:B------:R-:W-:Y:S02]  /*19250*/  LEA.HI.X.SX32 R8, R20, R2.reuse, 0x1, P5 ;  /* 0x0000000214087211 */ /* 0x080fe400028f0eff */
[----:B------:R-:W-:Y:S04]  /*19260*/  STL [R1+0x2864], R11 ;  /* 0x0028640b01007387 */ /* 0x000fe80000100800 */
[----:B------:R-:W4:Y:S01]  /*19270*/  LDL.LU R16, [R1+0xec] ;  /* 0x0000ec0001107983 */ /* 0x000f220000300800 */
[----:B-1----:R-:W-:Y:S02]  /*19280*/  LEA.HI.X.SX32 R10, R19, R2, 0x1, P6 ;  /* 0x00000002130a7211 */ /* 0x002fe400030f0eff */
[----:B------:R-:W-:-:S03]  /*19290*/  LEA R9, P6, R26, R0, 0x1 ;  /* 0x000000001a097211 */ /* 0x000fc600078c08ff */
[----:B------:R-:W-:Y:S04]  /*192a0*/  STL [R1+0x2858], R10 ;  /* 0x0028580a01007387 */ /* 0x000fe80000100800 */
[----:B------:R-:W4:Y:S04]  /*192b0*/  LDL.LU R20, [R1+0x100] ;  /* 0x0001000001147983 */ /* 0x000f280000300800 */
[----:B------:R0:W-:Y:S04]  /*192c0*/  STL [R1+0x285c], R9 ;  /* 0x00285c0901007387 */ /* 0x0001e80000100800 */
[----:B------:R1:W-:Y:S01]  /*192d0*/  STL [R1+0x2850], R8 ;  /* 0x0028500801007387 */ /* 0x0003e20000100800 */
[----:B0-----:R-:W-:-:S02]  /*192e0*/  LEA R9, P5, R27, R0, 0x1 ;  /* 0x000000001b097211 */ /* 0x001fc400078a08ff */
[-C--:B-1----:R-:W-:Y:S02]  /*192f0*/  LEA.HI.X.SX32 R8, R21, R2.reuse, 0x1, P3 ;  /* 0x0000000215087211 */ /* 0x082fe400018f0eff */
[----:B------:R-:W4:Y:S04]  /*19300*/  LDL.LU R21, [R1+0xd0] ;  /* 0x0000d00001157983 */ /* 0x000f280000300800 */
[----:B------:R-:W-:Y:S04]  /*19310*/  STL [R1+0x2854], R9 ;  /* 0x0028540901007387 */ /* 0x000fe80000100800 */
[----:B------:R-:W4:Y:S04]  /*19320*/  LDL.LU R15, [R1+0x118] ;  /* 0x00011800010f7983 */ /* 0x000f280000300800 */
[----:B------:R0:W-:Y:S02]  /*19330*/  STL [R1+0x2848], R8 ;  /* 0x0028480801007387 */ /* 0x0001e40000100800 */
[----:B0-----:R-:W-:-:S02]  /*19340*/  LEA.HI.X.SX32 R8, R22, R2, 0x1, P2 ;  /* 0x0000000216087211 */ /* 0x001fc400010f0eff */
[----:B------:R-:W4:Y:S01]  /*19350*/  LDL.LU R22, [R1+0x6c] ;  /* 0x00006c0001167983 */ /* 0x000f220000300800 */
[----:B------:R-:W-:-:S05]  /*19360*/  LEA R9, P3, R29, R0, 0x1 ;  /* 0x000000001d097211 */ /* 0x000fca00078608ff */
[----:B------:R-:W-:Y:S04]  /*19370*/  STL [R1+0x284c], R9 ;  /* 0x00284c0901007387 */ /* 0x000fe80000100800 */
[----:B------:R-:W4:Y:S04]  /*19380*/  LDL.LU R14, [R1+0x120] ;  /* 0x00012000010e7983 */ /* 0x000f280000300800 */
[----:B------:R0:W-:Y:S04]  /*19390*/  STL [R1+0x2840], R8 ;  /* 0x0028400801007387 */ /* 0x0001e80000100800 */
[----:B------:R-:W4:Y:S01]  /*193a0*/  LDL.LU R19, [R1+0x12c] ;  /* 0x00012c0001137983 */ /* 0x000f220000300800 */
[----:B0-----:R-:W-:-:S02]  /*193b0*/  LEA.HI.X.SX32 R8, R23, R2, 0x1, P1 ;  /* 0x0000000217087211 */ /* 0x001fc400008f0eff */
[----:B--2---:R-:W-:-:S05]  /*193c0*/  LEA R9, P2, R7, R0, 0x1 ;  /* 0x0000000007097211 */ /* 0x004fca00078408ff */
[----:B------:R3:W-:Y:S04]  /*193d0*/  STL [R1+0x2844], R9 ;  /* 0x0028440901007387 */ /* 0x0007e80000100800 */
[----:B------:R0:W-:Y:S04]  /*193e0*/  STL [R1+0x2838], R8 ;  /* 0x0028380801007387 */ /* 0x0001e80000100800 */
[----:B------:R-:W2:Y:S01]  /*193f0*/  LDL.LU R11, [R1+0x148] ;  /* 0x00014800010b7983 */ /* 0x000ea20000300800 */
[----:B---3--:R-:W-:Y:S02]  /*19400*/  LEA R9, P1, R5, R0, 0x1 ;  /* 0x0000000005097211 */ /* 0x008fe400078208ff */
[----:B0-----:R-:W-:-:S03]  /*19410*/  LEA.HI.X.SX32 R8, R24, R2, 0x1, P0 ;  /* 0x0000000218087211 */ /* 0x001fc600000f0eff */
[----:B------:R-:W-:Y:S04]  /*19420*/  STL [R1+0x283c], R9 ;  /* 0x00283c0901007387 */ /* 0x000fe80000100800 */
[----:B------:R0:W-:Y:S04]  /*19430*/  STL [R1+0x2830], R8 ;  /* 0x0028300801007387 */ /* 0x0001e80000100800 */
[----:B------:R-:W3:Y:S01]  /*19440*/  LDL.LU R10, [R1+0x154] ;  /* 0x00015400010a7983 */ /* 0x000ee20000300800 */
[----:B0-----:R-:W-:Y:S02]  /*19450*/  LEA.HI.X.SX32 R8, R25, R2, 0x1, P4 ;  /* 0x0000000219087211 */ /* 0x001fe400020f0eff */
[----:B----4-:R-:W-:-:S05]  /*19460*/  LEA R9, P0, R22, R0, 0x1 ;  /* 0x0000000016097211 */ /* 0x010fca00078008ff */
[----:B------:R0:W-:Y:S04]  /*19470*/  STL [R1+0x2834], R9 ;  /* 0x0028340901007387 */ /* 0x0001e80000100800 */
[----:B------:R1:W-:Y:S04]  /*19480*/  STL [R1+0x2828], R8 ;  /* 0x0028280801007387 */ /* 0x0003e80000100800 */
[----:B------:R-:W4:Y:S01]  /*19490*/  LDL.LU R18, [R1+0x15c] ;  /* 0x00015c0001127983 */ /* 0x000f220000300800 */
[----:B0-----:R-:W-:Y:S02]  /*194a0*/  LEA R9, P4, R6, R0, 0x1 ;  /* 0x0000000006097211 */ /* 0x001fe400078808ff */
[----:B-1----:R-:W-:-:S03]  /*194b0*/  LEA.HI.X.SX32 R8, R26, R2, 0x1, P6 ;  /* 0x000000021a087211 */ /* 0x002fc600030f0eff */
[----:B------:R0:W-:Y:S04]  /*194c0*/  STL [R1+0x282c], R9 ;  /* 0x00282c0901007387 */ /* 0x0001e80000100800 */
[----:B------:R1:W-:Y:S01]  /*194d0*/  STL [R1+0x2820], R8 ;  /* 0x0028200801007387 */ /* 0x0003e20000100800 */
[----:B------:R-:W-:-:S03]  /*194e0*/  LEA R23, P6, R4, R0, 0x1 ;  /* 0x0000000004177211 */ /* 0x000fc600078c08ff */
[----:B0-----:R-:W4:Y:S01]  /*194f0*/  LDL.LU R9, [R1+0x174] ;  /* 0x0001740001097983 */ /* 0x001f220000300800 */
[----:B-1----:R-:W-:-:S03]  /*19500*/  LEA.HI.X.SX32 R8, R27, R2, 0x1, P5 ;  /* 0x000000021b087211 */ /* 0x002fc600028f0eff */
[----:B------:R0:W-:Y:S04]  /*19510*/  STL [R1+0x2824], R23 ;  /* 0x0028241701007387 */ /* 0x0001e80000100800 */
[----:B------:R1:W-:Y:S01]  /*19520*/  STL [R1+0x2818], R8 ;  /* 0x0028180801007387 */ /* 0x0003e20000100800 */
[----:B------:R-:W-:Y:S02]  /*19530*/  LEA R24, P5, R21, R0, 0x1 ;  /* 0x0000000015187211 */ /* 0x000fe400078a08ff */
[----:B0-----:R-:W-:Y:S01]  /*19540*/  LEA.HI.X.SX32 R23, R29, R2, 0x1, P3 ;  /* 0x000000021d177211 */ /* 0x001fe200018f0eff */
[----:B-1----:R-:W4:Y:S01]  /*19550*/  LDL.LU R8, [R1+0x198] ;  /* 0x0001980001087983 */ /* 0x002f220000300800 */
[----:B------:R-:W-:-:S03]  /*19560*/  LEA R25, P3, R17, R0, 0x1 ;  /* 0x0000000011197211 */ /* 0x000fc600078608ff */
[----:B------:R0:W-:Y:S04]  /*19570*/  STL [R1+0x281c], R24 ;  /* 0x00281c1801007387 */ /* 0x0001e80000100800 */
[----:B------:R1:W-:Y:S04]  /*19580*/  STL [R1+0x221c], R23 ;  /* 0x00221c1701007387 */ /* 0x0003e80000100800 */
[----:B------:R-:W-:Y:S01]  /*19590*/  STL [R1+0x223c], R25 ;  /* 0x00223c1901007387 */ /* 0x000fe20000100800 */
[----:B0-----:R-:W-:-:S03]  /*195a0*/  LEA.HI.X.SX32 R24, R7, R2, 0x1, P2 ;  /* 0x0000000207187211 */ /* 0x001fc600010f0eff */
[----:B------:R-:W4:Y:S01]  /*195b0*/  LDL.LU R7, [R1+0x1a8] ;  /* 0x0001a80001077983 */ /* 0x000f220000300800 */
[----:B-1----:R-:W-:-:S03]  /*195c0*/  LEA R23, P2, R16, R0, 0x1 ;  /* 0x0000000010177211 */ /* 0x002fc600078408ff */
[----:B------:R0:W-:Y:S04]  /*195d0*/  STL [R1+0x2220], R24 ;  /* 0x0022201801007387 */ /* 0x0001e80000100800 */
[----:B------:R1:W-:Y:S01]  /*195e0*/  STL [R1+0x2244], R23 ;  /* 0x0022441701007387 */ /* 0x0003e20000100800 */
[----:B0-----:R-:W-:-:S03]  /*195f0*/  LEA.HI.X.SX32 R24, R5, R2, 0x1, P1 ;  /* 0x0000000205187211 */ /* 0x001fc600008f0eff */
[----:B------:R-:W4:Y:S01]  /*19600*/  LDL.LU R5, [R1+0x1b0] ;  /* 0x0001b00001057983 */ /* 0x000f220000300800 */
[----:B-1----:R-:W-:-:S03]  /*19610*/  LEA R23, P1, R20, R0, 0x1 ;  /* 0x0000000014177211 */ /* 0x002fc600078208ff */
[----:B------:R-:W-:Y:S04]  /*19620*/  STL [R1+0x2224], R24 ;  /* 0x0022241801007387 */ /* 0x000fe80000100800 */
[----:B------:R0:W-:Y:S04]  /*19630*/  STL [R1+0x224c], R23 ;  /* 0x00224c1701007387 */ /* 0x0001e80000100800 */
[----:B0-----:R-:W4:Y:S01]  /*19640*/  LDL.LU R23, [R1+0x1b8] ;  /* 0x0001b80001177983 */ /* 0x001f220000300800 */
[----:B------:R-:W-:Y:S02]  /*19650*/  LEA.HI.X.SX32 R22, R22, R2, 0x1, P0 ;  /* 0x0000000216167211 */ /* 0x000fe400000f0eff */
[----:B------:R-:W-:-:S03]  /*19660*/  LEA R24, P0, R15, R0, 0x1 ;  /* 0x000000000f187211 */ /* 0x000fc600078008ff */
[----:B------:R0:W-:Y:S04]  /*19670*/  STL [R1+0x2228], R22 ;  /* 0x0022281601007387 */ /* 0x0001e80000100800 */
[----:B------:R1:W-:Y:S01]  /*19680*/  STL [R1+0x2254], R24 ;  /* 0x0022541801007387 */ /* 0x0003e20000100800 */
[----:B0-----:R-:W-:-:S03]  /*19690*/  LEA.HI.X.SX32 R22, R6, R2, 0x1, P4 ;  /* 0x0000000206167211 */ /* 0x001fc600020f0eff */
[----:B------:R-:W4:Y:S01]  /*196a0*/  LDL.LU R6, [R1+0x1c0] ;  /* 0x0001c00001067983 */ /* 0x000f220000300800 */
[----:B-1----:R-:W-:-:S03]  /*196b0*/  LEA R24, P4, R14, R0, 0x1 ;  /* 0x000000000e187211 */ /* 0x002fc600078808ff */
[----:B------:R0:W-:Y:S01]  /*196c0*/  STL [R1+0x222c], R22 ;  /* 0x00222c1601007387 */ /* 0x0001e20000100800 */
[-C--:B------:R-:W-:Y:S02]  /*196d0*/  LEA.HI.X.SX32 R21, R21, R2.reuse, 0x1, P5 ;  /* 0x0000000215157211 */ /* 0x080fe400028f0eff */
[----:B0-----:R-:W-:Y:S02]  /*196e0*/  LEA.HI.X.SX32 R22, R4, R2, 0x1, P6 ;  /* 0x0000000204167211 */ /* 0x001fe400030f0eff */
[----:B------:R-:W4:Y:S04]  /*196f0*/  LDL.LU R4, [R1+0x1e0] ;  /* 0x0001e00001047983 */ /* 0x000f280000300800 */
[----:B------:R0:W-:Y:S04]  /*19700*/  STL [R1+0x225c], R24 ;  /* 0x00225c1801007387 */ /* 0x0001e80000100800 */
[----:B------:R1:W-:Y:S01]  /*19710*/  STL [R1+0x2230], R22 ;  /* 0x0022301601007387 */ /* 0x0003e20000100800 */
[----:B0-----:R-:W-:-:S03]  /*19720*/  LEA R24, P6, R19, R0, 0x1 ;  /* 0x0000000013187211 */ /* 0x001fc600078c08ff */
[----:B-1----:R-:W4:Y:S04]  /*19730*/  LDL.LU R22, [R1+0x1fc] ;  /* 0x0001fc0001167983 */ /* 0x002f280000300800 */
[----:B------:R2:W-:Y:S04]  /*19740*/  STL [R1+0x2264], R24 ;  /* 0x0022641801007387 */ /* 0x0005e80000100800 */
[----:B------:R0:W-:Y:S01]  /*19750*/  STL [R1+0x2234], R21 ;  /* 0x0022341501007387 */ /* 0x0001e20000100800 */
[----:B--2---:R-:W-:Y:S02]  /*19760*/  LEA R24, P5, R11, R0, 0x1 ;  /* 0x000000000b187211 */ /* 0x004fe400078a08ff */
[----:B0-----:R-:W-:-:S02]  /*19770*/  LEA.HI.X.SX32 R21, R17, R2, 0x1, P3 ;  /* 0x0000000211157211 */ /* 0x001fc400018f0eff */
[----:B------:R-:W2:Y:S04]  /*19780*/  LDL.LU R17, [R1+0x210] ;  /* 0x0002100001117983 */ /* 0x000ea80000300800 */
[----:B------:R3:W-:Y:S04]  /*19790*/  STL [R1+0x226c], R24 ;  /* 0x00226c1801007387 */ /* 0x0007e80000100800 */
[----:B------:R0:W-:Y:S01]  /*197a0*/  STL [R1+0x2238], R21 ;  /* 0x0022381501007387 */ /* 0x0001e20000100800 */
[----:B---3--:R-:W-:Y:S02]  /*197b0*/  LEA R24, P3, R10, R0, 0x1 ;  /* 0x000000000a187211 */ /* 0x008fe400078608ff */
[----:B0-----:R-:W-:-:S02]  /*197c0*/  LEA.HI.X.SX32 R21, R16, R2, 0x1, P2 ;  /* 0x0000000210157211 */ /* 0x001fc400010f0eff */
[----:B------:R-:W3:Y:S04]  /*197d0*/  LDL.LU R16, [R1+0x218] ;  /* 0x0002180001107983 */ /* 0x000ee80000300800 */
[----:B------:R-:W-:Y:S01]  /*197e0*/  STL [R1+0x2274], R24 ;  /* 0x0022741801007387 */ /* 0x000fe20000100800 */
[----:B------:R-:W-:-:S03]  /*197f0*/  LEA.HI.X.SX32 R20, R20, R2, 0x1, P1 ;  /* 0x0000000214147211 */ /* 0x000fc600008f0eff */
[----:B------:R0:W-:Y:S01]  /*19800*/  STL [R1+0x2240], R21 ;  /* 0x0022401501007387 */ /* 0x0001e20000100800 */
[----:B------:R-:W-:-:S03]  /*19810*/  LEA.HI.X.SX32 R15, R15, R2, 0x1, P0 ;  /* 0x000000020f0f7211 */ /* 0x000fc600000f0eff */
[----:B0-----:R-:W3:Y:S01]  /*19820*/  LDL.LU R21, [R1+0x22c] ;  /* 0x00022c0001157983 */ /* 0x001ee20000300800 */
[----:B------:R-:W-:Y:S02]  /*19830*/  LEA.HI.X.SX32 R19, R19, R2, 0x1, P6 ;  /* 0x0000000213137211 */ /* 0x000fe400030f0eff */
[----:B----4-:R-:W-:-:S05]  /*19840*/  LEA R24, P2, R18, R0, 0x1 ;  /* 0x0000000012187211 */ /* 0x010fca00078408ff */
[----:B------:R0:W-:Y:S04]  /*19850*/  STL [R1+0x227c], R24 ;  /* 0x00227c1801007387 */ /* 0x0001e80000100800 */
[----:B------:R-:W-:Y:S01]  /*19860*/  STL [R1+0x2248], R20 ;  /* 0x0022481401007387 */ /* 0x000fe20000100800 */
[----:B0-----:R-:W-:-:S05]  /*19870*/  LEA R24, P1, R9, R0, 0x1 ;  /* 0x0000000009187211 */ /* 0x001fca00078208ff */
[----:B------:R-:W-:Y:S04]  /*19880*/  STL [R1+0x2284], R24 ;  /* 0x0022841801007387 */ /* 0x000fe80000100800 */
[----:B------:R0:W-:Y:S04]  /*19890*/  STL [R1+0x2250], R15 ;  /* 0x0022500f01007387 */ /* 0x0001e80000100800 */
[----:B0-----:R-:W4:Y:S01]  /*198a0*/  LDL.LU R15, [R1+0x23c] ;  /* 0x00023c00010f7983 */ /* 0x001f220000300800 */
[----:B------:R-:W-:-:S05]  /*198b0*/  LEA R20, P0, R8, R0, 0x1 ;  /* 0x0000000008147211 */ /* 0x000fca00078008ff */
[----:B------:R0:W-:Y:S02]  /*198c0*/  STL [R1+0x228c], R20 ;  /* 0x00228c1401007387 */ /* 0x0001e40000100800 */
[----:B0-----:R-:W-:Y:S02]  /*198d0*/  LEA.HI.X.SX32 R20, R14, R2, 0x1, P4 ;  /* 0x000000020e147211 */ /* 0x001fe400020f0eff */
[----:B------:R-:W4:Y:S01]  /*198e0*/  LDL.LU R14, [R1+0x258] ;  /* 0x00025800010e7983 */ /* 0x000f220000300800 */
[----:B------:R-:W-:-:S03]  /*198f0*/  LEA R24, P4, R7, R0, 0x1 ;  /* 0x0000000007187211 */ /* 0x000fc600078808ff */
[----:B------:R0:W-:Y:S04]  /*19900*/  STL [R1+0x2258], R20 ;  /* 0x0022581401007387 */ /* 0x0001e80000100800 */
[----:B0-----:R-:W4:Y:S04]  /*19910*/  LDL.LU R20, [R1+0x25c] ;  /* 0x00025c0001147983 */ /* 0x001f280000300800 */
[----:B------:R0:W-:Y:S04]  /*19920*/  STL [R1+0x2294], R24 ;  /* 0x0022941801007387 */ /* 0x0001e80000100800 */
[----:B------:R1:W-:Y:S01]  /*19930*/  STL [R1+0x2260], R19 ;  /* 0x0022601301007387 */ /* 0x0003e20000100800 */
[----:B0-----:R-:W-:-:S02]  /*19940*/  LEA R24, P6, R5, R0, 0x1 ;  /* 0x0000000005187211 */ /* 0x001fc400078c08ff */
[----:B-1----:R-:W-:Y:S02]  /*19950*/  LEA.HI.X.SX32 R19, R11, R2, 0x1, P5 ;  /* 0x000000020b137211 */ /* 0x002fe400028f0eff */
[----:B------:R-:W4:Y:S04]  /*19960*/  LDL.LU R11, [R1+0x260] ;  /* 0x00026000010b7983 */ /* 0x000f280000300800 */
[----:B------:R0:W-:Y:S04]  /*19970*/  STL [R1+0x229c], R24 ;  /* 0x00229c1801007387 */ /* 0x0001e80000100800 */
[----:B------:R1:W-:Y:S01]  /*19980*/  STL [R1+0x2268], R19 ;  /* 0x0022681301007387 */ /* 0x0003e20000100800 */
[----:B0-----:R-:W-:-:S02]  /*19990*/  LEA R24, P5, R23, R0, 0x1 ;  /* 0x0000000017187211 */ /* 0x001fc400078a08ff */
[----:B-1----:R-:W-:Y:S02]  /*199a0*/  LEA.HI.X.SX32 R19, R10, R2, 0x1, P3 ;  /* 0x000000020a137211 */ /* 0x002fe400018f0eff */
[----:B------:R-:W4:Y:S04]  /*199b0*/  LDL.LU R10, [R1+0x26c] ;  /* 0x00026c00010a7983 */ /* 0x000f280000300800 */
[----:B------:R-:W-:Y:S04]  /*199c0*/  STL [R1+0x22a4], R24 ;  /* 0x0022a41801007387 */ /* 0x000fe80000100800 */
[----:B------:R0:W-:Y:S04]  /*199d0*/  STL [R1+0x2270], R19 ;  /* 0x0022701301007387 */ /* 0x0001e80000100800 */
[----:B0-----:R-:W4:Y:S01]  /*199e0*/  LDL.LU R19, [R1+0x274] ;  /* 0x0002740001137983 */ /* 0x001f220000300800 */
[----:B------:R-:W-:-:S02]  /*199f0*/  LEA R24, P3, R6, R0, 0x1 ;  /* 0x0000000006187211 */ /* 0x000fc400078608ff */
[----:B------:R-:W-:-:S03]  /*19a00*/  LEA.HI.X.SX32 R18, R18, R2, 0x1, P2 ;  /* 0x0000000212127211 */ /* 0x000fc600010f0eff */
[----:B------:R0:W-:Y:S04]  /*19a10*/  STL [R1+0x22ac], R24 ;  /* 0x0022ac1801007387 */ /* 0x0001e80000100800 */
[----:B------:R1:W-:Y:S01]  /*19a20*/  STL [R1+0x2278], R18 ;  /* 0x0022781201007387 */ /* 0x0003e20000100800 */
[----:B0-----:R-:W-:Y:S02]  /*19a30*/  LEA R24, P2, R4, R0, 0x1 ;  /* 0x0000000004187211 */ /* 0x001fe400078408ff */
[----:B-1----:R-:W-:Y:S02]  /*19a40*/  LEA.HI.X.SX32 R18, R9, R2, 0x1, P1 ;  /* 0x0000000209127211 */ /* 0x002fe400008f0eff */
[----:B------:R-:W4:Y:S04]  /*19a50*/  LDL.LU R9, [R1+0x278] ;  /* 0x0002780001097983 */ /* 0x000f280000300800 */
[----:B------:R0:W-:Y:S04]  /*19a60*/  STL [R1+0x22b4], R24 ;  /* 0x0022b41801007387 */ /* 0x0001e80000100800 */
[----:B------:R1:W-:Y:S01]  /*19a70*/  STL [R1+0x2280], R18 ;  /* 0x0022801201007387 */ /* 0x0003e20000100800 */
[----:B0-----:R-:W-:-:S02]  /*19a80*/  LEA R24, P1, R22, R0, 0x1 ;  /* 0x0000000016187211 */ /* 0x001fc400078208ff */
[-C--:B-1----:R-:W-:Y:S02]  /*19a90*/  LEA.HI.X.SX32 R18, R8, R2.reuse, 0x1, P0 ;  /* 0x0000000208127211 */ /* 0x082fe400000f0eff */
[----:B------:R-:W4:Y:S01]  /*19aa0*/  LDL.LU R8, [R1+0x284] ;  /* 0x0002840001087983 */ /* 0x000f220000300800 */
[----:B------:R-:W-:-:S03]  /*19ab0*/  LEA.HI.X.SX32 R7, R7, R2, 0x1, P4 ;  /* 0x0000000207077211 */ /* 0x000fc600020f0eff */
[----:B------:R2:W-:Y:S04]  /*19ac0*/  STL [R1+0x22bc], R24 ;  /* 0x0022bc1801007387 */ /* 0x0005e80000100800 */
[----:B------:R0:W-:Y:S01]  /*19ad0*/  STL [R1+0x2288], R18 ;  /* 0x0022881201007387 */ /* 0x0001e20000100800 */
[----:B--2---:R-:W-:-:S03]  /*19ae0*/  LEA R24, P0, R17, R0, 0x1 ;  /* 0x0000000011187211 */ /* 0x004fc600078008ff */
[----:B0-----:R-:W2:Y:S01]  /*19af0*/  LDL.LU R18, [R1+0x28c] ;  /* 0x00028c0001127983 */ /* 0x001ea20000300800 */
[----:B------:R-:W-:-:S03]  /*19b00*/  LEA.HI.X.SX32 R5, R5, R2, 0x1, P6 ;  /* 0x0000000205057211 */ /* 0x000fc600030f0eff */
[----:B------:R3:W-:Y:S04]  /*19b10*/  STL [R1+0x22c4], R24 ;  /* 0x0022c41801007387 */ /* 0x0007e80000100800 */
[----:B------:R0:W-:Y:S01]  /*19b20*/  STL [R1+0x2290], R7 ;  /* 0x0022900701007387 */ /* 0x0001e20000100800 */
[----:B---3--:R-:W-:-:S03]  /*19b30*/  LEA R24, P4, R16, R0, 0x1 ;  /* 0x0000000010187211 */ /* 0x008fc600078808ff */
[----:B0-----:R-:W3:Y:S04]  /*19b40*/  LDL.LU R7, [R1+0x2a4] ;  /* 0x0002a40001077983 */ /* 0x001ee80000300800 */
[----:B------:R0:W-:Y:S04]  /*19b50*/  STL [R1+0x22cc], R24 ;  /* 0x0022cc1801007387 */ /* 0x0001e80000100800 */
[----:B------:R1:W-:Y:S01]  /*19b60*/  STL [R1+0x2298], R5 ;  /* 0x0022980501007387 */ /* 0x0003e20000100800 */
[----:B------:R-:W-:Y:S02]  /*19b70*/  LEA.HI.X.SX32 R23, R23, R2, 0x1, P5 ;  /* 0x0000000217177211 */ /* 0x000fe400028f0eff */
[----:B0-----:R-:W-:Y:S01]  /*19b80*/  LEA R24, P6, R21, R0, 0x1 ;  /* 0x0000000015187211 */ /* 0x001fe200078c08ff */
[----:B-1----:R-:W3:Y:S04]  /*19b90*/  LDL.LU R5, [R1+0x2a8] ;  /* 0x0002a80001057983 */ /* 0x002ee80000300800 */
[----:B------:R0:W-:Y:S04]  /*19ba0*/  STL [R1+0x22d4], R24 ;  /* 0x0022d41801007387 */ /* 0x0001e80000100800 */
[----:B------:R1:W-:Y:S01]  /*19bb0*/  STL [R1+0x22a0], R23 ;  /* 0x0022a01701007387 */ /* 0x0003e20000100800 */
[----:B0-----:R-:W-:-:S02]  /*19bc0*/  LEA.HI.X.SX32 R24, R6, R2, 0x1, P3 ;  /* 0x0000000206187211 */ /* 0x001fc400018f0eff */
[-C--:B------:R-:W-:Y:S02]  /*19bd0*/  LEA.HI.X.SX32 R22, R22, R2.reuse, 0x1, P1 ;  /* 0x0000000216167211 */ /* 0x080fe400008f0eff */
[----:B------:R-:W-:Y:S02]  /*19be0*/  LEA.HI.X.SX32 R21, R21, R2, 0x1, P6 ;  /* 0x0000000215157211 */ /* 0x000fe400030f0eff */
[----:B----4-:R-:W-:-:S05]  /*19bf0*/  LEA R25, P5, R15, R0, 0x1 ;  /* 0x000000000f197211 */ /* 0x010fca00078a08ff */
[----:B------:R-:W-:Y:S04]  /*19c00*/  STL [R1+0x22dc], R25 ;  /* 0x0022dc1901007387 */ /* 0x000fe80000100800 */
[----:B------:R-:W4:Y:S04]  /*19c10*/  LDL.LU R6, [R1+0x2b0] ;  /* 0x0002b00001067983 */ /* 0x000f280000300800 */
[----:B------:R0:W-:Y:S01]  /*19c20*/  STL [R1+0x22a8], R24 ;  /* 0x0022a81801007387 */ /* 0x0001e20000100800 */
[----:B-1----:R-:W-:Y:S02]  /*19c30*/  LEA R23, P3, R14, R0, 0x1 ;  /* 0x000000000e177211 */ /* 0x002fe400078608ff */
[----:B0-----:R-:W-:-:S03]  /*19c40*/  LEA.HI.X.SX32 R24, R4, R2, 0x1, P2 ;  /* 0x0000000204187211 */ /* 0x001fc600010f0eff */
[----:B------:R0:W-:Y:S04]  /*19c50*/  STL [R1+0x22e4], R23 ;  /* 0x0022e41701007387 */ /* 0x0001e80000100800 */
[----:B------:R-:W4:Y:S01]  /*19c60*/  LDL.LU R4, [R1+0x2bc] ;  /* 0x0002bc0001047983 */ /* 0x000f220000300800 */
[----:B0-----:R-:W-:-:S03]  /*19c70*/  LEA R23, P2, R20, R0, 0x1 ;  /* 0x0000000014177211 */ /* 0x001fc600078408ff */
[----:B------:R-:W-:Y:S04]  /*19c80*/  STL [R1+0x22b0], R24 ;  /* 0x0022b01801007387 */ /* 0x000fe80000100800 */
[----:B------:R0:W-:Y:S04]  /*19c90*/  STL [R1+0x22ec], R23 ;  /* 0x0022ec1701007387 */ /* 0x0001e80000100800 */
[----:B0-----:R-:W4:Y:S01]  /*19ca0*/  LDL.LU R23, [R1+0x2c0] ;  /* 0x0002c00001177983 */ /* 0x001f220000300800 */
[----:B------:R-:W-:-:S03]  /*19cb0*/  LEA R24, P1, R11, R0, 0x1 ;  /* 0x000000000b187211 */ /* 0x000fc600078208ff */
[----:B------:R0:W-:Y:S04]  /*19cc0*/  STL [R1+0x22b8], R22 ;  /* 0x0022b81601007387 */ /* 0x0001e80000100800 */
[----:B------:R1:W-:Y:S01]  /*19cd0*/  STL [R1+0x22f4], R24 ;  /* 0x0022f41801007387 */ /* 0x0003e20000100800 */
[----:B0-----:R-:W-:-:S03]  /*19ce0*/  LEA.HI.X.SX32 R22, R17, R2, 0x1, P0 ;  /* 0x0000000211167211 */ /* 0x001fc600000f0eff */
[----:B------:R-:W4:Y:S04]  /*19cf0*/  LDL.LU R17, [R1+0x2c8] ;  /* 0x0002c80001117983 */ /* 0x000f280000300800 */
[----:B------:R0:W-:Y:S01]  /*19d00*/  STL [R1+0x22c0], R22 ;  /* 0x0022c01601007387 */ /* 0x0001e20000100800 */
[----:B-1----:R-:W-:Y:S02]  /*19d10*/  LEA R24, P0, R10, R0, 0x1 ;  /* 0x000000000a187211 */ /* 0x002fe400078008ff */
[----:B0-----:R-:W-:Y:S02]  /*19d20*/  LEA.HI.X.SX32 R22, R16, R2, 0x1, P4 ;  /* 0x0000000210167211 */ /* 0x001fe400020f0eff */
[----:B------:R-:W4:Y:S04]  /*19d30*/  LDL.LU R16, [R1+0x2cc] ;  /* 0x0002cc0001107983 */ /* 0x000f280000300800 */
[----:B------:R0:W-:Y:S04]  /*19d40*/  STL [R1+0x22fc], R24 ;  /* 0x0022fc1801007387 */ /* 0x0001e80000100800 */
[----:B------:R1:W-:Y:S01]  /*19d50*/  STL [R1+0x22c8], R22 ;  /* 0x0022c81601007387 */ /* 0x0003e20000100800 */
[----:B0-----:R-:W-:-:S03]  /*19d60*/  LEA R24, P4, R19, R0, 0x1 ;  /* 0x0000000013187211 */ /* 0x001fc600078808ff */
[----:B-1----:R-:W4:Y:S04]  /*19d70*/  LDL.LU R22, [R1+0x2d0] ;  /* 0x0002d00001167983 */ /* 0x002f280000300800 */
[----:B------:R-:W-:Y:S04]  /*19d80*/  STL [R1+0x2304], R24 ;  /* 0x0023041801007387 */ /* 0x000fe80000100800 */
[----:B------:R0:W-:Y:S02]  /*19d90*/  STL [R1+0x22d0], R21 ;  /* 0x0022d01501007387 */ /* 0x0001e40000100800 */
[----:B0-----:R-:W-:-:S02]  /*19da0*/  LEA.HI.X.SX32 R21, R15, R2, 0x1, P5 ;  /* 0x000000020f157211 */ /* 0x001fc400028f0eff */
[----:B------:R-:W4:Y:S01]  /*19db0*/  LDL.LU R15, [R1+0x2f0] ;  /* 0x0002f000010f7983 */ /* 0x000f220000300800 */
[----:B------:R-:W-:-:S05]  /*19dc0*/  LEA R24, P6, R9, R0, 0x1 ;  /* 0x0000000009187211 */ /* 0x000fca00078c08ff */
[----:B------:R0:W-:Y:S04]  /*19dd0*/  STL [R1+0x230c], R24 ;  /* 0x00230c1801007387 */ /* 0x0001e80000100800 */
[----:B------:R1:W-:Y:S01]  /*19de0*/  STL [R1+0x22d8], R21 ;  /* 0x0022d81501007387 */ /* 0x0003e20000100800 */
[----:B0-----:R-:W-:Y:S02]  /*19df0*/  LEA R24, P5, R8, R0, 0x1 ;  /* 0x0000000008187211 */ /* 0x001fe400078a08ff */
[-C--:B-1----:R-:W-:Y:S02]  /*19e00*/  LEA.HI.X.SX32 R21, R14, R2.reuse, 0x1, P3 ;  /* 0x000000020e157211 */ /* 0x082fe400018f0eff */
[----:B------:R-:W4:Y:S04]  /*19e10*/  LDL.LU R14, [R1+0x2f4] ;  /* 0x0002f400010e7983 */ /* 0x000f280000300800 */
[----:B------:R2:W-:Y:S01]  /*19e20*/  STL [R1+0x2314], R24 ;  /* 0x0023141801007387 */ /* 0x0005e20000100800 */
[----:B------:R-:W-:-:S03]  /*19e30*/  LEA.HI.X.SX32 R20, R20, R2, 0x1, P2 ;  /* 0x0000000214147211 */ /* 0x000fc600010f0eff */
[----:B------:R0:W-:Y:S01]  /*19e40*/  STL [R1+0x22e0], R21 ;  /* 0x0022e01501007387 */ /* 0x0001e20000100800 */
[----:B--2---:R-:W-:-:S03]  /*19e50*/  LEA R24, P3, R18, R0, 0x1 ;  /* 0x0000000012187211 */ /* 0x004fc600078608ff */
[----:B0-----:R-:W2:Y:S01]  /*19e60*/  LDL.LU R21, [R1+0x300] ;  /* 0x0003000001157983 */ /* 0x001ea20000300800 */
[----:B------:R-:W-:-:S03]  /*19e70*/  LEA.HI.X.SX32 R11, R11, R2, 0x1, P1 ;  /* 0x000000020b0b7211 */ /* 0x000fc600008f0eff */
[----:B------:R3:W-:Y:S04]  /*19e80*/  STL [R1+0x231c], R24 ;  /* 0x00231c1801007387 */ /* 0x0007e80000100800 */
[----:B------:R0:W-:Y:S01]  /*19e90*/  STL [R1+0x22e8], R20 ;  /* 0x0022e81401007387 */ /* 0x0001e20000100800 */
[----:B---3--:R-:W-:-:S05]  /*19ea0*/  LEA R24, P2, R7, R0, 0x1 ;  /* 0x0000000007187211 */ /* 0x008fca00078408ff */
[----:B------:R-:W-:Y:S04]  /*19eb0*/  STL [R1+0x2324], R24 ;  /* 0x0023241801007387 */ /* 0x000fe80000100800 */
[----:B------:R1:W-:Y:S01]  /*19ec0*/  STL [R1+0x22f0], R11 ;  /* 0x0022f00b01007387 */ /* 0x0003e20000100800 */
[----:B0-----:R-:W-:-:S03]  /*19ed0*/  LEA R20, P1, R5, R0, 0x1 ;  /* 0x0000000005147211 */ /* 0x001fc600078208ff */
[----:B-1----:R-:W3:Y:S04]  /*19ee0*/  LDL.LU R11, [R1+0x304] ;  /* 0x00030400010b7983 */ /* 0x002ee80000300800 */
[----:B------:R0:W-:Y:S01]  /*19ef0*/  STL [R1+0x232c], R20 ;  /* 0x00232c1401007387 */ /* 0x0001e20000100800 */
[-C--:B------:R-:W-:Y:S02]  /*19f00*/  LEA.HI.X.SX32 R19, R19, R2.reuse, 0x1, P4 ;  /* 0x0000000213137211 */ /* 0x080fe400020f0eff */
[-C--:B0-----:R-:W-:Y:S02]  /*19f10*/  LEA.HI.X.SX32 R20, R10, R2.reuse, 0x1, P0 ;  /* 0x000000020a147211 */ /* 0x081fe400000f0eff */
[----:B------:R-:W3:Y:S04]  /*19f20*/  LDL.LU R10, [R1+0x30c] ;  /* 0x00030c00010a7983 */ /* 0x000ee80000300800 */
[----:B------:R0:W-:Y:S04]  /*19f30*/  STL [R1+0x22f8], R20 ;  /* 0x0022f81401007387 */ /* 0x0001e80000100800 */
[----:B0-----:R-:W3:Y:S01]  /*19f40*/  LDL.LU R20, [R1+0x310] ;  /* 0x0003100001147983 */ /* 0x001ee20000300800 */
[----:B------:R-:W-:-:S02]  /*19f50*/  LEA.HI.X.SX32 R18, R18, R2, 0x1, P3 ;  /* 0x0000000212127211 */ /* 0x000fc400018f0eff */
[----:B----4-:R-:W-:-:S05]  /*19f60*/  LEA R24, P0, R6, R0, 0x1 ;  /* 0x0000000006187211 */ /* 0x010fca00078008ff */
[----:B------:R-:W-:Y:S04]  /*19f70*/  STL [R1+0x2334], R24 ;  /* 0x0023341801007387 */ /* 0x000fe80000100800 */
[----:B------:R0:W-:Y:S02]  /*19f80*/  STL [R1+0x2300], R19 ;  /* 0x0023001301007387 */ /* 0x0001e40000100800 */
[----:B0-----:R-:W-:Y:S02]  /*19f90*/  LEA.HI.X.SX32 R19, R9, R2, 0x1, P6 ;  /* 0x0000000209137211 */ /* 0x001fe400030f0eff */
[----:B------:R-:W4:Y:S01]  /*19fa0*/  LDL.LU R9, [R1+0x31c] ;  /* 0x00031c0001097983 */ /* 0x000f220000300800 */
[----:B------:R-:W-:-:S05]  /*19fb0*/  LEA R24, P4, R4, R0, 0x1 ;  /* 0x0000000004187211 */ /* 0x000fca00078808ff */
[----:B------:R0:W-:Y:S04]  /*19fc0*/  STL [R1+0x233c], R24 ;  /* 0x00233c1801007387 */ /* 0x0001e80000100800 */
[----:B------:R1:W-:Y:S01]  /*19fd0*/  STL [R1+0x2308], R19 ;  /* 0x0023081301007387 */ /* 0x0003e20000100800 */
[----:B0-----:R-:W-:Y:S02]  /*19fe0*/  LEA R24, P6, R23, R0, 0x1 ;  /* 0x0000000017187211 */ /* 0x001fe400078c08ff */
[----:B-1----:R-:W-:Y:S02]  /*19ff0*/  LEA.HI.X.SX32 R19, R8, R2, 0x1, P5 ;  /* 0x0000000208137211 */ /* 0x002fe400028f0eff */
[----:B------:R-:W4:Y:S04]  /*1a000*/  LDL.LU R8, [R1+0x330] ;  /* 0x0003300001087983 */ /* 0x000f280000300800 */
[----:B------:R0:W-:Y:S04]  /*1a010*/  STL [R1+0x2344], R24 ;  /* 0x0023441801007387 */ /* 0x0001e80000100800 */
[----:B------:R1:W-:Y:S01]  /*1a020*/  STL [R1+0x2310], R19 ;  /* 0x0023101301007387 */ /* 0x0003e20000100800 */
[----:B0-----:R-:W-:-:S03]  /*1a030*/  LEA R24, P5, R17, R0, 0x1 ;  /* 0x0000000011187211 */ /* 0x001fc600078a08ff */
[----:B-1----:R-:W4:Y:S04]  /*1a040*/  LDL.LU R19, [R1+0x334] ;  /* 0x0003340001137983 */ /* 0x002f280000300800 */
[----:B------:R0:W-:Y:S04]  /*1a050*/  STL [R1+0x234c], R24 ;  /* 0x00234c1801007387 */ /* 0x0001e80000100800 */
[----:B------:R1:W-:Y:S01]  /*1a060*/  STL [R1+0x2318], R18 ;  /* 0x0023181201007387 */ /* 0x0003e20000100800 */
[----:B0-----:R-:W-:Y:S02]  /*1a070*/  LEA R24, P3, R16, R0, 0x1 ;  /* 0x0000000010187211 */ /* 0x001fe400078608ff */
[----:B-1----:R-:W-:-:S02]  /*1a080*/  LEA.HI.X.SX32 R18, R7, R2, 0x1, P2 ;  /* 0x0000000207127211 */ /* 0x002fc400010f0eff */
[----:B------:R-:W4:Y:S04]  /*1a090*/  LDL.LU R7, [R1+0x338] ;  /* 0x0003380001077983 */ /* 0x000f280000300800 */
[----:B------:R0:W-:Y:S04]  /*1a0a0*/  STL [R1+0x2354], R24 ;  /* 0x0023541801007387 */ /* 0x0001e80000100800 */
[----:B------:R1:W-:Y:S01]  /*1a0b0*/  STL [R1+0x2320], R18 ;  /* 0x0023201201007387 */ /* 0x0003e20000100800 */
[----:B0-----:R-:W-:Y:S02]  /*1a0c0*/  LEA R24, P2, R22, R0, 0x1 ;  /* 0x0000000016187211 */ /* 0x001fe400078408ff */
[----:B-1----:R-:W-:-:S02]  /*1a0d0*/  LEA.HI.X.SX32 R18, R5, R2, 0x1, P1 ;  /* 0x0000000205127211 */ /* 0x002fc400008f0eff */
[----:B------:R-:W4:Y:S01]  /*1a0e0*/  LDL.LU R5, [R1+0x340] ;  /* 0x0003400001057983 */ /* 0x000f220000300800 */
[----:B------:R-:W-:-:S03]  /*1a0f0*/  LEA.HI.X.SX32 R6, R6, R2, 0x1, P0 ;  /* 0x0000000206067211 */ /* 0x000fc600000f0eff */
        /* <DEDUP_REMOVED lines=11> */
[----:B------:R-:W-:Y:S02]  /*1a1b0*/  LEA.HI.X.SX32 R23, R23, R2, 0x1, P6 ;  /* 0x0000000217177211 */ /* 0x000fe400030f0eff */
[----:B--2---:R-:W-:Y:S01]  /*1a1c0*/  LEA R24, P4, R21, R0, 0x1 ;  /* 0x0000000015187211 */ /* 0x004fe200078808ff */
[----:B0-----:R-:W2:Y:S04]  /*1a1d0*/  LDL.LU R6, [R1+0x364] ;  /* 0x0003640001067983 */ /* 0x001ea80000300800 */
[----:B------:R0:W-:Y:S04]  /*1a1e0*/  STL [R1+0x2374], R24 ;  /* 0x0023741801007387 */ /* 0x0001e80000100800 */
[----:B------:R1:W-:Y:S01]  /*1a1f0*/  STL [R1+0x2340], R23 ;  /* 0x0023401701007387 */ /* 0x0003e20000100800 */
[----:B0-----:R-:W-:-:S02]  /*1a200*/  LEA.HI.X.SX32 R24, R17, R2, 0x1, P5 ;  /* 0x0000000211187211 */ /* 0x001fc400028f0eff */
[----:B---3--:R-:W-:-:S05]  /*1a210*/  LEA R25, P6, R11, R0, 0x1 ;  /* 0x000000000b197211 */ /* 0x008fca00078c08ff */
[----:B------:R-:W-:Y:S04]  /*1a220*/  STL [R1+0x237c], R25 ;  /* 0x00237c1901007387 */ /* 0x000fe80000100800 */
[----:B------:R-:W3:Y:S01]  /*1a230*/  LDL.LU R17, [R1+0x36c] ;  /* 0x00036c0001117983 */ /* 0x000ee20000300800 */
[----:B-1----:R-:W-:-:S03]  /*1a240*/  LEA R23, P5, R10, R0, 0x1 ;  /* 0x000000000a177211 */ /* 0x002fc600078a08ff */
[----:B------:R0:W-:Y:S04]  /*1a250*/  STL [R1+0x2348], R24 ;  /* 0x0023481801007387 */ /* 0x0001e80000100800 */
[----:B------:R1:W-:Y:S01]  /*1a260*/  STL [R1+0x2384], R23 ;  /* 0x0023841701007387 */ /* 0x0003e20000100800 */
[----:B0-----:R-:W-:-:S03]  /*1a270*/  LEA.HI.X.SX32 R24, R16, R2, 0x1, P3 ;  /* 0x0000000210187211 */ /* 0x001fc600018f0eff */
[----:B------:R-:W3:Y:S01]  /*1a280*/  LDL.LU R16, [R1+0x374] ;  /* 0x0003740001107983 */ /* 0x000ee20000300800 */
[----:B-1----:R-:W-:-:S03]  /*1a290*/  LEA R23, P3, R20, R0, 0x1 ;  /* 0x0000000014177211 */ /* 0x002fc600078608ff */
[----:B------:R-:W-:Y:S01]  /*1a2a0*/  STL [R1+0x2350], R24 ;  /* 0x0023501801007387 */ /* 0x000fe20000100800 */
[----:B------:R-:W-:-:S03]  /*1a2b0*/  LEA.HI.X.SX32 R22, R22, R2, 0x1, P2 ;  /* 0x0000000216167211 */ /* 0x000fc600010f0eff */
[----:B------:R0:W-:Y:S04]  /*1a2c0*/  STL [R1+0x238c], R23 ;  /* 0x00238c1701007387 */ /* 0x0001e80000100800 */
[----:B0-----:R-:W3:Y:S04]  /*1a2d0*/  LDL.LU R23, [R1+0x380] ;  /* 0x0003800001177983 */ /* 0x001ee80000300800 */
[----:B------:R0:W-:Y:S02]  /*1a2e0*/  STL [R1+0x2358], R22 ;  /* 0x0023581601007387 */ /* 0x0001e40000100800 */
[----:B0-----:R-:W-:-:S02]  /*1a2f0*/  LEA.HI.X.SX32 R22, R15, R2, 0x1, P1 ;  /* 0x000000020f167211 */ /* 0x001fc400008f0eff */
[-C--:B------:R-:W-:Y:S02]  /*1a300*/  LEA.HI.X.SX32 R21, R21, R2.reuse, 0x1, P4 ;  /* 0x0000000215157211 */ /* 0x080fe400020f0eff */
[----:B------:R-:W-:Y:S02]  /*1a310*/  LEA.HI.X.SX32 R20, R20, R2, 0x1, P3 ;  /* 0x0000000214147211 */ /* 0x000fe400018f0eff */
[----:B----4-:R-:W-:-:S05]  /*1a320*/  LEA R24, P2, R9, R0, 0x1 ;  /* 0x0000000009187211 */ /* 0x010fca00078408ff */
[----:B------:R0:W-:Y:S04]  /*1a330*/  STL [R1+0x2394], R24 ;  /* 0x0023941801007387 */ /* 0x0001e80000100800 */
[----:B------:R-:W4:Y:S04]  /*1a340*/  LDL.LU R15, [R1+0x384] ;  /* 0x00038400010f7983 */ /* 0x000f280000300800 */
[----:B------:R1:W-:Y:S01]  /*1a350*/  STL [R1+0x2360], R22 ;  /* 0x0023601601007387 */ /* 0x0003e20000100800 */
[----:B0-----:R-:W-:Y:S02]  /*1a360*/  LEA R24, P1, R8, R0, 0x1 ;  /* 0x0000000008187211 */ /* 0x001fe400078208ff */
[----:B-1----:R-:W-:-:S02]  /*1a370*/  LEA.HI.X.SX32 R22, R14, R2, 0x1, P0 ;  /* 0x000000020e167211 */ /* 0x002fc400000f0eff */
        /* <DEDUP_REMOVED lines=14> */
[----:B------:R-:W4:Y:S04]  /*1a460*/  LDL.LU R10, [R1+0x394] ;  /* 0x00039400010a7983 */ /* 0x000f280000300800 */
[----:B------:R0:W-:Y:S04]  /*1a470*/  STL [R1+0x23b4], R24 ;  /* 0x0023b41801007387 */ /* 0x0001e80000100800 */
[----:B------:R1:W-:Y:S01]  /*1a480*/  STL [R1+0x2380], R21 ;  /* 0x0023801501007387 */ /* 0x0003e20000100800 */
[----:B0-----:R-:W-:-:S03]  /*1a490*/  LEA R24, P5, R18, R0, 0x1 ;  /* 0x0000000012187211 */ /* 0x001fc600078a08ff */
[----:B-1----:R-:W4:Y:S01]  /*1a4a0*/  LDL.LU R21, [R1+0x390] ;  /* 0x0003900001157983 */ /* 0x002f220000300800 */
[----:B------:R-:W-:-:S03]  /*1a4b0*/  LEA.HI.X.SX32 R9, R9, R2, 0x1, P2 ;  /* 0x0000000209097211 */ /* 0x000fc600010f0eff */
[----:B------:R0:W-:Y:S04]  /*1a4c0*/  STL [R1+0x23bc], R24 ;  /* 0x0023bc1801007387 */ /* 0x0001e80000100800 */
[----:B------:R-:W-:Y:S01]  /*1a4d0*/  STL [R1+0x2388], R20 ;  /* 0x0023881401007387 */ /* 0x000fe20000100800 */
[----:B0-----:R-:W-:-:S05]  /*1a4e0*/  LEA R24, P3, R4, R0, 0x1 ;  /* 0x0000000004187211 */ /* 0x001fca00078608ff */
[----:B------:R-:W-:Y:S04]  /*1a4f0*/  STL [R1+0x23c4], R24 ;  /* 0x0023c41801007387 */ /* 0x000fe80000100800 */
[----:B------:R0:W-:Y:S04]  /*1a500*/  STL [R1+0x2390], R9 ;  /* 0x0023900901007387 */ /* 0x0001e80000100800 */
[----:B0-----:R-:W4:Y:S01]  /*1a510*/  LDL.LU R9, [R1+0x388] ;  /* 0x0003880001097983 */ /* 0x001f220000300800 */
[----:B--2---:R-:W-:-:S05]  /*1a520*/  LEA R20, P2, R6, R0, 0x1 ;  /* 0x0000000006147211 */ /* 0x004fca00078408ff */
[----:B------:R0:W-:Y:S01]  /*1a530*/  STL [R1+0x23cc], R20 ;  /* 0x0023cc1401007387 */ /* 0x0001e20000100800 */
[-C--:B------:R-:W-:Y:S02]  /*1a540*/  LEA.HI.X.SX32 R19, R19, R2.reuse, 0x1, P0 ;  /* 0x0000000213137211 */ /* 0x080fe400000f0eff */
[----:B0-----:R-:W-:Y:S02]  /*1a550*/  LEA.HI.X.SX32 R20, R8, R2, 0x1, P1 ;  /* 0x0000000208147211 */ /* 0x001fe400008f0eff */
[----:B------:R-:W2:Y:S04]  /*1a560*/  LDL.LU R8, [R1+0x37c] ;  /* 0x00037c0001087983 */ /* 0x000ea80000300800 */
[----:B------:R0:W-:Y:S04]  /*1a570*/  STL [R1+0x2398], R20 ;  /* 0x0023981401007387 */ /* 0x0001e80000100800 */
[----:B0-----:R-:W2:Y:S01]  /*1a580*/  LDL.LU R20, [R1+0x378] ;  /* 0x0003780001147983 */ /* 0x001ea20000300800 */
[----:B---3--:R-:W-:-:S05]  /*1a590*/  LEA R24, P1, R17, R0, 0x1 ;  /* 0x0000000011187211 */ /* 0x008fca00078208ff */
[----:B------:R-:W-:Y:S04]  /*1a5a0*/  STL [R1+0x23d4], R24 ;  /* 0x0023d41801007387 */ /* 0x000fe80000100800 */
[----:B------:R0:W-:Y:S02]  /*1a5b0*/  STL [R1+0x23a0], R19 ;  /* 0x0023a01301007387 */ /* 0x0001e40000100800 */
[----:B0-----:R-:W-:Y:S02]  /*1a5c0*/  LEA.HI.X.SX32 R19, R7, R2, 0x1, P4 ;  /* 0x0000000207137211 */ /* 0x001fe400020f0eff */
[----:B------:R-:W-:Y:S01]  /*1a5d0*/  LEA R24, P0, R16, R0, 0x1 ;  /* 0x0000000010187211 */ /* 0x000fe200078008ff */
[----:B------:R-:W3:Y:S04]  /*1a5e0*/  LDL.LU R7, [R1+0x370] ;  /* 0x0003700001077983 */ /* 0x000ee80000300800 */
[----:B------:R0:W-:Y:S04]  /*1a5f0*/  STL [R1+0x23dc], R24 ;  /* 0x0023dc1801007387 */ /* 0x0001e80000100800 */
[----:B------:R1:W-:Y:S01]  /*1a600*/  STL [R1+0x23a8], R19 ;  /* 0x0023a81301007387 */ /* 0x0003e20000100800 */
[----:B------:R-:W-:-:S02]  /*1a610*/  LEA.HI.X.SX32 R18, R18, R2, 0x1, P5 ;  /* 0x0000000212127211 */ /* 0x000fc400028f0eff */
[----:B0-----:R-:W-:Y:S02]  /*1a620*/  LEA R24, P4, R23, R0, 0x1 ;  /* 0x0000000017187211 */ /* 0x001fe400078808ff */
[-C--:B-1----:R-:W-:Y:S02]  /*1a630*/  LEA.HI.X.SX32 R19, R5, R2.reuse, 0x1, P6 ;  /* 0x0000000205137211 */ /* 0x082fe400030f0eff */
[----:B------:R-:W3:Y:S04]  /*1a640*/  LDL.LU R5, [R1+0x368] ;  /* 0x0003680001057983 */ /* 0x000ee80000300800 */
[----:B------:R-:W-:Y:S04]  /*1a650*/  STL [R1+0x23e4], R24 ;  /* 0x0023e41801007387 */ /* 0x000fe80000100800 */
[----:B------:R0:W-:Y:S04]  /*1a660*/  STL [R1+0x23b0], R19 ;  /* 0x0023b01301007387 */ /* 0x0001e80000100800 */
[----:B0-----:R-:W3:Y:S01]  /*1a670*/  LDL.LU R19, [R1+0x360] ;  /* 0x0003600001137983 */ /* 0x001ee20000300800 */
[----:B------:R-:W-:-:S02]  /*1a680*/  LEA.HI.X.SX32 R17, R17, R2, 0x1, P1 ;  /* 0x0000000211117211 */ /* 0x000fc400008f0eff */
[-C--:B------:R-:W-:Y:S02]  /*1a690*/  LEA.HI.X.SX32 R16, R16, R2.reuse, 0x1, P0 ;  /* 0x0000000210107211 */ /* 0x080fe400000f0eff */
[----:B------:R-:W-:Y:S02]  /*1a6a0*/  LEA.HI.X.SX32 R23, R23, R2, 0x1, P4 ;  /* 0x0000000217177211 */ /* 0x000fe400020f0eff */
[----:B----4-:R-:W-:-:S05]  /*1a6b0*/  LEA R24, P6, R15, R0, 0x1 ;  /* 0x000000000f187211 */ /* 0x010fca00078c08ff */
        /* <DEDUP_REMOVED lines=8> */
[----:B-1----:R-:W-:Y:S02]  /*1a740*/  LEA.HI.X.SX32 R18, R6, R2, 0x1, P2 ;  /* 0x0000000206127211 */ /* 0x002fe400010f0eff */
[----:B------:R-:W4:Y:S04]  /*1a750*/  LDL.LU R6, [R1+0x354] ;  /* 0x0003540001067983 */ /* 0x000f280000300800 */
[----:B------:R0:W-:Y:S04]  /*1a760*/  STL [R1+0x23fc], R24 ;  /* 0x0023fc1801007387 */ /* 0x0001e80000100800 */
[----:B------:R1:W-:Y:S01]  /*1a770*/  STL [R1+0x23c8], R18 ;  /* 0x0023c81201007387 */ /* 0x0003e20000100800 */
[----:B0-----:R-:W-:-:S03]  /*1a780*/  LEA R24, P2, R11, R0, 0x1 ;  /* 0x000000000b187211 */ /* 0x001fc600078408ff */
[----:B-1----:R-:W4:Y:S04]  /*1a790*/  LDL.LU R18, [R1+0x350] ;  /* 0x0003500001127983 */ /* 0x002f280000300800 */
[----:B------:R-:W-:Y:S04]  /*1a7a0*/  STL [R1+0x2404], R24 ;  /* 0x0024041801007387 */ /* 0x000fe80000100800 */
[----:B------:R0:W-:Y:S04]  /*1a7b0*/  STL [R1+0x23d0], R17 ;  /* 0x0023d01101007387 */ /* 0x0001e80000100800 */
[----:B0-----:R-:W4:Y:S01]  /*1a7c0*/  LDL.LU R17, [R1+0x34c] ;  /* 0x00034c0001117983 */ /* 0x001f220000300800 */
[----:B------:R-:W-:-:S05]  /*1a7d0*/  LEA R24, P1, R10, R0, 0x1 ;  /* 0x000000000a187211 */ /* 0x000fca00078208ff */
[----:B------:R0:W-:Y:S04]  /*1a7e0*/  STL [R1+0x240c], R24 ;  /* 0x00240c1801007387 */ /* 0x0001e80000100800 */
[----:B------:R1:W-:Y:S01]  /*1a7f0*/  STL [R1+0x23d8], R16 ;  /* 0x0023d81001007387 */ /* 0x0003e20000100800 */
[----:B0-----:R-:W-:-:S03]  /*1a800*/  LEA R24, P0, R21, R0, 0x1 ;  /* 0x0000000015187211 */ /* 0x001fc600078008ff */
[----:B-1----:R-:W4:Y:S04]  /*1a810*/  LDL.LU R16, [R1+0x344] ;  /* 0x0003440001107983 */ /* 0x002f280000300800 */
[----:B------:R0:W-:Y:S04]  /*1a820*/  STL [R1+0x2414], R24 ;  /* 0x0024141801007387 */ /* 0x0001e80000100800 */
[----:B------:R2:W-:Y:S01]  /*1a830*/  STL [R1+0x23e0], R23 ;  /* 0x0023e01701007387 */ /* 0x0005e20000100800 */
[----:B0-----:R-:W-:Y:S02]  /*1a840*/  LEA.HI.X.SX32 R24, R15, R2, 0x1, P6 ;  /* 0x000000020f187211 */ /* 0x001fe400030f0eff */
[----:B------:R-:W-:-:S05]  /*1a850*/  LEA R25, P4, R9, R0, 0x1 ;  /* 0x0000000009197211 */ /* 0x000fca00078808ff */
[----:B------:R-:W-:Y:S04]  /*1a860*/  STL [R1+0x241c], R25 ;  /* 0x00241c1901007387 */ /* 0x000fe80000100800 */
[----:B------:R-:W4:Y:S04]  /*1a870*/  LDL.LU R15, [R1+0x33c] ;  /* 0x00033c00010f7983 */ /* 0x000f280000300800 */
[----:B------:R0:W-:Y:S01]  /*1a880*/  STL [R1+0x23e8], R24 ;  /* 0x0023e81801007387 */ /* 0x0001e20000100800 */
[----:B--2---:R-:W-:Y:S02]  /*1a890*/  LEA R23, P6, R8, R0, 0x1 ;  /* 0x0000000008177211 */ /* 0x004fe400078c08ff */
[----:B0-----:R-:W-:-:S03]  /*1a8a0*/  LEA.HI.X.SX32 R24, R14, R2, 0x1, P5 ;  /* 0x000000020e187211 */ /* 0x001fc600028f0eff */
[----:B------:R0:W-:Y:S04]  /*1a8b0*/  STL [R1+0x2424], R23 ;  /* 0x0024241701007387 */ /* 0x0001e80000100800 */
[----:B------:R-:W2:Y:S01]  /*1a8c0*/  LDL.LU R14, [R1+0x32c] ;  /* 0x00032c00010e7983 */ /* 0x000ea20000300800 */
[----:B------:R-:W-:Y:S02]  /*1a8d0*/  LEA.HI.X.SX32 R22, R22, R2, 0x1, P3 ;  /* 0x0000000216167211 */ /* 0x000fe400018f0eff */
[-C--:B0-----:R-:W-:Y:S01]  /*1a8e0*/  LEA R23, P5, R20, R0.reuse, 0x1 ;  /* 0x0000000014177211 */ /* 0x081fe200078a08ff */
[----:B------:R-:W-:Y:S04]  /*1a8f0*/  STL [R1+0x23f0], R24 ;  /* 0x0023f01801007387 */ /* 0x000fe80000100800 */
[----:B------:R0:W-:Y:S04]  /*1a900*/  STL [R1+0x242c], R23 ;  /* 0x00242c1701007387 */ /* 0x0001e80000100800 */
[----:B0-----:R-:W2:Y:S04]  /*1a910*/  LDL.LU R23, [R1+0x328] ;  /* 0x0003280001177983 */ /* 0x001ea80000300800 */
[----:B------:R0:W-:Y:S01]  /*1a920*/  STL [R1+0x23f8], R22 ;  /* 0x0023f81601007387 */ /* 0x0001e20000100800 */
[----:B---3--:R-:W-:-:S05]  /*1a930*/  LEA R24, P3, R7, R0, 0x1 ;  /* 0x0000000007187211 */ /* 0x008fca00078608ff */
[----:B------:R1:W-:Y:S01]  /*1a940*/  STL [R1+0x2434], R24 ;  /* 0x0024341801007387 */ /* 0x0003e20000100800 */
[----:B0-----:R-:W-:-:S03]  /*1a950*/  LEA.HI.X.SX32 R22, R11, R2, 0x1, P2 ;  /* 0x000000020b167211 */ /* 0x001fc600010f0eff */
[----:B------:R-:W3:Y:S04]  /*1a960*/  LDL.LU R11, [R1+0x324] ;  /* 0x00032400010b7983 */ /* 0x000ee80000300800 */
[----:B------:R0:W-:Y:S01]  /*1a970*/  STL [R1+0x2400], R22 ;  /* 0x0024001601007387 */ /* 0x0001e20000100800 */
[----:B-1----:R-:W-:Y:S02]  /*1a980*/  LEA R24, P2, R5, R0, 0x1 ;  /* 0x0000000005187211 */ /* 0x002fe400078408ff */
[-C--:B0-----:R-:W-:Y:S02]  /*1a990*/  LEA.HI.X.SX32 R22, R10, R2.reuse, 0x1, P1 ;  /* 0x000000020a167211 */ /* 0x081fe400008f0eff */
[----:B------:R-:W3:Y:S04]  /*1a9a0*/  LDL.LU R10, [R1+0x320] ;  /* 0x00032000010a7983 */ /* 0x000ee80000300800 */
[----:B------:R0:W-:Y:S01]  /*1a9b0*/  STL [R1+0x243c], R24 ;  /* 0x00243c1801007387 */ /* 0x0001e20000100800 */
[----:B------:R-:W-:-:S03]  /*1a9c0*/  LEA.HI.X.SX32 R21, R21, R2, 0x1, P0 ;  /* 0x0000000215157211 */ /* 0x000fc600000f0eff */
[----:B------:R1:W-:Y:S01]  /*1a9d0*/  STL [R1+0x2408], R22 ;  /* 0x0024081601007387 */ /* 0x0003e20000100800 */
[----:B0-----:R-:W-:-:S03]  /*1a9e0*/  LEA R24, P1, R19, R0, 0x1 ;  /* 0x0000000013187211 */ /* 0x001fc600078208ff */
[----:B-1----:R-:W3:Y:S04]  /*1a9f0*/  LDL.LU R22, [R1+0x318] ;  /* 0x0003180001167983 */ /* 0x002ee80000300800 */
[----:B------:R-:W-:Y:S04]  /*1aa00*/  STL [R1+0x2444], R24 ;  /* 0x0024441801007387 */ /* 0x000fe80000100800 */
[----:B------:R0:W-:Y:S02]  /*1aa10*/  STL [R1+0x2410], R21 ;  /* 0x0024101501007387 */ /* 0x0001e40000100800 */
[----:B0-----:R-:W-:-:S02]  /*1aa20*/  LEA.HI.X.SX32 R21, R9, R2, 0x1, P4 ;  /* 0x0000000209157211 */ /* 0x001fc400020f0eff */
[----:B------:R-:W3:Y:S01]  /*1aa30*/  LDL.LU R9, [R1+0x314] ;  /* 0x0003140001097983 */ /* 0x000ee20000300800 */
[-C--:B------:R-:W-:Y:S02]  /*1aa40*/  LEA.HI.X.SX32 R20, R20, R2.reuse, 0x1, P5 ;  /* 0x0000000214147211 */ /* 0x080fe400028f0eff */
        /* <DEDUP_REMOVED lines=21> */
[----:B------:R-:W4:Y:S04]  /*1aba0*/  LDL.LU R5, [R1+0x2ec] ;  /* 0x0002ec0001057983 */ /* 0x000f280000300800 */
[----:B------:R0:W-:Y:S04]  /*1abb0*/  STL [R1+0x2438], R20 ;  /* 0x0024381401007387 */ /* 0x0001e80000100800 */
[----:B0-----:R-:W4:Y:S01]  /*1abc0*/  LDL.LU R20, [R1+0x2e8] ;  /* 0x0002e80001147983 */ /* 0x001f220000300800 */
[----:B------:R-:W-:-:S05]  /*1abd0*/  LEA R24, P2, R15, R0, 0x1 ;  /* 0x000000000f187211 */ /* 0x000fca00078408ff */
[----:B------:R-:W-:Y:S04]  /*1abe0*/  STL [R1+0x2474], R24 ;  /* 0x0024741801007387 */ /* 0x000fe80000100800 */
[----:B------:R0:W-:Y:S02]  /*1abf0*/  STL [R1+0x2440], R19 ;  /* 0x0024401301007387 */ /* 0x0001e40000100800 */
[----:B0-----:R-:W-:Y:S02]  /*1ac00*/  LEA.HI.X.SX32 R19, R4, R2, 0x1, P0 ;  /* 0x0000000204137211 */ /* 0x001fe400000f0eff */
[----:B------:R-:W4:Y:S01]  /*1ac10*/  LDL.LU R4, [R1+0x2e4] ;  /* 0x0002e40001047983 */ /* 0x000f220000300800 */
[----:B--2---:R-:W-:-:S05]  /*1ac20*/  LEA R24, P1, R14, R0, 0x1 ;  /* 0x000000000e187211 */ /* 0x004fca00078208ff */
[----:B------:R0:W-:Y:S04]  /*1ac30*/  STL [R1+0x247c], R24 ;  /* 0x00247c1801007387 */ /* 0x0001e80000100800 */
[----:B------:R1:W-:Y:S01]  /*1ac40*/  STL [R1+0x2448], R19 ;  /* 0x0024481301007387 */ /* 0x0003e20000100800 */
[----:B------:R-:W-:Y:S02]  /*1ac50*/  LEA.HI.X.SX32 R18, R18, R2, 0x1, P6 ;  /* 0x0000000212127211 */ /* 0x000fe400030f0eff */
[----:B0-----:R-:W-:Y:S02]  /*1ac60*/  LEA R24, P0, R23, R0, 0x1 ;  /* 0x0000000017187211 */ /* 0x001fe400078008ff */
[----:B-1----:R-:W-:Y:S02]  /*1ac70*/  LEA.HI.X.SX32 R19, R6, R2, 0x1, P4 ;  /* 0x0000000206137211 */ /* 0x002fe400020f0eff */
[----:B------:R-:W2:Y:S04]  /*1ac80*/  LDL.LU R6, [R1+0x2e0] ;  /* 0x0002e00001067983 */ /* 0x000ea80000300800 */
[----:B------:R3:W-:Y:S04]  /*1ac90*/  STL [R1+0x2484], R24 ;  /* 0x0024841801007387 */ /* 0x0007e80000100800 */
[----:B------:R0:W-:Y:S01]  /*1aca0*/  STL [R1+0x2450], R19 ;  /* 0x0024501301007387 */ /* 0x0001e20000100800 */
[----:B---3--:R-:W-:-:S03]  /*1acb0*/  LEA R24, P4, R11, R0, 0x1 ;  /* 0x000000000b187211 */ /* 0x008fc600078808ff */
[----:B0-----:R-:W3:Y:S01]  /*1acc0*/  LDL.LU R19, [R1+0x2dc] ;  /* 0x0002dc0001137983 */ /* 0x001ee20000300800 */
[----:B------:R-:W-:-:S03]  /*1acd0*/  LEA.HI.X.SX32 R17, R17, R2, 0x1, P5 ;  /* 0x0000000211117211 */ /* 0x000fc600028f0eff */
[----:B------:R0:W-:Y:S04]  /*1ace0*/  STL [R1+0x248c], R24 ;  /* 0x00248c1801007387 */ /* 0x0001e80000100800 */
[----:B------:R1:W-:Y:S01]  /*1acf0*/  STL [R1+0x2458], R18 ;  /* 0x0024581201007387 */ /* 0x0003e20000100800 */
[----:B0-----:R-:W-:-:S03]  /*1ad00*/  LEA R24, P6, R10, R0, 0x1 ;  /* 0x000000000a187211 */ /* 0x001fc600078c08ff */
[----:B-1----:R-:W3:Y:S01]  /*1ad10*/  LDL.LU R18, [R1+0x2d8] ;  /* 0x0002d80001127983 */ /* 0x002ee20000300800 */
        /* <DEDUP_REMOVED lines=11> */
[----:B------:R-:W-:Y:S04]  /*1add0*/  STL [R1+0x24a4], R24 ;  /* 0x0024a41801007387 */ /* 0x000fe80000100800 */
[----:B------:R0:W-:Y:S04]  /*1ade0*/  STL [R1+0x2470], R15 ;  /* 0x0024700f01007387 */ /* 0x0001e80000100800 */
[----:B0-----:R-:W3:Y:S01]  /*1adf0*/  LDL.LU R15, [R1+0x2b8] ;  /* 0x0002b800010f7983 */ /* 0x001ee20000300800 */
[-C--:B------:R-:W-:Y:S02]  /*1ae00*/  LEA.HI.X.SX32 R23, R23, R2.reuse, 0x1, P0 ;  /* 0x0000000217177211 */ /* 0x080fe400000f0eff */
[----:B------:R-:W-:-:S02]  /*1ae10*/  LEA.HI.X.SX32 R22, R22, R2, 0x1, P5 ;  /* 0x0000000216167211 */ /* 0x000fc400028f0eff */
[----:B----4-:R-:W-:-:S05]  /*1ae20*/  LEA R24, P2, R8, R0, 0x1 ;  /* 0x0000000008187211 */ /* 0x010fca00078408ff */
[----:B------:R-:W-:Y:S04]  /*1ae30*/  STL [R1+0x24ac], R24 ;  /* 0x0024ac1801007387 */ /* 0x000fe80000100800 */
[----:B------:R0:W-:Y:S04]  /*1ae40*/  STL [R1+0x2478], R14 ;  /* 0x0024780e01007387 */ /* 0x0001e80000100800 */
[----:B0-----:R-:W4:Y:S01]  /*1ae50*/  LDL.LU R14, [R1+0x2b4] ;  /* 0x0002b400010e7983 */ /* 0x001f220000300800 */
[----:B------:R-:W-:-:S05]  /*1ae60*/  LEA R24, P1, R21, R0, 0x1 ;  /* 0x0000000015187211 */ /* 0x000fca00078208ff */
[----:B------:R0:W-:Y:S04]  /*1ae70*/  STL [R1+0x24b4], R24 ;  /* 0x0024b41801007387 */ /* 0x0001e80000100800 */
[----:B------:R1:W-:Y:S01]  /*1ae80*/  STL [R1+0x2480], R23 ;  /* 0x0024801701007387 */ /* 0x0003e20000100800 */
[----:B0-----:R-:W-:Y:S02]  /*1ae90*/  LEA.HI.X.SX32 R24, R11, R2, 0x1, P4 ;  /* 0x000000020b187211 */ /* 0x001fe400020f0eff */
[----:B------:R-:W-:-:S05]  /*1aea0*/  LEA R25, P0, R7, R0, 0x1 ;  /* 0x0000000007197211 */ /* 0x000fca00078008ff */
        /* <DEDUP_REMOVED lines=10> */
[----:B0-----:R-:W4:Y:S04]  /*1af50*/  LDL.LU R23, [R1+0x29c] ;  /* 0x00029c0001177983 */ /* 0x001f280000300800 */
[----:B------:R0:W-:Y:S01]  /*1af60*/  STL [R1+0x2498], R22 ;  /* 0x0024981601007387 */ /* 0x0001e20000100800 */
[----:B------:R-:W-:-:S02]  /*1af70*/  LEA R24, P5, R4, R0, 0x1 ;  /* 0x0000000004187211 */ /* 0x000fc400078a08ff */
[----:B0-----:R-:W-:-:S03]  /*1af80*/  LEA.HI.X.SX32 R22, R9, R2, 0x1, P3 ;  /* 0x0000000209167211 */ /* 0x001fc600018f0eff */
[----:B------:R2:W-:Y:S04]  /*1af90*/  STL [R1+0x24d4], R24 ;  /* 0x0024d41801007387 */ /* 0x0005e80000100800 */
[----:B------:R-:W4:Y:S04]  /*1afa0*/  LDL.LU R9, [R1+0x298] ;  /* 0x0002980001097983 */ /* 0x000f280000300800 */
[----:B------:R0:W-:Y:S01]  /*1afb0*/  STL [R1+0x24a0], R22 ;  /* 0x0024a01601007387 */ /* 0x0001e20000100800 */
[----:B------:R-:W-:Y:S02]  /*1afc0*/  LEA.HI.X.SX32 R21, R21, R2, 0x1, P1 ;  /* 0x0000000215157211 */ /* 0x000fe400008f0eff */
[----:B--2---:R-:W-:-:S02]  /*1afd0*/  LEA R24, P3, R6, R0, 0x1 ;  /* 0x0000000006187211 */ /* 0x004fc400078608ff */
[----:B0-----:R-:W-:Y:S02]  /*1afe0*/  LEA.HI.X.SX32 R22, R8, R2, 0x1, P2 ;  /* 0x0000000208167211 */ /* 0x001fe400010f0eff */
[----:B------:R-:W2:Y:S04]  /*1aff0*/  LDL.LU R8, [R1+0x294] ;  /* 0x0002940001087983 */ /* 0x000ea80000300800 */
[----:B------:R3:W-:Y:S04]  /*1b000*/  STL [R1+0x24dc], R24 ;  /* 0x0024dc1801007387 */ /* 0x0007e80000100800 */
[----:B------:R0:W-:Y:S01]  /*1b010*/  STL [R1+0x24a8], R22 ;  /* 0x0024a81601007387 */ /* 0x0001e20000100800 */
[----:B---3--:R-:W-:-:S03]  /*1b020*/  LEA R24, P2, R19, R0, 0x1 ;  /* 0x0000000013187211 */ /* 0x008fc600078408ff */
[----:B0-----:R-:W3:Y:S04]  /*1b030*/  LDL.LU R22, [R1+0x290] ;  /* 0x0002900001167983 */ /* 0x001ee80000300800 */
[----:B------:R0:W-:Y:S04]  /*1b040*/  STL [R1+0x24e4], R24 ;  /* 0x0024e41801007387 */ /* 0x0001e80000100800 */
[----:B------:R1:W-:Y:S01]  /*1b050*/  STL [R1+0x24b0], R21 ;  /* 0x0024b01501007387 */ /* 0x0003e20000100800 */
[----:B0-----:R-:W-:Y:S02]  /*1b060*/  LEA R24, P1, R18, R0, 0x1 ;  /* 0x0000000012187211 */ /* 0x001fe400078208ff */
[----:B-1----:R-:W-:-:S02]  /*1b070*/  LEA.HI.X.SX32 R21, R7, R2, 0x1, P0 ;  /* 0x0000000207157211 */ /* 0x002fc400000f0eff */
[----:B------:R-:W3:Y:S04]  /*1b080*/  LDL.LU R7, [R1+0x288] ;  /* 0x0002880001077983 */ /* 0x000ee80000300800 */
[----:B------:R0:W-:Y:S04]  /*1b090*/  STL [R1+0x24ec], R24 ;  /* 0x0024ec1801007387 */ /* 0x0001e80000100800 */
[----:B------:R1:W-:Y:S01]  /*1b0a0*/  STL [R1+0x24b8], R21 ;  /* 0x0024b81501007387 */ /* 0x0003e20000100800 */
[----:B0-----:R-:W-:Y:S02]  /*1b0b0*/  LEA R24, P0, R17, R0, 0x1 ;  /* 0x0000000011187211 */ /* 0x001fe400078008ff */
[----:B-1----:R-:W-:-:S02]  /*1b0c0*/  LEA.HI.X.SX32 R21, R5, R2, 0x1, P4 ;  /* 0x0000000205157211 */ /* 0x002fc400020f0eff */
[----:B------:R-:W3:Y:S04]  /*1b0d0*/  LDL.LU R5, [R1+0x280] ;  /* 0x0002800001057983 */ /* 0x000ee80000300800 */
[----:B------:R0:W-:Y:S01]  /*1b0e0*/  STL [R1+0x24f4], R24 ;  /* 0x0024f41801007387 */ /* 0x0001e20000100800 */
[----:B------:R-:W-:-:S03]  /*1b0f0*/  LEA.HI.X.SX32 R20, R20, R2, 0x1, P6 ;  /* 0x0000000214147211 */ /* 0x000fc600030f0eff */
[----:B------:R1:W-:Y:S01]  /*1b100*/  STL [R1+0x24c0], R21 ;  /* 0x0024c01501007387 */ /* 0x0003e20000100800 */
[----:B0-----:R-:W-:-:S03]  /*1b110*/  LEA R24, P4, R16, R0, 0x1 ;  /* 0x0000000010187211 */ /* 0x001fc600078808ff */
[----:B-1----:R-:W3:Y:S01]  /*1b120*/  LDL.LU R21, [R1+0x27c] ;  /* 0x00027c0001157983 */ /* 0x002ee20000300800 */
[----:B------:R-:W-:-:S03]  /*1b130*/  LEA.HI.X.SX32 R4, R4, R2, 0x1, P5 ;  /* 0x0000000204047211 */ /* 0x000fc600028f0eff */
[----:B------:R0:W-:Y:S04]  /*1b140*/  STL [R1+0x24fc], R24 ;  /* 0x0024fc1801007387 */ /* 0x0001e80000100800 */
[----:B------:R-:W-:Y:S01]  /*1b150*/  STL [R1+0x24c8], R20 ;  /* 0x0024c81401007387 */ /* 0x000fe20000100800 */
[----:B0-----:R-:W-:-:S05]  /*1b160*/  LEA R24, P6, R15, R0, 0x1 ;  /* 0x000000000f187211 */ /* 0x001fca00078c08ff */
[----:B------:R-:W-:Y:S04]  /*1b170*/  STL [R1+0x2504], R24 ;  /* 0x0025041801007387 */ /* 0x000fe80000100800 */
[----:B------:R0:W-:Y:S04]  /*1b180*/  STL [R1+0x24d0], R4 ;  /* 0x0024d00401007387 */ /* 0x0001e80000100800 */
[----:B0-----:R-:W3:Y:S01]  /*1b190*/  LDL.LU R4, [R1+0x270] ;  /* 0x0002700001047983 */ /* 0x001ee20000300800 */
[-C--:B------:R-:W-:Y:S02]  /*1b1a0*/  LEA.HI.X.SX32 R19, R19, R2.reuse, 0x1, P2 ;  /* 0x0000000213137211 */ /* 0x080fe400010f0eff */
[----:B------:R-:W-:-:S02]  /*1b1b0*/  LEA.HI.X.SX32 R18, R18, R2, 0x1, P1 ;  /* 0x0000000212127211 */ /* 0x000fc400008f0eff */
[-C--:B------:R-:W-:Y:S02]  /*1b1c0*/  LEA.HI.X.SX32 R17, R17, R2.reuse, 0x1, P0 ;  /* 0x0000000211117211 */ /* 0x080fe400000f0eff */
[----:B------:R-:W-:Y:S02]  /*1b1d0*/  LEA.HI.X.SX32 R16, R16, R2, 0x1, P4 ;  /* 0x0000000210107211 */ /* 0x000fe400020f0eff */
[----:B----4-:R-:W-:-:S05]  /*1b1e0*/  LEA R20, P5, R14, R0, 0x1 ;  /* 0x000000000e147211 */ /* 0x010fca00078a08ff */
[----:B------:R0:W-:Y:S02]  /*1b1f0*/  STL [R1+0x250c], R20 ;  /* 0x00250c1401007387 */ /* 0x0001e40000100800 */
[----:B0-----:R-:W-:Y:S02]  /*1b200*/  LEA.HI.X.SX32 R20, R6, R2, 0x1, P3 ;  /* 0x0000000206147211 */ /* 0x001fe400018f0eff */
[----:B------:R-:W4:Y:S04]  /*1b210*/  LDL.LU R6, [R1+0x268] ;  /* 0x0002680001067983 */ /* 0x000f280000300800 */
[----:B------:R0:W-:Y:S04]  /*1b220*/  STL [R1+0x24d8], R20 ;  /* 0x0024d81401007387 */ /* 0x0001e80000100800 */
[----:B0-----:R-:W4:Y:S01]  /*1b230*/  LDL.LU R20, [R1+0x264] ;  /* 0x0002640001147983 */ /* 0x001f220000300800 */
[----:B------:R-:W-:-:S05]  /*1b240*/  LEA R24, P3, R11, R0, 0x1 ;  /* 0x000000000b187211 */ /* 0x000fca00078608ff */
[----:B------:R-:W-:Y:S04]  /*1b250*/  STL [R1+0x2514], R24 ;  /* 0x0025141801007387 */ /* 0x000fe80000100800 */
        /* <DEDUP_REMOVED lines=14> */
[----:B--2---:R-:W-:Y:S02]  /*1b340*/  LEA R24, P4, R8, R0, 0x1 ;  /* 0x0000000008187211 */ /* 0x004fe400078808ff */
[----:B------:R-:W-:-:S03]  /*1b350*/  LEA.HI.X.SX32 R15, R15, R2, 0x1, P6 ;  /* 0x000000020f0f7211 */ /* 0x000fc600030f0eff */
[----:B------:R3:W-:Y:S01]  /*1b360*/  STL [R1+0x2534], R24 ;  /* 0x0025341801007387 */ /* 0x0007e20000100800 */
[----:B------:R-:W-:-:S03]  /*1b370*/  LEA.HI.X.SX32 R14, R14, R2, 0x1, P5 ;  /* 0x000000020e0e7211 */ /* 0x000fc600028f0eff */
[----:B------:R0:W-:Y:S01]  /*1b380*/  STL [R1+0x2500], R15 ;  /* 0x0025000f01007387 */ /* 0x0001e20000100800 */
[----:B---3--:R-:W-:-:S03]  /*1b390*/  LEA R24, P6, R22, R0, 0x1 ;  /* 0x0000000016187211 */ /* 0x008fc600078c08ff */
[----:B0-----:R-:W2:Y:S01]  /*1b3a0*/  LDL.LU R15, [R1+0x244] ;  /* 0x00024400010f7983 */ /* 0x001ea20000300800 */
[----:B------:R-:W-:-:S03]  /*1b3b0*/  LEA.HI.X.SX32 R11, R11, R2, 0x1, P3 ;  /* 0x000000020b0b7211 */ /* 0x000fc600018f0eff */
[----:B------:R0:W-:Y:S04]  /*1b3c0*/  STL [R1+0x253c], R24 ;  /* 0x00253c1801007387 */ /* 0x0001e80000100800 */
[----:B------:R1:W-:Y:S01]  /*1b3d0*/  STL [R1+0x2508], R14 ;  /* 0x0025080e01007387 */ /* 0x0003e20000100800 */
[----:B------:R-:W-:Y:S02]  /*1b3e0*/  LEA.HI.X.SX32 R10, R10, R2, 0x1, P2 ;  /* 0x000000020a0a7211 */ /* 0x000fe400010f0eff */
[----:B0-----:R-:W-:Y:S01]  /*1b3f0*/  LEA R24, P5, R7, R0, 0x1 ;  /* 0x0000000007187211 */ /* 0x001fe200078a08ff */
[----:B-1----:R-:W3:Y:S04]  /*1b400*/  LDL.LU R14, [R1+0x240] ;  /* 0x00024000010e7983 */ /* 0x002ee80000300800 */
[----:B------:R-:W-:Y:S04]  /*1b410*/  STL [R1+0x2544], R24 ;  /* 0x0025441801007387 */ /* 0x000fe80000100800 */
[----:B------:R0:W-:Y:S01]  /*1b420*/  STL [R1+0x2510], R11 ;  /* 0x0025100b01007387 */ /* 0x0001e20000100800 */
[----:B------:R-:W-:-:S03]  /*1b430*/  LEA.HI.X.SX32 R23, R23, R2, 0x1, P1 ;  /* 0x0000000217177211 */ /* 0x000fc600008f0eff */
[----:B0-----:R-:W3:Y:S01]  /*1b440*/  LDL.LU R11, [R1+0x238] ;  /* 0x00023800010b7983 */ /* 0x001ee20000300800 */
[----:B------:R-:W-:-:S05]  /*1b450*/  LEA R24, P3, R5, R0, 0x1 ;  /* 0x0000000005187211 */ /* 0x000fca00078608ff */
[----:B------:R-:W-:Y:S04]  /*1b460*/  STL [R1+0x254c], R24 ;  /* 0x00254c1801007387 */ /* 0x000fe80000100800 */
[----:B------:R0:W-:Y:S04]  /*1b470*/  STL [R1+0x2518], R10 ;  /* 0x0025180a01007387 */ /* 0x0001e80000100800 */
[----:B0-----:R-:W3:Y:S01]  /*1b480*/  LDL.LU R10, [R1+0x234] ;  /* 0x00023400010a7983 */ /* 0x001ee20000300800 */
[----:B------:R-:W-:-:S05]  /*1b490*/  LEA R24, P2, R21, R0, 0x1 ;  /* 0x0000000015187211 */ /* 0x000fca00078408ff */
[----:B------:R0:W-:Y:S04]  /*1b4a0*/  STL [R1+0x2554], R24 ;  /* 0x0025541801007387 */ /* 0x0001e80000100800 */
[----:B------:R-:W-:Y:S01]  /*1b4b0*/  STL [R1+0x2520], R23 ;  /* 0x0025201701007387 */ /* 0x000fe20000100800 */
[----:B0-----:R-:W-:Y:S02]  /*1b4c0*/  LEA.HI.X.SX32 R24, R9, R2, 0x1, P0 ;  /* 0x0000000209187211 */ /* 0x001fe400000f0eff */
[----:B------:R-:W-:-:S05]  /*1b4d0*/  LEA R25, P1, R4, R0, 0x1 ;  /* 0x0000000004197211 */ /* 0x000fca00078208ff */
[----:B------:R-:W-:Y:S04]  /*1b4e0*/  STL [R1+0x255c], R25 ;  /* 0x00255c1901007387 */ /* 0x000fe80000100800 */
[----:B------:R-:W3:Y:S04]  /*1b4f0*/  LDL.LU R9, [R1+0x230] ;  /* 0x0002300001097983 */ /* 0x000ee80000300800 */
[----:B------:R0:W-:Y:S01]  /*1b500*/  STL [R1+0x2528], R24 ;  /* 0x0025281801007387 */ /* 0x0001e20000100800 */
[-C--:B------:R-:W-:Y:S02]  /*1b510*/  LEA.HI.X.SX32 R22, R22, R2.reuse, 0x1, P6 ;  /* 0x0000000216167211 */ /* 0x080fe400030f0eff */
[----:B0-----:R-:W-:-:S02]  /*1b520*/  LEA.HI.X.SX32 R24, R8, R2, 0x1, P4 ;  /* 0x0000000208187211 */ /* 0x001fc400020f0eff */
[----:B------:R-:W-:Y:S02]  /*1b530*/  LEA.HI.X.SX32 R21, R21, R2, 0x1, P2 ;  /* 0x0000000215157211 */ /* 0x000fe400010f0eff */
[----:B----4-:R-:W-:-:S05]  /*1b540*/  LEA R23, P0, R6, R0, 0x1 ;  /* 0x0000000006177211 */ /* 0x010fca00078008ff */
        /* <DEDUP_REMOVED lines=22> */
[----:B------:R-:W-:Y:S01]  /*1b6b0*/  LEA R24, P2, R16, R0, 0x1 ;  /* 0x0000000010187211 */ /* 0x000fe200078408ff */
[----:B------:R-:W4:Y:S04]  /*1b6c0*/  LDL.LU R4, [R1+0x20c] ;  /* 0x00020c0001047983 */ /* 0x000f280000300800 */
[----:B------:R-:W-:Y:S04]  /*1b6d0*/  STL [R1+0x258c], R24 ;  /* 0x00258c1801007387 */ /* 0x000fe80000100800 */
[----:B------:R0:W-:Y:S02]  /*1b6e0*/  STL [R1+0x2558], R21 ;  /* 0x0025581501007387 */ /* 0x0001e40000100800 */
[----:B0-----:R-:W-:-:S02]  /*1b6f0*/  LEA.HI.X.SX32 R21, R6, R2, 0x1, P0 ;  /* 0x0000000206157211 */ /* 0x001fc400000f0eff */
[----:B------:R-:W4:Y:S01]  /*1b700*/  LDL.LU R6, [R1+0x208] ;  /* 0x0002080001067983 */ /* 0x000f220000300800 */
[----:B--2---:R-:W-:Y:S02]  /*1b710*/  LEA R24, P1, R15, R0, 0x1 ;  /* 0x000000000f187211 */ /* 0x004fe400078208ff */
[----:B------:R-:W-:-:S03]  /*1b720*/  LEA.HI.X.SX32 R20, R20, R2, 0x1, P4 ;  /* 0x0000000214147211 */ /* 0x000fc600020f0eff */
[----:B------:R3:W-:Y:S04]  /*1b730*/  STL [R1+0x2594], R24 ;  /* 0x0025941801007387 */ /* 0x0007e80000100800 */
[----:B------:R0:W-:Y:S01]  /*1b740*/  STL [R1+0x2560], R21 ;  /* 0x0025601501007387 */ /* 0x0001e20000100800 */
[----:B---3--:R-:W-:-:S03]  /*1b750*/  LEA R24, P0, R14, R0, 0x1 ;  /* 0x000000000e187211 */ /* 0x008fc600078008ff */
[----:B0-----:R-:W2:Y:S04]  /*1b760*/  LDL.LU R21, [R1+0x204] ;  /* 0x0002040001157983 */ /* 0x001ea80000300800 */
[----:B------:R0:W-:Y:S04]  /*1b770*/  STL [R1+0x259c], R24 ;  /* 0x00259c1801007387 */ /* 0x0001e80000100800 */
[----:B------:R1:W-:Y:S01]  /*1b780*/  STL [R1+0x2568], R20 ;  /* 0x0025681401007387 */ /* 0x0003e20000100800 */
[----:B0-----:R-:W-:Y:S02]  /*1b790*/  LEA R24, P4, R11, R0, 0x1 ;  /* 0x000000000b187211 */ /* 0x001fe400078808ff */
[----:B-1----:R-:W-:-:S03]  /*1b7a0*/  LEA.HI.X.SX32 R20, R19, R2, 0x1, P6 ;  /* 0x0000000213147211 */ /* 0x002fc600030f0eff */
[----:B------:R-:W-:Y:S04]  /*1b7b0*/  STL [R1+0x25a4], R24 ;  /* 0x0025a41801007387 */ /* 0x000fe80000100800 */
[----:B------:R0:W-:Y:S01]  /*1b7c0*/  STL [R1+0x2570], R20 ;  /* 0x0025701401007387 */ /* 0x0001e20000100800 */
[----:B------:R-:W-:-:S03]  /*1b7d0*/  LEA.HI.X.SX32 R18, R18, R2, 0x1, P5 ;  /* 0x0000000212127211 */ /* 0x000fc600028f0eff */
[----:B0-----:R-:W3:Y:S01]  /*1b7e0*/  LDL.LU R20, [R1+0x200] ;  /* 0x0002000001147983 */ /* 0x001ee20000300800 */
[----:B------:R-:W-:-:S05]  /*1b7f0*/  LEA R19, P6, R10, R0, 0x1 ;  /* 0x000000000a137211 */ /* 0x000fca00078c08ff */
[----:B------:R0:W-:Y:S01]  /*1b800*/  STL [R1+0x25ac], R19 ;  /* 0x0025ac1301007387 */ /* 0x0001e20000100800 */
[----:B------:R-:W-:-:S03]  /*1b810*/  LEA.HI.X.SX32 R17, R17, R2, 0x1, P3 ;  /* 0x0000000211117211 */ /* 0x000fc600018f0eff */
[----:B0-----:R-:W3:Y:S04]  /*1b820*/  LDL.LU R19, [R1+0x1f8] ;  /* 0x0001f80001137983 */ /* 0x001ee80000300800 */
[----:B------:R0:W-:Y:S01]  /*1b830*/  STL [R1+0x2578], R18 ;  /* 0x0025781201007387 */ /* 0x0001e20000100800 */
[----:B------:R-:W-:-:S03]  /*1b840*/  LEA.HI.X.SX32 R16, R16, R2, 0x1, P2 ;  /* 0x0000000210107211 */ /* 0x000fc600010f0eff */
[----:B0-----:R-:W3:Y:S01]  /*1b850*/  LDL.LU R18, [R1+0x1f4] ;  /* 0x0001f40001127983 */ /* 0x001ee20000300800 */
[----:B------:R-:W-:-:S05]  /*1b860*/  LEA R24, P5, R9, R0, 0x1 ;  /* 0x0000000009187211 */ /* 0x000fca00078a08ff */
[----:B------:R-:W-:Y:S04]  /*1b870*/  STL [R1+0x25b4], R24 ;  /* 0x0025b41801007387 */ /* 0x000fe80000100800 */
[----:B------:R0:W-:Y:S01]  /*1b880*/  STL [R1+0x2580], R17 ;  /* 0x0025801101007387 */ /* 0x0001e20000100800 */
[----:B------:R-:W-:-:S03]  /*1b890*/  LEA.HI.X.SX32 R15, R15, R2, 0x1, P1 ;  /* 0x000000020f0f7211 */ /* 0x000fc600008f0eff */
[----:B0-----:R-:W3:Y:S01]  /*1b8a0*/  LDL.LU R17, [R1+0x1f0] ;  /* 0x0001f00001117983 */ /* 0x001ee20000300800 */
[-C--:B------:R-:W-:Y:S02]  /*1b8b0*/  LEA.HI.X.SX32 R14, R14, R2.reuse, 0x1, P0 ;  /* 0x000000020e0e7211 */ /* 0x080fe400000f0eff */
[-C--:B------:R-:W-:Y:S02]  /*1b8c0*/  LEA.HI.X.SX32 R11, R11, R2.reuse, 0x1, P4 ;  /* 0x000000020b0b7211 */ /* 0x080fe400020f0eff */
[-C--:B------:R-:W-:Y:S02]  /*1b8d0*/  LEA.HI.X.SX32 R10, R10, R2.reuse, 0x1, P6 ;  /* 0x000000020a0a7211 */ /* 0x080fe400030f0eff */
[----:B------:R-:W-:Y:S02]  /*1b8e0*/  LEA.HI.X.SX32 R9, R9, R2, 0x1, P5 ;  /* 0x0000000209097211 */ /* 0x000fe400028f0eff */
[----:B----4-:R-:W-:-:S05]  /*1b8f0*/  LEA R24, P3, R8, R0, 0x1 ;  /* 0x0000000008187211 */ /* 0x010fca00078608ff */
        /* <DEDUP_REMOVED lines=14> */
[----:B0-----:R-:W-:-:S03]  /*1b9e0*/  LEA R24, P4, R22, R0, 0x1 ;  /* 0x0000000016187211 */ /* 0x001fc600078808ff */
[----:B-1----:R-:W4:Y:S04]  /*1b9f0*/  LDL.LU R11, [R1+0x1dc] ;  /* 0x0001dc00010b7983 */ /* 0x002f280000300800 */
[----:B------:R0:W-:Y:S04]  /*1ba00*/  STL [R1+0x25dc], R24 ;  /* 0x0025dc1801007387 */ /* 0x0001e80000100800 */
[----:B------:R1:W-:Y:S01]  /*1ba10*/  STL [R1+0x25a8], R10 ;  /* 0x0025a80a01007387 */ /* 0x0003e20000100800 */
[----:B------:R-:W-:Y:S02]  /*1ba20*/  LEA.HI.X.SX32 R8, R8, R2, 0x1, P3 ;  /* 0x0000000208087211 */ /* 0x000fe400018f0eff */
[-C--:B0-----:R-:W-:Y:S01]  /*1ba30*/  LEA R24, P6, R4, R0.reuse, 0x1 ;  /* 0x0000000004187211 */ /* 0x081fe200078c08ff */
[----:B-1----:R-:W4:Y:S04]  /*1ba40*/  LDL.LU R10, [R1+0x1d8] ;  /* 0x0001d800010a7983 */ /* 0x002f280000300800 */
        /* <DEDUP_REMOVED lines=9> */
[----:B------:R0:W-:Y:S04]  /*1bae0*/  STL [R1+0x25f4], R24 ;  /* 0x0025f41801007387 */ /* 0x0001e80000100800 */
[----:B------:R1:W-:Y:S01]  /*1baf0*/  STL [R1+0x25c0], R23 ;  /* 0x0025c01701007387 */ /* 0x0003e20000100800 */
[-C--:B0-----:R-:W-:Y:S02]  /*1bb00*/  LEA.HI.X.SX32 R24, R7, R2.reuse, 0x1, P1 ;  /* 0x0000000207187211 */ /* 0x081fe400008f0eff */
[----:B------:R-:W-:Y:S02]  /*1bb10*/  LEA.HI.X.SX32 R22, R22, R2, 0x1, P4 ;  /* 0x0000000216167211 */ /* 0x000fe400020f0eff */
[----:B---3--:R-:W-:-:S05]  /*1bb20*/  LEA R25, P2, R20, R0, 0x1 ;  /* 0x0000000014197211 */ /* 0x008fca00078408ff */
[----:B------:R-:W-:Y:S04]  /*1bb30*/  STL [R1+0x25fc], R25 ;  /* 0x0025fc1901007387 */ /* 0x000fe80000100800 */
[----:B------:R-:W2:Y:S01]  /*1bb40*/  LDL.LU R7, [R1+0x1cc] ;  /* 0x0001cc0001077983 */ /* 0x000ea20000300800 */
[----:B-1----:R-:W-:-:S03]  /*1bb50*/  LEA R23, P1, R19, R0, 0x1 ;  /* 0x0000000013177211 */ /* 0x002fc600078208ff */
[----:B------:R0:W-:Y:S04]  /*1bb60*/  STL [R1+0x25c8], R24 ;  /* 0x0025c81801007387 */ /* 0x0001e80000100800 */
[----:B------:R1:W-:Y:S01]  /*1bb70*/  STL [R1+0x2604], R23 ;  /* 0x0026041701007387 */ /* 0x0003e20000100800 */
[----:B0-----:R-:W-:-:S03]  /*1bb80*/  LEA.HI.X.SX32 R24, R5, R2, 0x1, P0 ;  /* 0x0000000205187211 */ /* 0x001fc600000f0eff */
[----:B------:R-:W3:Y:S01]  /*1bb90*/  LDL.LU R5, [R1+0x1c8] ;  /* 0x0001c80001057983 */ /* 0x000ee20000300800 */
[----:B-1----:R-:W-:-:S03]  /*1bba0*/  LEA R23, P0, R18, R0, 0x1 ;  /* 0x0000000012177211 */ /* 0x002fc600078008ff */
[----:B------:R-:W-:Y:S04]  /*1bbb0*/  STL [R1+0x25d0], R24 ;  /* 0x0025d01801007387 */ /* 0x000fe80000100800 */
[----:B------:R0:W-:Y:S04]  /*1bbc0*/  STL [R1+0x260c], R23 ;  /* 0x00260c1701007387 */ /* 0x0001e80000100800 */
[----:B0-----:R-:W3:Y:S04]  /*1bbd0*/  LDL.LU R23, [R1+0x1c4] ;  /* 0x0001c40001177983 */ /* 0x001ee80000300800 */
[----:B------:R0:W-:Y:S01]  /*1bbe0*/  STL [R1+0x25d8], R22 ;  /* 0x0025d81601007387 */ /* 0x0001e20000100800 */
[----:B------:R-:W-:-:S02]  /*1bbf0*/  LEA R24, P4, R17, R0, 0x1 ;  /* 0x0000000011187211 */ /* 0x000fc400078808ff */
[----:B0-----:R-:W-:-:S03]  /*1bc00*/  LEA.HI.X.SX32 R22, R4, R2, 0x1, P6 ;  /* 0x0000000204167211 */ /* 0x001fc600030f0eff */
[----:B------:R-:W-:Y:S04]  /*1bc10*/  STL [R1+0x2614], R24 ;  /* 0x0026141801007387 */ /* 0x000fe80000100800 */
[----:B------:R-:W3:Y:S04]  /*1bc20*/  LDL.LU R4, [R1+0x1bc] ;  /* 0x0001bc0001047983 */ /* 0x000ee80000300800 */
[----:B------:R0:W-:Y:S01]  /*1bc30*/  STL [R1+0x25e0], R22 ;  /* 0x0025e01601007387 */ /* 0x0001e20000100800 */
[-C--:B------:R-:W-:Y:S02]  /*1bc40*/  LEA.HI.X.SX32 R21, R21, R2.reuse, 0x1, P3 ;  /* 0x0000000215157211 */ /* 0x080fe400018f0eff */
[----:B0-----:R-:W-:-:S02]  /*1bc50*/  LEA.HI.X.SX32 R22, R6, R2, 0x1, P5 ;  /* 0x0000000206167211 */ /* 0x001fc400028f0eff */
[----:B------:R-:W3:Y:S01]  /*1bc60*/  LDL.LU R6, [R1+0x1b4] ;  /* 0x0001b40001067983 */ /* 0x000ee20000300800 */
        /* <DEDUP_REMOVED lines=24> */
[----:B------:R-:W-:Y:S04]  /*1bdf0*/  STL [R1+0x2644], R24 ;  /* 0x0026441801007387 */ /* 0x000fe80000100800 */
[----:B------:R0:W-:Y:S01]  /*1be00*/  STL [R1+0x2610], R18 ;  /* 0x0026101201007387 */ /* 0x0001e20000100800 */
[----:B------:R-:W-:-:S03]  /*1be10*/  LEA.HI.X.SX32 R16, R16, R2, 0x1, P6 ;  /* 0x0000000210107211 */ /* 0x000fc600030f0eff */
[----:B0-----:R-:W4:Y:S01]  /*1be20*/  LDL.LU R18, [R1+0x194] ;  /* 0x0001940001127983 */ /* 0x001f220000300800 */
[----:B------:R-:W-:-:S05]  /*1be30*/  LEA R17, P4, R8, R0, 0x1 ;  /* 0x0000000008117211 */ /* 0x000fca00078808ff */
[----:B------:R0:W-:Y:S04]  /*1be40*/  STL [R1+0x264c], R17 ;  /* 0x00264c1101007387 */ /* 0x0001e80000100800 */
[----:B0-----:R-:W4:Y:S04]  /*1be50*/  LDL.LU R17, [R1+0x190] ;  /* 0x0001900001117983 */ /* 0x001f280000300800 */
[----:B------:R0:W-:Y:S04]  /*1be60*/  STL [R1+0x2618], R16 ;  /* 0x0026181001007387 */ /* 0x0001e80000100800 */
[----:B0-----:R-:W4:Y:S01]  /*1be70*/  LDL.LU R16, [R1+0x18c] ;  /* 0x00018c0001107983 */ /* 0x001f220000300800 */
[----:B------:R-:W-:-:S02]  /*1be80*/  LEA.HI.X.SX32 R15, R15, R2, 0x1, P5 ;  /* 0x000000020f0f7211 */ /* 0x000fc400028f0eff */
[----:B------:R-:W-:Y:S02]  /*1be90*/  LEA.HI.X.SX32 R14, R14, R2, 0x1, P3 ;  /* 0x000000020e0e7211 */ /* 0x000fe400018f0eff */
[----:B--2---:R-:W-:-:S05]  /*1bea0*/  LEA R24, P6, R7, R0, 0x1 ;  /* 0x0000000007187211 */ /* 0x004fca00078c08ff */
[----:B------:R-:W-:Y:S04]  /*1beb0*/  STL [R1+0x2654], R24 ;  /* 0x0026541801007387 */ /* 0x000fe80000100800 */
[----:B------:R0:W-:Y:S01]  /*1bec0*/  STL [R1+0x2620], R15 ;  /* 0x0026200f01007387 */ /* 0x0001e20000100800 */
[----:B------:R-:W-:-:S03]  /*1bed0*/  LEA.HI.X.SX32 R11, R11, R2, 0x1, P2 ;  /* 0x000000020b0b7211 */ /* 0x000fc600010f0eff */
[----:B0-----:R-:W2:Y:S01]  /*1bee0*/  LDL.LU R15, [R1+0x188] ;  /* 0x00018800010f7983 */ /* 0x001ea20000300800 */
[----:B---3--:R-:W-:-:S05]  /*1bef0*/  LEA R24, P5, R5, R0, 0x1 ;  /* 0x0000000005187211 */ /* 0x008fca00078a08ff */
[----:B------:R0:W-:Y:S04]  /*1bf00*/  STL [R1+0x265c], R24 ;  /* 0x00265c1801007387 */ /* 0x0001e80000100800 */
[----:B------:R1:W-:Y:S01]  /*1bf10*/  STL [R1+0x2628], R14 ;  /* 0x0026280e01007387 */ /* 0x0003e20000100800 */
[----:B0-----:R-:W-:-:S03]  /*1bf20*/  LEA R24, P3, R23, R0, 0x1 ;  /* 0x0000000017187211 */ /* 0x001fc600078608ff */
[----:B-1----:R-:W3:Y:S04]  /*1bf30*/  LDL.LU R14, [R1+0x184] ;  /* 0x00018400010e7983 */ /* 0x002ee80000300800 */
[----:B------:R-:W-:Y:S01]  /*1bf40*/  STL [R1+0x2664], R24 ;  /* 0x0026641801007387 */ /* 0x000fe20000100800 */
[----:B------:R-:W-:-:S03]  /*1bf50*/  LEA.HI.X.SX32 R10, R10, R2, 0x1, P1 ;  /* 0x000000020a0a7211 */ /* 0x000fc600008f0eff */
[----:B------:R0:W-:Y:S01]  /*1bf60*/  STL [R1+0x2630], R11 ;  /* 0x0026300b01007387 */ /* 0x0001e20000100800 */
[----:B------:R-:W-:-:S03]  /*1bf70*/  LEA.HI.X.SX32 R9, R9, R2, 0x1, P0 ;  /* 0x0000000209097211 */ /* 0x000fc600000f0eff */
[----:B0-----:R-:W3:Y:S01]  /*1bf80*/  LDL.LU R11, [R1+0x180] ;  /* 0x00018000010b7983 */ /* 0x001ee20000300800 */
[----:B------:R-:W-:-:S05]  /*1bf90*/  LEA R24, P2, R4, R0, 0x1 ;  /* 0x0000000004187211 */ /* 0x000fca00078408ff */
        /* <DEDUP_REMOVED lines=24> */
[----:B------:R-:W-:Y:S04]  /*1c120*/  STL [R1+0x2694], R24 ;  /* 0x0026941801007387 */ /* 0x000fe80000100800 */
[----:B------:R0:W-:Y:S02]  /*1c130*/  STL [R1+0x2660], R23 ;  /* 0x0026601701007387 */ /* 0x0001e40000100800 */
[----:B0-----:R-:W-:-:S02]  /*1c140*/  LEA.HI.X.SX32 R23, R4, R2, 0x1, P2 ;  /* 0x0000000204177211 */ /* 0x001fc400010f0eff */
[----:B------:R-:W-:-:S05]  /*1c150*/  LEA R25, P3, R18, R0, 0x1 ;  /* 0x0000000012197211 */ /* 0x000fca00078608ff */
[----:B------:R-:W-:Y:S04]  /*1c160*/  STL [R1+0x269c], R25 ;  /* 0x00269c1901007387 */ /* 0x000fe80000100800 */
[----:B------:R-:W4:Y:S04]  /*1c170*/  LDL.LU R4, [R1+0x164] ;  /* 0x0001640001047983 */ /* 0x000f280000300800 */
[----:B------:R0:W-:Y:S01]  /*1c180*/  STL [R1+0x2668], R23 ;  /* 0x0026681701007387 */ /* 0x0001e20000100800 */
[----:B------:R-:W-:Y:S02]  /*1c190*/  LEA R24, P2, R17, R0, 0x1 ;  /* 0x0000000011187211 */ /* 0x000fe400078408ff */
[----:B0-----:R-:W-:-:S03]  /*1c1a0*/  LEA.HI.X.SX32 R23, R6, R2, 0x1, P1 ;  /* 0x0000000206177211 */ /* 0x001fc600008f0eff */
[----:B------:R0:W-:Y:S04]  /*1c1b0*/  STL [R1+0x26a4], R24 ;  /* 0x0026a41801007387 */ /* 0x0001e80000100800 */
[----:B------:R-:W4:Y:S04]  /*1c1c0*/  LDL.LU R6, [R1+0x160] ;  /* 0x0001600001067983 */ /* 0x000f280000300800 */
[----:B------:R1:W-:Y:S01]  /*1c1d0*/  STL [R1+0x2670], R23 ;  /* 0x0026701701007387 */ /* 0x0003e20000100800 */
[----:B0-----:R-:W-:Y:S02]  /*1c1e0*/  LEA R24, P1, R16, R0, 0x1 ;  /* 0x0000000010187211 */ /* 0x001fe400078208ff */
[----:B-1----:R-:W-:-:S03]  /*1c1f0*/  LEA.HI.X.SX32 R23, R22, R2, 0x1, P0 ;  /* 0x0000000216177211 */ /* 0x002fc600000f0eff */
[----:B------:R-:W-:Y:S04]  /*1c200*/  STL [R1+0x26ac], R24 ;  /* 0x0026ac1801007387 */ /* 0x000fe80000100800 */
[----:B------:R0:W-:Y:S04]  /*1c210*/  STL [R1+0x2678], R23 ;  /* 0x0026781701007387 */ /* 0x0001e80000100800 */
[----:B0-----:R-:W4:Y:S01]  /*1c220*/  LDL.LU R23, [R1+0x158] ;  /* 0x0001580001177983 */ /* 0x001f220000300800 */
[----:B------:R-:W-:Y:S02]  /*1c230*/  LEA.HI.X.SX32 R21, R21, R2, 0x1, P4 ;  /* 0x0000000215157211 */ /* 0x000fe400020f0eff */
[----:B--2---:R-:W-:-:S05]  /*1c240*/  LEA R22, P0, R15, R0, 0x1 ;  /* 0x000000000f167211 */ /* 0x004fca00078008ff */
[----:B------:R0:W-:Y:S01]  /*1c250*/  STL [R1+0x26b4], R22 ;  /* 0x0026b41601007387 */ /* 0x0001e20000100800 */
[----:B------:R-:W-:-:S03]  /*1c260*/  LEA.HI.X.SX32 R20, R20, R2, 0x1, P6 ;  /* 0x0000000214147211 */ /* 0x000fc600030f0eff */
[----:B0-----:R-:W2:Y:S01]  /*1c270*/  LDL.LU R22, [R1+0x150] ;  /* 0x0001500001167983 */ /* 0x001ea20000300800 */
[----:B---3--:R-:W-:-:S03]  /*1c280*/  LEA R24, P4, R14, R0, 0x1 ;  /* 0x000000000e187211 */ /* 0x008fc600078808ff */
[----:B------:R0:W-:Y:S01]  /*1c290*/  STL [R1+0x2680], R21 ;  /* 0x0026801501007387 */ /* 0x0001e20000100800 */
[----:B------:R-:W-:-:S03]  /*1c2a0*/  LEA.HI.X.SX32 R19, R19, R2, 0x1, P5 ;  /* 0x0000000213137211 */ /* 0x000fc600028f0eff */
[----:B0-----:R-:W3:Y:S04]  /*1c2b0*/  LDL.LU R21, [R1+0x14c] ;  /* 0x00014c0001157983 */ /* 0x001ee80000300800 */
[----:B------:R0:W-:Y:S04]  /*1c2c0*/  STL [R1+0x26bc], R24 ;  /* 0x0026bc1801007387 */ /* 0x0001e80000100800 */
[----:B------:R1:W-:Y:S01]  /*1c2d0*/  STL [R1+0x2688], R20 ;  /* 0x0026881401007387 */ /* 0x0003e20000100800 */
[----:B0-----:R-:W-:-:S03]  /*1c2e0*/  LEA R24, P6, R11, R0, 0x1 ;  /* 0x000000000b187211 */ /* 0x001fc600078c08ff */
[----:B-1----:R-:W3:Y:S04]  /*1c2f0*/  LDL.LU R20, [R1+0x144] ;  /* 0x0001440001147983 */ /* 0x002ee80000300800 */
[----:B------:R0:W-:Y:S01]  /*1c300*/  STL [R1+0x26c4], R24 ;  /* 0x0026c41801007387 */ /* 0x0001e20000100800 */
[----:B------:R-:W-:-:S03]  /*1c310*/  LEA.HI.X.SX32 R18, R18, R2, 0x1, P3 ;  /* 0x0000000212127211 */ /* 0x000fc600018f0eff */
[----:B------:R1:W-:Y:S01]  /*1c320*/  STL [R1+0x2690], R19 ;  /* 0x0026901301007387 */ /* 0x0003e20000100800 */
[----:B0-----:R-:W-:-:S03]  /*1c330*/  LEA R24, P5, R10, R0, 0x1 ;  /* 0x000000000a187211 */ /* 0x001fc600078a08ff */
[----:B-1----:R-:W3:Y:S04]  /*1c340*/  LDL.LU R19, [R1+0x140] ;  /* 0x0001400001137983 */ /* 0x002ee80000300800 */
[----:B------:R0:W-:Y:S01]  /*1c350*/  STL [R1+0x26cc], R24 ;  /* 0x0026cc1801007387 */ /* 0x0001e20000100800 */
[----:B------:R-:W-:-:S03]  /*1c360*/  LEA.HI.X.SX32 R17, R17, R2, 0x1, P2 ;  /* 0x0000000211117211 */ /* 0x000fc600010f0eff */
        /* <DEDUP_REMOVED lines=9> */
[----:B------:R-:W-:Y:S02]  /*1c400*/  LEA.HI.X.SX32 R9, R9, R2, 0x1, P3 ;  /* 0x0000000209097211 */ /* 0x000fe400018f0eff */
[----:B----4-:R-:W-:-:S05]  /*1c410*/  LEA R24, P2, R8, R0, 0x1 ;  /* 0x0000000008187211 */ /* 0x010fca00078408ff */
[----:B------:R-:W-:Y:S04]  /*1c420*/  STL [R1+0x26dc], R24 ;  /* 0x0026dc1801007387 */ /* 0x000fe80000100800 */
[----:B------:R0:W-:Y:S02]  /*1c430*/  STL [R1+0x26a8], R16 ;  /* 0x0026a81001007387 */ /* 0x0001e40000100800 */
[----:B0-----:R-:W-:Y:S02]  /*1c440*/  LEA.HI.X.SX32 R16, R15, R2, 0x1, P0 ;  /* 0x000000020f107211 */ /* 0x001fe400000f0eff */
[----:B------:R-:W-:-:S05]  /*1c450*/  LEA R24, P1, R7, R0, 0x1 ;  /* 0x0000000007187211 */ /* 0x000fca00078208ff */
[----:B------:R-:W-:Y:S04]  /*1c460*/  STL [R1+0x26e4], R24 ;  /* 0x0026e41801007387 */ /* 0x000fe80000100800 */
[----:B------:R0:W-:Y:S04]  /*1c470*/  STL [R1+0x26b0], R16 ;  /* 0x0026b01001007387 */ /* 0x0001e80000100800 */
[----:B0-----:R-:W4:Y:S01]  /*1c480*/  LDL.LU R16, [R1+0x134] ;  /* 0x0001340001107983 */ /* 0x001f220000300800 */
[----:B------:R-:W-:-:S05]  /*1c490*/  LEA R15, P0, R5, R0, 0x1 ;  /* 0x00000000050f7211 */ /* 0x000fca00078008ff */
[----:B------:R0:W-:Y:S04]  /*1c4a0*/  STL [R1+0x26ec], R15 ;  /* 0x0026ec0f01007387 */ /* 0x0001e80000100800 */
[----:B0-----:R-:W4:Y:S04]  /*1c4b0*/  LDL.LU R15, [R1+0x130] ;  /* 0x00013000010f7983 */ /* 0x001f280000300800 */
[----:B------:R0:W-:Y:S04]  /*1c4c0*/  STL [R1+0x26b8], R14 ;  /* 0x0026b80e01007387 */ /* 0x0001e80000100800 */
[----:B0-----:R-:W4:Y:S01]  /*1c4d0*/  LDL.LU R14, [R1+0x128] ;  /* 0x00012800010e7983 */ /* 0x001f220000300800 */
[----:B------:R-:W-:-:S05]  /*1c4e0*/  LEA R24, P4, R4, R0, 0x1 ;  /* 0x0000000004187211 */ /* 0x000fca00078808ff */
[----:B------:R-:W-:Y:S04]  /*1c4f0*/  STL [R1+0x26f4], R24 ;  /* 0x0026f41801007387 */ /* 0x000fe80000100800 */
[----:B------:R0:W-:Y:S01]  /*1c500*/  STL [R1+0x26c0], R11 ;  /* 0x0026c00b01007387 */ /* 0x0001e20000100800 */
[----:B------:R-:W-:-:S03]  /*1c510*/  LEA R25, P6, R6, R0, 0x1 ;  /* 0x0000000006197211 */ /* 0x000fc600078c08ff */
[----:B0-----:R-:W4:Y:S01]  /*1c520*/  LDL.LU R11, [R1+0x124] ;  /* 0x00012400010b7983 */ /* 0x001f220000300800 */
[----:B------:R-:W-:-:S03]  /*1c530*/  LEA.HI.X.SX32 R24, R10, R2, 0x1, P5 ;  /* 0x000000020a187211 */ /* 0x000fc600028f0eff */
[----:B------:R0:W-:Y:S04]  /*1c540*/  STL [R1+0x26fc], R25 ;  /* 0x0026fc1901007387 */ /* 0x0001e80000100800 */
[----:B------:R-:W4:Y:S04]  /*1c550*/  LDL.LU R10, [R1+0x11c] ;  /* 0x00011c00010a7983 */ /* 0x000f280000300800 */
[----:B------:R-:W-:Y:S01]  /*1c560*/  STL [R1+0x26c8], R24 ;  /* 0x0026c81801007387 */ /* 0x000fe20000100800 */
[----:B0-----:R-:W-:-:S05]  /*1c570*/  LEA R25, P5, R23, R0, 0x1 ;  /* 0x0000000017197211 */ /* 0x001fca00078a08ff */
        /* <DEDUP_REMOVED lines=9> */
[----:B0-----:R-:W2:Y:S04]  /*1c610*/  LDL.LU R8, [R1+0x110] ;  /* 0x0001100001087983 */ /* 0x001ea80000300800 */
[----:B------:R0:W-:Y:S04]  /*1c620*/  STL [R1+0x2714], R24 ;  /* 0x0027141801007387 */ /* 0x0001e80000100800 */
[----:B------:R-:W3:Y:S01]  /*1c630*/  LDL.LU R7, [R1+0x10c] ;  /* 0x00010c0001077983 */ /* 0x000ee20000300800 */
[----:B0-----:R-:W-:-:S03]  /*1c640*/  LEA R24, P1, R20, R0, 0x1 ;  /* 0x0000000014187211 */ /* 0x001fc600078208ff */
[----:B------:R0:W-:Y:S04]  /*1c650*/  STL [R1+0x26e0], R25 ;  /* 0x0026e01901007387 */ /* 0x0001e80000100800 */
[----:B------:R1:W-:Y:S01]  /*1c660*/  STL [R1+0x271c], R24 ;  /* 0x00271c1801007387 */ /* 0x0003e20000100800 */
[----:B0-----:R-:W-:-:S03]  /*1c670*/  LEA.HI.X.SX32 R25, R5, R2, 0x1, P0 ;  /* 0x0000000205197211 */ /* 0x001fc600000f0eff */
[----:B------:R-:W3:Y:S01]  /*1c680*/  LDL.LU R5, [R1+0x108] ;  /* 0x0001080001057983 */ /* 0x000ee20000300800 */
[----:B-1----:R-:W-:-:S03]  /*1c690*/  LEA R24, P0, R19, R0, 0x1 ;  /* 0x0000000013187211 */ /* 0x002fc600078008ff */
        /* <DEDUP_REMOVED lines=12> */
[----:B------:R4:W-:Y:S01]  /*1c760*/  STL [R1+0x2734], R24 ;  /* 0x0027341801007387 */ /* 0x0009e20000100800 */
[----:B------:R-:W-:-:S03]  /*1c770*/  LEA.HI.X.SX32 R22, R22, R2, 0x1, P3 ;  /* 0x0000000216167211 */ /* 0x000fc600018f0eff */
[----:B------:R0:W-:Y:S01]  /*1c780*/  STL [R1+0x2700], R23 ;  /* 0x0027001701007387 */ /* 0x0001e20000100800 */
[----:B------:R-:W-:Y:S02]  /*1c790*/  LEA.HI.X.SX32 R20, R20, R2, 0x1, P1 ;  /* 0x0000000214147211 */ /* 0x000fe400008f0eff */
[----:B----4-:R-:W-:-:S05]  /*1c7a0*/  LEA R24, P5, R16, R0, 0x1 ;  /* 0x0000000010187211 */ /* 0x010fca00078a08ff */
[----:B------:R-:W-:Y:S04]  /*1c7b0*/  STL [R1+0x273c], R24 ;  /* 0x00273c1801007387 */ /* 0x000fe80000100800 */
[----:B------:R-:W4:Y:S04]  /*1c7c0*/  LDL.LU R25, [R1+0xf8] ;  /* 0x0000f80001197983 */ /* 0x000f280000300800 */
[----:B------:R1:W-:Y:S01]  /*1c7d0*/  STL [R1+0x2708], R22 ;  /* 0x0027081601007387 */ /* 0x0003e20000100800 */
[----:B0-----:R-:W-:Y:S02]  /*1c7e0*/  LEA R23, P3, R15, R0, 0x1 ;  /* 0x000000000f177211 */ /* 0x001fe400078608ff */
[----:B-1----:R-:W-:-:S03]  /*1c7f0*/  LEA.HI.X.SX32 R22, R21, R2, 0x1, P2 ;  /* 0x0000000215167211 */ /* 0x002fc600010f0eff */
[----:B------:R-:W-:Y:S04]  /*1c800*/  STL [R1+0x2744], R23 ;  /* 0x0027441701007387 */ /* 0x000fe80000100800 */
[----:B------:R-:W-:Y:S04]  /*1c810*/  STL [R1+0x2710], R22 ;  /* 0x0027101601007387 */ /* 0x000fe80000100800 */
[----:B------:R-:W4:Y:S01]  /*1c820*/  LDL.LU R24, [R1+0xf4] ;  /* 0x0000f40001187983 */ /* 0x000f220000300800 */
[----:B------:R-:W-:-:S05]  /*1c830*/  LEA R21, P2, R14, R0, 0x1 ;  /* 0x000000000e157211 */ /* 0x000fca00078408ff */
[----:B------:R-:W-:Y:S04]  /*1c840*/  STL [R1+0x274c], R21 ;  /* 0x00274c1501007387 */ /* 0x000fe80000100800 */
[----:B------:R0:W-:Y:S02]  /*1c850*/  STL [R1+0x2718], R20 ;  /* 0x0027181401007387 */ /* 0x0001e40000100800 */
[----:B0-----:R-:W-:Y:S02]  /*1c860*/  LEA.HI.X.SX32 R20, R19, R2, 0x1, P0 ;  /* 0x0000000213147211 */ /* 0x001fe400000f0eff */
[----:B------:R-:W-:-:S05]  /*1c870*/  LEA R21, P1, R11, R0, 0x1 ;  /* 0x000000000b157211 */ /* 0x000fca00078208ff */
[----:B------:R-:W-:Y:S01]  /*1c880*/  STL [R1+0x2754], R21 ;  /* 0x0027541501007387 */ /* 0x000fe20000100800 */
[----:B------:R-:W-:-:S03]  /*1c890*/  LEA R19, P0, R10, R0, 0x1 ;  /* 0x000000000a137211 */ /* 0x000fc600078008ff */
[----:B------:R-:W4:Y:S04]  /*1c8a0*/  LDL.LU R23, [R1+0xf0] ;  /* 0x0000f00001177983 */ /* 0x000f280000300800 */
[----:B------:R0:W-:Y:S04]  /*1c8b0*/  STL [R1+0x2720], R20 ;  /* 0x0027201401007387 */ /* 0x0001e80000100800 */
[----:B------:R-:W4:Y:S04]  /*1c8c0*/  LDL.LU R22, [R1+0xe8] ;  /* 0x0000e80001167983 */ /* 0x000f280000300800 */
[----:B------:R1:W-:Y:S01]  /*1c8d0*/  STL [R1+0x275c], R19 ;  /* 0x00275c1301007387 */ /* 0x0003e20000100800 */
[----:B0-----:R-:W-:-:S03]  /*1c8e0*/  LEA.HI.X.SX32 R20, R18, R2, 0x1, P4 ;  /* 0x0000000212147211 */ /* 0x001fc600020f0eff */
[----:B-1----:R-:W4:Y:S04]  /*1c8f0*/  LDL.LU R19, [R1+0xe4] ;  /* 0x0000e40001137983 */ /* 0x002f280000300800 */
[----:B------:R-:W-:Y:S01]  /*1c900*/  STL [R1+0x2728], R20 ;  /* 0x0027281401007387 */ /* 0x000fe20000100800 */
[----:B------:R-:W-:-:S05]  /*1c910*/  LEA R18, P4, R9, R0, 0x1 ;  /* 0x0000000009127211 */ /* 0x000fca00078808ff */
[----:B------:R0:W-:Y:S04]  /*1c920*/  STL [R1+0x2764], R18 ;  /* 0x0027641201007387 */ /* 0x0001e80000100800 */
[----:B0-----:R-:W4:Y:S01]  /*1c930*/  LDL.LU R18, [R1+0xe0] ;  /* 0x0000e00001127983 */ /* 0x001f220000300800 */
[----:B------:R-:W-:Y:S02]  /*1c940*/  LEA.HI.X.SX32 R17, R17, R2, 0x1, P6 ;  /* 0x0000000211117211 */ /* 0x000fe400030f0eff */
[----:B--2---:R-:W-:-:S03]  /*1c950*/  LEA R20, P6, R8, R0, 0x1 ;  /* 0x0000000008147211 */ /* 0x004fc600078c08ff */
[----:B------:R0:W-:Y:S04]  /*1c960*/  STL [R1+0x2730], R17 ;  /* 0x0027301101007387 */ /* 0x0001e80000100800 */
[----:B------:R3:W-:Y:S01]  /*1c970*/  STL [R1+0x276c], R20 ;  /* 0x00276c1401007387 */ /* 0x0007e20000100800 */
[-C--:B0-----:R-:W-:Y:S02]  /*1c980*/  LEA.HI.X.SX32 R17, R16, R2.reuse, 0x1, P5 ;  /* 0x0000000210117211 */ /* 0x081fe400028f0eff */
[----:B------:R-:W-:Y:S02]  /*1c990*/  LEA.HI.X.SX32 R16, R15, R2, 0x1, P3 ;  /* 0x000000020f107211 */ /* 0x000fe400018f0eff */
[----:B---3--:R-:W-:Y:S01]  /*1c9a0*/  LEA R20, P5, R7, R0, 0x1 ;  /* 0x0000000007147211 */ /* 0x008fe200078a08ff */
[----:B------:R0:W-:Y:S01]  /*1c9b0*/  STL [R1+0x2738], R17 ;  /* 0x0027381101007387 */ /* 0x0001e20000100800 */
[----:B------:R-:W-:-:S03]  /*1c9c0*/  LEA.HI.X.SX32 R14, R14, R2, 0x1, P2 ;  /* 0x000000020e0e7211 */ /* 0x000fc600010f0eff */
[----:B0-----:R-:W2:Y:S01]  /*1c9d0*/  LDL.LU R17, [R1+0xdc] ;  /* 0x0000dc0001117983 */ /* 0x001ea20000300800 */
[----:B------:R-:W-:-:S03]  /*1c9e0*/  LEA R15, P3, R5, R0, 0x1 ;  /* 0x00000000050f7211 */ /* 0x000fc600078608ff */
[----:B------:R-:W-:Y:S04]  /*1c9f0*/  STL [R1+0x2774], R20 ;  /* 0x0027741401007387 */ /* 0x000fe80000100800 */
[----:B------:R0:W-:Y:S04]  /*1ca00*/  STL [R1+0x2740], R16 ;  /* 0x0027401001007387 */ /* 0x0001e80000100800 */
[----:B0-----:R-:W3:Y:S01]  /*1ca10*/  LDL.LU R16, [R1+0xd4] ;  /* 0x0000d40001107983 */ /* 0x001ee20000300800 */
[----:B------:R-:W-:-:S03]  /*1ca20*/  LEA R20, P2, R4, R0, 0x1 ;  /* 0x0000000004147211 */ /* 0x000fc600078408ff */
[----:B------:R0:W-:Y:S04]  /*1ca30*/  STL [R1+0x277c], R15 ;  /* 0x00277c0f01007387 */ /* 0x0001e80000100800 */
[----:B------:R1:W-:Y:S04]  /*1ca40*/  STL [R1+0x2748], R14 ;  /* 0x0027480e01007387 */ /* 0x0003e80000100800 */
[----:B0-----:R-:W3:Y:S01]  /*1ca50*/  LDL.LU R15, [R1+0xcc] ;  /* 0x0000cc00010f7983 */ /* 0x001ee20000300800 */
[----:B-1----:R-:W-:Y:S02]  /*1ca60*/  LEA.HI.X.SX32 R14, R11, R2, 0x1, P1 ;  /* 0x000000020b0e7211 */ /* 0x002fe400008f0eff */
[----:B------:R-:W-:Y:S01]  /*1ca70*/  LEA R11, P1, R6, R0, 0x1 ;  /* 0x00000000060b7211 */ /* 0x000fe200078208ff */
[----:B------:R-:W-:Y:S04]  /*1ca80*/  STL [R1+0x2784], R20 ;  /* 0x0027841401007387 */ /* 0x000fe80000100800 */
[----:B------:R0:W-:Y:S01]  /*1ca90*/  STL [R1+0x2750], R14 ;  /* 0x0027500e01007387 */ /* 0x0001e20000100800 */
[----:B------:R-:W-:Y:S01]  /*1caa0*/  IMAD.MOV.U32 R21, RZ, RZ, R13 ;  /* 0x000000ffff157224 */ /* 0x000fe200078e000d */
[----:B------:R-:W-:-:S02]  /*1cab0*/  LEA.HI.X.SX32 R9, R9, R2, 0x1, P4 ;  /* 0x0000000209097211 */ /* 0x000fc400020f0eff */
[----:B0-----:R-:W3:Y:S04]  /*1cac0*/  LDL.LU R14, [R1+0xc8] ;  /* 0x0000c800010e7983 */ /* 0x001ee80000300800 */
[----:B------:R0:W-:Y:S01]  /*1cad0*/  STL [R1+0x278c], R11 ;  /* 0x00278c0b01007387 */ /* 0x0001e20000100800 */
[----:B------:R-:W-:-:S03]  /*1cae0*/  IMAD.MOV.U32 R20, RZ, RZ, R12 ;  /* 0x000000ffff147224 */ /* 0x000fc600078e000c */
[----:B------:R-:W3:Y:S01]  /*1caf0*/  LDL.LU R13, [R1+0xc4] ;  /* 0x0000c400010d7983 */ /* 0x000ee20000300800 */
[----:B0-----:R-:W-:-:S05]  /*1cb00*/  LEA.HI.X.SX32 R11, R10, R2, 0x1, P0 ;  /* 0x000000020a0b7211 */ /* 0x001fca00000f0eff */
[----:B------:R0:W-:Y:S04]  /*1cb10*/  STL [R1+0x2758], R11 ;  /* 0x0027580b01007387 */ /* 0x0001e80000100800 */
[----:B------:R-:W3:Y:S01]  /*1cb20*/  LDL.LU R12, [R1+0xc0] ;  /* 0x0000c000010c7983 */ /* 0x000ee20000300800 */
[----:B------:R-:W-:Y:S02]  /*1cb30*/  LEA.HI.X.SX32 R4, R4, R2, 0x1, P2 ;  /* 0x0000000204047211 */ /* 0x000fe400010f0eff */
[----:B----4-:R-:W-:-:S05]  /*1cb40*/  LEA R10, P0, R25, R0, 0x1 ;  /* 0x00000000190a7211 */ /* 0x010fca00078008ff */
[----:B------:R1:W-:Y:S04]  /*1cb50*/  STL [R1+0x2794], R10 ;  /* 0x0027940a01007387 */ /* 0x0003e80000100800 */
[----:B0-----:R-:W4:Y:S04]  /*1cb60*/  LDL.LU R11, [R1+0xbc] ;  /* 0x0000bc00010b7983 */ /* 0x001f280000300800 */
[----:B------:R0:W-:Y:S04]  /*1cb70*/  STL [R1+0x2760], R9 ;  /* 0x0027600901007387 */ /* 0x0001e80000100800 */
[----:B-1----:R-:W4:Y:S01]  /*1cb80*/  LDL.LU R10, [R1+0xb8] ;  /* 0x0000b800010a7983 */ /* 0x002f220000300800 */
[----:B------:R-:W-:-:S02]  /*1cb90*/  LEA R26, P4, R24, R0, 0x1 ;  /* 0x00000000181a7211 */ /* 0x000fc400078808ff */
[----:B0-----:R-:W-:-:S03]  /*1cba0*/  LEA.HI.X.SX32 R9, R8, R2, 0x1, P6 ;  /* 0x0000000208097211 */ /* 0x001fc600030f0eff */
[----:B------:R0:W-:Y:S04]  /*1cbb0*/  STL [R1+0x279c], R26 ;  /* 0x00279c1a01007387 */ /* 0x0001e80000100800 */
[----:B------:R-:W4:Y:S04]  /*1cbc0*/  LDL.LU R8, [R1+0xb4] ;  /* 0x0000b40001087983 */ /* 0x000f280000300800 */
[----:B------:R1:W-:Y:S01]  /*1cbd0*/  STL [R1+0x2768], R9 ;  /* 0x0027680901007387 */ /* 0x0003e20000100800 */
[-C--:B0-----:R-:W-:Y:S02]  /*1cbe0*/  LEA.HI.X.SX32 R26, R7, R2.reuse, 0x1, P5 ;  /* 0x00000002071a7211 */ /* 0x081fe400028f0eff */
[----:B------:R-:W-:-:S02]  /*1cbf0*/  LEA.HI.X.SX32 R7, R5, R2, 0x1, P3 ;  /* 0x0000000205077211 */ /* 0x000fc400018f0eff */
[----:B------:R-:W-:-:S05]  /*1cc00*/  LEA R27, P6, R23, R0, 0x1 ;  /* 0x00000000171b7211 */ /* 0x000fca00078c08ff */
[----:B------:R-:W-:Y:S01]  /*1cc10*/  STL [R1+0x27a4], R27 ;  /* 0x0027a41b01007387 */ /* 0x000fe20000100800 */
[----:B-1----:R-:W-:-:S03]  /*1cc20*/  LEA R9, P5, R22, R0, 0x1 ;  /* 0x0000000016097211 */ /* 0x002fc600078a08ff */
[----:B------:R-:W-:Y:S04]  /*1cc30*/  STL [R1+0x2770], R26 ;  /* 0x0027701a01007387 */ /* 0x000fe80000100800 */
[----:B------:R0:W-:Y:S01]  /*1cc40*/  STL [R1+0x27ac], R9 ;  /* 0x0027ac0901007387 */ /* 0x0001e20000100800 */
[----:B------:R-:W-:-:S03]  /*1cc50*/  LEA R5, P3, R19, R0, 0x1 ;  /* 0x0000000013057211 */ /* 0x000fc600078608ff */
[----:B0-----:R-:W4:Y:S04]  /*1cc60*/  LDL.LU R9, [R1+0xa4] ;  /* 0x0000a40001097983 */ /* 0x001f280000300800 */
[----:B------:R-:W-:Y:S04]  /*1cc70*/  STL [R1+0x2778], R7 ;  /* 0x0027780701007387 */ /* 0x000fe80000100800 */
[----:B------:R0:W-:Y:S04]  /*1cc80*/  STL [R1+0x27b4], R5 ;  /* 0x0027b40501007387 */ /* 0x0001e80000100800 */
[----:B0-----:R-:W4:Y:S04]  /*1cc90*/  LDL.LU R5, [R1+0x9c] ;  /* 0x00009c0001057983 */ /* 0x001f280000300800 */
[----:B------:R0:W-:Y:S01]  /*1cca0*/  STL [R1+0x2780], R4 ;  /* 0x0027800401007387 */ /* 0x0001e20000100800 */
[----:B------:R-:W-:-:S03]  /*1ccb0*/  LEA R7, P2, R18, R0, 0x1 ;  /* 0x0000000012077211 */ /* 0x000fc600078408ff */
[----:B0-----:R-:W4:Y:S04]  /*1ccc0*/  LDL.LU R4, [R1+0x98] ;  /* 0x0000980001047983 */ /* 0x001f280000300800 */
[----:B------:R0:W-:Y:S04]  /*1ccd0*/  STL [R1+0x27bc], R7 ;  /* 0x0027bc0701007387 */ /* 0x0001e80000100800 */
[----:B0-----:R-:W4:Y:S01]  /*1cce0*/  LDL.LU R7, [R1+0x8c] ;  /* 0x00008c0001077983 */ /* 0x001f220000300800 */
[-C--:B------:R-:W-:Y:S02]  /*1ccf0*/  LEA.HI.X.SX32 R6, R6, R2.reuse, 0x1, P1 ;  /* 0x0000000206067211 */ /* 0x080fe400008f0eff */
[----:B------:R-:W-:-:S03]  /*1cd00*/  LEA.HI.X.SX32 R27, R25, R2, 0x1, P0 ;  /* 0x00000002191b7211 */ /* 0x000fc600000f0eff */
[----:B------:R0:W-:Y:S01]  /*1cd10*/  STL [R1+0x2788], R6 ;  /* 0x0027880601007387 */ /* 0x0001e20000100800 */
[----:B------:R-:W-:Y:S02]  /*1cd20*/  LEA.HI.X.SX32 R25, R24, R2, 0x1, P4 ;  /* 0x0000000218197211 */ /* 0x000fe400020f0eff */
[----:B--2---:R-:W-:Y:S01]  /*1cd30*/  LEA R26, P1, R17, R0, 0x1 ;  /* 0x00000000111a7211 */ /* 0x004fe200078208ff */
[----:B0-----:R-:W2:Y:S04]  /*1cd40*/  LDL.LU R6, [R1+0x444] ;  /* 0x0004440001067983 */ /* 0x001ea80000300800 */
[----:B------:R3:W-:Y:S01]  /*1cd50*/  STL [R1+0x27c4], R26 ;  /* 0x0027c41a01007387 */ /* 0x0007e20000100800 */
[----:B------:R-:W-:-:S03]  /*1cd60*/  LEA.HI.X.SX32 R23, R23, R2, 0x1, P6 ;  /* 0x0000000217177211 */ /* 0x000fc600030f0eff */
[----:B------:R-:W-:Y:S01]  /*1cd70*/  STL [R1+0x2790], R27 ;  /* 0x0027901b01007387 */ /* 0x000fe20000100800 */
[----:B---3--:R-:W-:-:S05]  /*1cd80*/  LEA R26, P0, R16, R0, 0x1 ;  /* 0x00000000101a7211 */ /* 0x008fca00078008ff */
[----:B------:R-:W-:Y:S04]  /*1cd90*/  STL [R1+0x27cc], R26 ;  /* 0x0027cc1a01007387 */ /* 0x000fe80000100800 */
[----:B------:R-:W-:Y:S01]  /*1cda0*/  STL [R1+0x2798], R25 ;  /* 0x0027981901007387 */ /* 0x000fe20000100800 */
[----:B------:R-:W-:-:S05]  /*1cdb0*/  LEA R24, P4, R15, R0, 0x1 ;  /* 0x000000000f187211 */ /* 0x000fca00078808ff */
[----:B------:R0:W-:Y:S04]  /*1cdc0*/  STL [R1+0x27d4], R24 ;  /* 0x0027d41801007387 */ /* 0x0001e80000100800 */
[----:B------:R1:W-:Y:S01]  /*1cdd0*/  STL [R1+0x27a0], R23 ;  /* 0x0027a01701007387 */ /* 0x0003e20000100800 */
[-C--:B------:R-:W-:Y:S02]  /*1cde0*/  LEA.HI.X.SX32 R18, R18, R2.reuse, 0x1, P2 ;  /* 0x0000000212127211 */ /* 0x080fe400010f0eff */
[-C--:B0-----:R-:W-:Y:S02]  /*1cdf0*/  LEA.HI.X.SX32 R24, R22, R2.reuse, 0x1, P5 ;  /* 0x0000000216187211 */ /* 0x081fe400028f0eff */
[----:B------:R-:W-:Y:S02]  /*1ce00*/  LEA.HI.X.SX32 R22, R19, R2, 0x1, P3 ;  /* 0x0000000213167211 */ /* 0x000fe400018f0eff */
[----:B------:R-:W-:-:S05]  /*1ce10*/  LEA R25, P6, R14, R0, 0x1 ;  /* 0x000000000e197211 */ /* 0x000fca00078c08ff */
[----:B------:R-:W-:Y:S01]  /*1ce20*/  STL [R1+0x27dc], R25 ;  /* 0x0027dc1901007387 */ /* 0x000fe20000100800 */
[----:B-1----:R-:W-:-:S03]  /*1ce30*/  LEA R23, P5, R13, R0, 0x1 ;  /* 0x000000000d177211 */ /* 0x002fc600078a08ff */
[----:B------:R-:W-:Y:S04]  /*1ce40*/  STL [R1+0x27a8], R24 ;  /* 0x0027a81801007387 */ /* 0x000fe80000100800 */
[----:B------:R-:W-:Y:S04]  /*1ce50*/  STL [R1+0x27e4], R23 ;  /* 0x0027e41701007387 */ /* 0x000fe80000100800 */
[----:B------:R-:W-:Y:S01]  /*1ce60*/  STL [R1+0x27b0], R22 ;  /* 0x0027b01601007387 */ /* 0x000fe20000100800 */
[----:B------:R-:W-:Y:S01]  /*1ce70*/  LEA R19, P3, R12, R0, 0x1 ;  /* 0x000000000c137211 */ /* 0x000fe200078608ff */
[----:B------:R-:W-:-:S04]  /*1ce80*/  IMAD R28, R28, UR7, RZ ;  /* 0x000000071c1c7c24 */ /* 0x000fc8000f8e02ff */
[----:B------:R0:W-:Y:S04]  /*1ce90*/  STL [R1+0x27ec], R19 ;  /* 0x0027ec1301007387 */ /* 0x0001e80000100800 */
[----:B------:R1:W-:Y:S01]  /*1cea0*/  STL [R1+0x27b8], R18 ;  /* 0x0027b81201007387 */ /* 0x0003e20000100800 */
[-C--:B------:R-:W-:Y:S02]  /*1ceb0*/  LEA.HI.X.SX32 R15, R15, R2.reuse, 0x1, P4 ;  /* 0x000000020f0f7211 */ /* 0x080fe400020f0eff */
[-C--:B0-----:R-:W-:Y:S02]  /*1cec0*/  LEA.HI.X.SX32 R19, R17, R2.reuse, 0x1, P1 ;  /* 0x0000000211137211 */ /* 0x081fe400008f0eff */
[-C--:B------:R-:W-:Y:S01]  /*1ced0*/  LEA.HI.X.SX32 R17, R16, R2.reuse, 0x1, P0 ;  /* 0x0000000210117211 */ /* 0x080fe200000f0eff */
[----:B------:R-:W-:Y:S01]  /*1cee0*/  IMAD R3, R3, UR7, RZ ;  /* 0x0000000703037c24 */ /* 0x000fe2000f8e02ff */
[----:B------:R-:W-:-:S02]  /*1cef0*/  LEA.HI.X.SX32 R12, R12, R2, 0x1, P3 ;  /* 0x000000020c0c7211 */ /* 0x000fc400018f0eff */
[----:B----4-:R-:W-:-:S05]  /*1cf00*/  LEA R22, P2, R11, R0, 0x1 ;  /* 0x000000000b167211 */ /* 0x010fca00078408ff */
[----:B------:R-:W-:Y:S01]  /*1cf10*/  STL [R1+0x27f4], R22 ;  /* 0x0027f41601007387 */ /* 0x000fe20000100800 */
[----:B-1----:R-:W-:-:S03]  /*1cf20*/  LEA R18, P1, R10, R0, 0x1 ;  /* 0x000000000a127211 */ /* 0x002fc600078208ff */
[----:B------:R-:W-:Y:S04]  /*1cf30*/  STL [R1+0x27c0], R19 ;  /* 0x0027c01301007387 */ /* 0x000fe80000100800 */
[----:B------:R-:W-:Y:S04]  /*1cf40*/  STL [R1+0x27fc], R18 ;  /* 0x0027fc1201007387 */ /* 0x000fe80000100800 */
[----:B------:R0:W-:Y:S01]  /*1cf50*/  STL [R1+0x27c8], R17 ;  /* 0x0027c81101007387 */ /* 0x0001e20000100800 */
[-C--:B------:R-:W-:Y:S02]  /*1cf60*/  LEA R16, P0, R8, R0.reuse, 0x1 ;  /* 0x0000000008107211 */ /* 0x080fe400078008ff */
[----:B0-----:R-:W-:-:S03]  /*1cf70*/  LEA R17, P4, R28, R0, 0x1 ;  /* 0x000000001c117211 */ /* 0x001fc600078808ff */
[----:B------:R0:W-:Y:S04]  /*1cf80*/  STL [R1+0x2814], R16 ;  /* 0x0028141001007387 */ /* 0x0001e80000100800 */
[----:B------:R1:W-:Y:S01]  /*1cf90*/  STL [R1+0x27d0], R15 ;  /* 0x0027d00f01007387 */ /* 0x0003e20000100800 */
[-C--:B0-----:R-:W-:Y:S02]  /*1cfa0*/  LEA.HI.X.SX32 R16, R14, R2.reuse, 0x1, P6 ;  /* 0x000000020e107211 */ /* 0x081fe400030f0eff */
[----:B------:R-:W-:Y:S02]  /*1cfb0*/  LEA.HI.X.SX32 R14, R13, R2, 0x1, P5 ;  /* 0x000000020d0e7211 */ /* 0x000fe400028f0eff */
[-C--:B-1----:R-:W-:Y:S01]  /*1cfc0*/  LEA R15, P6, R3, R0.reuse, 0x1 ;  /* 0x00000000030f7211 */ /* 0x082fe200078c08ff */
[----:B------:R-:W-:Y:S04]  /*1cfd0*/  STL [R1+0x2800], R17 ;  /* 0x0028001101007387 */ /* 0x000fe80000100800 */
[----:B------:R-:W-:Y:S04]  /*1cfe0*/  STL [R1+0x27d8], R16 ;  /* 0x0027d81001007387 */ /* 0x000fe80000100800 */
[----:B------:R-:W-:Y:S04]  /*1cff0*/  STL [R1+0x2804], R15 ;  /* 0x0028040f01007387 */ /* 0x000fe80000100800 */
[----:B------:R-:W-:Y:S01]  /*1d000*/  STL [R1+0x27e0], R14 ;  /* 0x0027e00e01007387 */ /* 0x000fe20000100800 */
[----:B------:R-:W-:-:S05]  /*1d010*/  LEA R13, P5, R9, R0, 0x1 ;  /* 0x00000000090d7211 */ /* 0x000fca00078a08ff */
[----:B------:R0:W-:Y:S04]  /*1d020*/  STL [R1+0x2808], R13 ;  /* 0x0028080d01007387 */ /* 0x0001e80000100800 */
[----:B------:R1:W-:Y:S01]  /*1d030*/  STL [R1+0x27e8], R12 ;  /* 0x0027e80c01007387 */ /* 0x0003e20000100800 */
[----:B0-----:R-:W-:Y:S02]  /*1d040*/  LEA.HI.X.SX32 R13, R11, R2, 0x1, P2 ;  /* 0x000000020b0d7211 */ /* 0x001fe400010f0eff */
[----:B------:R-:W-:Y:S02]  /*1d050*/  LEA R14, P3, R5, R0, 0x1 ;  /* 0x00000000050e7211 */ /* 0x000fe400078608ff */
[----:B------:R-:W-:-:S03]  /*1d060*/  LEA.HI.X.SX32 R11, R10, R2, 0x1, P1 ;  /* 0x000000020a0b7211 */ /* 0x000fc600008f0eff */
[----:B------:R-:W-:Y:S04]  /*1d070*/  STL [R1+0x280c], R14 ;  /* 0x00280c0e01007387 */ /* 0x000fe80000100800 */
[----:B------:R-:W-:Y:S01]  /*1d080*/  STL [R1+0x27f0], R13 ;  /* 0x0027f00d01007387 */ /* 0x000fe20000100800 */
[----:B-1----:R-:W-:-:S05]  /*1d090*/  LEA R12, P2, R4, R0, 0x1 ;  /* 0x00000000040c7211 */ /* 0x002fca00078408ff */
[----:B------:R0:W-:Y:S04]  /*1d0a0*/  STL [R1+0x2810], R12 ;  /* 0x0028100c01007387 */ /* 0x0001e80000100800 */
[----:B------:R-:W-:Y:S01]  /*1d0b0*/  STL [R1+0x27f8], R11 ;  /* 0x0027f80b01007387 */ /* 0x000fe20000100800 */
[----:B------:R-:W-:Y:S01]  /*1d0c0*/  LEA R10, P1, R7, R0, 0x1 ;  /* 0x00000000070a7211 */ /* 0x000fe200078208ff */
[----:B0-----:R-:W0:Y:S01]  /*1d0d0*/  LDC R12, c[0x0][0x238] ;  /* 0x00008e00ff0c7b82 */ /* 0x001e220000000800 */
[----:B------:R-:W-:-:S03]  /*1d0e0*/  LEA.HI.X.SX32 R0, R8, R2, 0x1, P0 ;  /* 0x0000000208007211 */ /* 0x000fc600000f0eff */
[----:B------:R1:W-:Y:S04]  /*1d0f0*/  STL [R1+0x2214], R10 ;  /* 0x0022140a01007387 */ /* 0x0003e80000100800 */
[----:B------:R3:W-:Y:S01]  /*1d100*/  STL [R1+0x2218], R0 ;  /* 0x0022180001007387 */ /* 0x0007e20000100800 */
[----:B------:R-:W4:Y:S01]  /*1d110*/  LDC R8, c[0x0][0x238] ;  /* 0x00008e00ff087b82 */ /* 0x000f220000000800 */
[-C--:B-1----:R-:W-:Y:S02]  /*1d120*/  LEA.HI.X.SX32 R10, R28, R2.reuse, 0x1, P4 ;  /* 0x000000021c0a7211 */ /* 0x082fe400020f0eff */
[----:B------:R-:W2:Y:S01]  /*1d130*/  LDL.LU R28, [R1+0x2a38] ;  /* 0x002a3800011c7983 */ /* 0x000ea20000300800 */
[----:B---3--:R-:W-:-:S03]  /*1d140*/  LEA.HI.X.SX32 R0, R3, R2, 0x1, P6 ;  /* 0x0000000203007211 */ /* 0x008fc600030f0eff */
[----:B------:R-:W3:Y:S04]  /*1d150*/  LDL.LU R3, [R1+0x2a34] ;  /* 0x002a340001037983 */ /* 0x000ee80000300800 */
[----:B------:R1:W-:Y:S04]  /*1d160*/  STL [R1+0x2200], R10 ;  /* 0x0022000a01007387 */ /* 0x0003e80000100800 */
[----:B------:R4:W-:Y:S01]  /*1d170*/  STL [R1+0x2204], R0 ;  /* 0x0022040001007387 */ /* 0x0009e20000100800 */
[-C--:B-1----:R-:W-:Y:S01]  /*1d180*/  LEA.HI.X.SX32 R10, R9, R2.reuse, 0x1, P5 ;  /* 0x00000002090a7211 */ /* 0x082fe200028f0eff */
[----:B----4-:R-:W-:Y:S01]  /*1d190*/  IMAD R8, R8, 0x3f, RZ ;  /* 0x0000003f08087824 */ /* 0x010fe200078e02ff */
[----:B------:R-:W-:-:S03]  /*1d1a0*/  LEA.HI.X.SX32 R0, R5, R2, 0x1, P3 ;  /* 0x0000000205007211 */ /* 0x000fc600018f0eff */
[----:B------:R-:W-:Y:S01]  /*1d1b0*/  STL [R1+0x2208], R10 ;  /* 0x0022080a01007387 */ /* 0x000fe20000100800 */
[----:B--2---:R-:W-:Y:S02]  /*1d1c0*/  LEA R18, P0, R6, UR8, 0x1 ;  /* 0x0000000806127c11 */ /* 0x004fe4000f8008ff */
[-C--:B------:R-:W-:Y:S01]  /*1d1d0*/  LEA.HI.X.SX32 R9, R4, R2.reuse, 0x1, P2 ;  /* 0x0000000204097211 */ /* 0x080fe200010f0eff */
[----:B------:R1:W-:Y:S01]  /*1d1e0*/  STL [R1+0x220c], R0 ;  /* 0x00220c0001007387 */ /* 0x0003e20000100800 */
[----:B------:R-:W-:Y:S01]  /*1d1f0*/  IMAD.WIDE R4, R8, 0x2, R20 ;  /* 0x0000000208047825 */ /* 0x000fe200078e0214 */
[----:B------:R-:W-:Y:S02]  /*1d200*/  LEA.HI.X.SX32 R19, R6, UR9, 0x1, P0 ;  /* 0x0000000906137c11 */ /* 0x000fe400080f0eff */
[----:B------:R-:W-:Y:S01]  /*1d210*/  STL [R1+0x2210], R9 ;  /* 0x0022100901007387 */ /* 0x000fe20000100800 */
[----:B-1----:R-:W-:-:S05]  /*1d220*/  LEA.HI.X.SX32 R0, R7, R2, 0x1, P1 ;  /* 0x0000000207007211 */ /* 0x002fca00008f0eff */
[----:B------:R0:W-:Y:S04]  /*1d230*/  STL [R1+0x1a1c], R0 ;  /* 0x001a1c0001007387 */ /* 0x0001e80000100800 */
[----:B------:R-:W-:Y:S04]  /*1d240*/  STL [R1+0x1a24], R4 ;  /* 0x001a240401007387 */ /* 0x000fe80000100800 */
[----:B------:R1:W-:Y:S01]  /*1d250*/  STL [R1+0x1a20], R5 ;  /* 0x001a200501007387 */ /* 0x0003e20000100800 */
[----:B0-----:R-:W-:-:S03]  /*1d260*/  IMAD R0, R12, 0x3e, RZ ;  /* 0x0000003e0c007824 */ /* 0x001fc600078e02ff */
[----:B------:R-:W-:Y:S01]  /*1d270*/  STL.64 [R1+0x19f8], R18 ;  /* 0x0019f81201007387 */ /* 0x000fe20000100a00 */
[----:B-1----:R-:W-:-:S04]  /*1d280*/  IMAD.WIDE R4, R8, 0x2, R18 ;  /* 0x0000000208047825 */ /* 0x002fc800078e0212 */
[----:B------:R-:W-:-:S04]  /*1d290*/  IMAD.WIDE R10, R0, 0x2, R20 ;  /* 0x00000002000a7825 */ /* 0x000fc800078e0214 */
[----:B------:R-:W-:Y:S01]  /*1d2a0*/  IMAD R2, R12, 0x3d, RZ ;  /* 0x0000003d0c027824 */ /* 0x000fe200078e02ff */
[C---:B------:R-:W-:Y:S02]  /*1d2b0*/  LEA R16, P2, R28.reuse, UR8, 0x1 ;  /* 0x000000081c107c11 */ /* 0x040fe4000f8408ff */
[C---:B---3--:R-:W-:Y:S02]  /*1d2c0*/  LEA R14, P1, R3.reuse, UR8, 0x1 ;  /* 0x00000008030e7c11 */ /* 0x048fe4000f8208ff */
[----:B------:R-:W-:Y:S02]  /*1d2d0*/  LEA.HI.X.SX32 R17, R28, UR9, 0x1, P2 ;  /* 0x000000091c117c11 */ /* 0x000fe400090f0eff */
[----:B------:R-:W-:Y:S02]  /*1d2e0*/  LEA.HI.X.SX32 R15, R3, UR9, 0x1, P1 ;  /* 0x00000009030f7c11 */ /* 0x000fe400088f0eff */
[----:B------:R-:W2:Y:S01]  /*1d2f0*/  LDL.LU R3, [R1+0x2a30] ;  /* 0x002a300001037983 */ /* 0x000ea20000300800 */
[----:B------:R-:W-:-:S03]  /*1d300*/  IMAD.WIDE R6, R8, 0x2, R16 ;  /* 0x0000000208067825 */ /* 0x000fc600078e0210 */
[----:B------:R0:W5:Y:S01]  /*1d310*/  LDL.LU R28, [R1+0x2a2c] ;  /* 0x002a2c00011c7983 */ /* 0x0001620000300800 */
[----:B------:R-:W-:-:S03]  /*1d320*/  IMAD.WIDE R8, R8, 0x2, R14 ;  /* 0x0000000208087825 */ /* 0x000fc600078e020e */
[----:B------:R-:W-:Y:S04]  /*1d330*/  STL.64 [R1+0x19f0], R14 ;  /* 0x0019f00e01007387 */ /* 0x000fe80000100a00 */
[----:B------:R-:W-:Y:S04]  /*1d340*/  STL.64 [R1+0x19e8], R16 ;  /* 0x0019e81001007387 */ /* 0x000fe80000100a00 */
[----:B------:R-:W-:Y:S04]  /*1d350*/  STL [R1+0x1a2c], R4 ;  /* 0x001a2c0401007387 */ /* 0x000fe80000100800 */
[----:B------:R1:W-:Y:S04]  /*1d360*/  STL [R1+0x1a28], R5 ;  /* 0x001a280501007387 */ /* 0x0003e80000100800 */
[----:B------:R-:W-:Y:S04]  /*1d370*/  STL [R1+0x1a34], R6 ;  /* 0x001a340601007387 */ /* 0x000fe80000100800 */
[----:B------:R3:W-:Y:S01]  /*1d380*/  STL [R1+0x1a30], R7 ;  /* 0x001a300701007387 */ /* 0x0007e20000100800 */
[----:B-1----:R-:W-:-:S03]  /*1d390*/  IMAD.WIDE R4, R0, 0x2, R18 ;  /* 0x0000000200047825 */ /* 0x002fc600078e0212 */
[----:B------:R-:W-:Y:S04]  /*1d3a0*/  STL [R1+0x1a3c], R8 ;  /* 0x001a3c0801007387 */ /* 0x000fe80000100800 */
[----:B------:R1:W-:Y:S01]  /*1d3b0*/  STL [R1+0x1a38], R9 ;  /* 0x001a380901007387 */ /* 0x0003e20000100800 */
[----:B---3--:R-:W-:-:S03]  /*1d3c0*/  IMAD.WIDE R6, R0, 0x2, R16 ;  /* 0x0000000200067825 */ /* 0x008fc600078e0210 */
[----:B------:R-:W-:Y:S04]  /*1d3d0*/  STL [R1+0x1a44], R10 ;  /* 0x001a440a01007387 */ /* 0x000fe80000100800 */
[----:B------:R3:W-:Y:S01]  /*1d3e0*/  STL [R1+0x1a40], R11 ;  /* 0x001a400b01007387 */ /* 0x0007e20000100800 */
[----:B-1----:R-:W-:-:S03]  /*1d3f0*/  IMAD.WIDE R8, R0, 0x2, R14 ;  /* 0x0000000200087825 */ /* 0x002fc600078e020e */
[----:B------:R-:W-:Y:S04]  /*1d400*/  STL [R1+0x1a4c], R4 ;  /* 0x001a4c0401007387 */ /* 0x000fe80000100800 */
[----:B------:R1:W-:Y:S01]  /*1d410*/  STL [R1+0x1a48], R5 ;  /* 0x001a480501007387 */ /* 0x0003e20000100800 */
[----:B---3--:R-:W-:-:S03]  /*1d420*/  IMAD.WIDE R10, R2, 0x2, R20 ;  /* 0x00000002020a7825 */ /* 0x008fc600078e0214 */
[----:B------:R-:W-:Y:S01]  /*1d430*/  STL [R1+0x1a54], R6 ;  /* 0x001a540601007387 */ /* 0x000fe20000100800 */
[----:B------:R-:W-:-:S03]  /*1d440*/  IMAD R0, R12, 0x3c, RZ ;  /* 0x0000003c0c007824 */ /* 0x000fc600078e02ff */
        /* <DEDUP_REMOVED lines=363> */
[----:B------:R-:W-:-:S03]  /*1eb00*/  IMAD.SHL.U32 R0, R12, 0x20, RZ ;  /* 0x000000200c007824 */ /* 0x000fc600078e00ff */
        /* <DEDUP_REMOVED lines=394> */
[----:B------:R3:W-:Y:S04]  /*203b0*/  STL [R1+0x21a4], R10 ;  /* 0x0021a40a01007387 */ /* 0x0007e80000100800 */
[----:B------:R-:W-:Y:S01]  /*203c0*/  STL [R1+0x21a0], R11 ;  /* 0x0021a00b01007387 */ /* 0x000fe20000100800 */
[----:B-1----:R-:W-:-:S03]  /*203d0*/  IMAD.WIDE R8, R2, 0x2, R14 ;  /* 0x0000000202087825 */ /* 0x002fc600078e020e */
[----:B------:R-:W-:Y:S01]  /*203e0*/  STL [R1+0x21ac], R4 ;  /* 0x0021ac0401007387 */ /* 0x000fe20000100800 */
[----:B---3--:R-:W-:-:S03]  /*203f0*/  IMAD.SHL.U32 R10, R12, 0x2, RZ ;  /* 0x000000020c0a7824 */ /* 0x008fc600078e00ff */
        /* <DEDUP_REMOVED lines=10> */
[----:B------:R-:W-:Y:S01]  /*204a0*/  STL [R1+0x21cc], R6 ;  /* 0x0021cc0601007387 */ /* 0x000fe20000100800 */
[----:B------:R-:W-:-:S03]  /*204b0*/  IMAD.WIDE R10, R10, 0x2, R14 ;  /* 0x000000020a0a7825 */ /* 0x000fc600078e020e */
[----:B------:R1:W-:Y:S01]  /*204c0*/  STL [R1+0x21c8], R7 ;  /* 0x0021c80701007387 */ /* 0x0003e20000100800 */
[----:B---3--:R-:W-:-:S03]  /*204d0*/  IMAD.WIDE R4, R12, 0x2, R20 ;  /* 0x000000020c047825 */ /* 0x008fc600078e0214 */
[----:B------:R-:W-:Y:S04]  /*204e0*/  STL [R1+0x21d4], R8 ;  /* 0x0021d40801007387 */ /* 0x000fe80000100800 */
[----:B------:R3:W-:Y:S01]  /*204f0*/  STL [R1+0x21d0], R9 ;  /* 0x0021d00901007387 */ /* 0x0007e20000100800 */
[----:B-1----:R-:W-:-:S03]  /*20500*/  IMAD.WIDE R6, R12, 0x2, R18 ;  /* 0x000000020c067825 */ /* 0x002fc600078e0212 */
[----:B------:R-:W-:Y:S04]  /*20510*/  STL [R1+0x21dc], R10 ;  /* 0x0021dc0a01007387 */ /* 0x000fe80000100800 */
[----:B------:R-:W-:Y:S01]  /*20520*/  STL [R1+0x21d8], R11 ;  /* 0x0021d80b01007387 */ /* 0x000fe20000100800 */
[----:B---3--:R-:W-:-:S03]  /*20530*/  IMAD.WIDE R8, R12, 0x2, R16 ;  /* 0x000000020c087825 */ /* 0x008fc600078e0210 */
[----:B------:R-:W-:Y:S04]  /*20540*/  STL [R1+0x21e4], R4 ;  /* 0x0021e40401007387 */ /* 0x000fe80000100800 */
[----:B------:R1:W-:Y:S04]  /*20550*/  STL [R1+0x21e0], R5 ;  /* 0x0021e00501007387 */ /* 0x0003e80000100800 */
[----:B------:R-:W-:Y:S04]  /*20560*/  STL [R1+0x21ec], R6 ;  /* 0x0021ec0601007387 */ /* 0x000fe80000100800 */
[----:B------:R-:W-:Y:S01]  /*20570*/  STL [R1+0x21e8], R7 ;  /* 0x0021e80701007387 */ /* 0x000fe20000100800 */
[----:B-1----:R-:W-:-:S03]  /*20580*/  IMAD.WIDE R4, R12, 0x2, R14 ;  /* 0x000000020c047825 */ /* 0x002fc600078e020e */
[----:B------:R-:W-:Y:S04]  /*20590*/  STL [R1+0x21f4], R8 ;  /* 0x0021f40801007387 */ /* 0x000fe80000100800 */
[----:B------:R-:W-:Y:S04]  /*205a0*/  STL [R1+0x21f0], R9 ;  /* 0x0021f00901007387 */ /* 0x000fe80000100800 */
[----:B------:R1:W-:Y:S04]  /*205b0*/  STL [R1+0x21fc], R4 ;  /* 0x0021fc0401007387 */ /* 0x0003e80000100800 */
[----:B------:R-:W-:Y:S04]  /*205c0*/  STL [R1+0x21f8], R5 ;  /* 0x0021f80501007387 */ /* 0x000fe80000100800 */
[----:B------:R-:W-:Y:S04]  /*205d0*/  STL [R1+0x1a18], RZ ;  /* 0x001a18ff01007387 */ /* 0x000fe80000100800 */
        /* <DEDUP_REMOVED lines=892> */
[----:B------:R-:W-:Y:S01]  /*23da0*/  STL [R1+0x260], RZ ;  /* 0x000260ff01007387 */ /* 0x000fe20000100800 */
[----:B------:R-:W3:Y:S03]  /*23db0*/  S2R R14, SR_TID.X ;  /* 0x00000000000e7919 */ /* 0x000ee60000002100 */
[----:B------:R-:W-:Y:S04]  /*23dc0*/  STL [R1+0x264], RZ ;  /* 0x000264ff01007387 */ /* 0x000fe80000100800 */
[----:B------:R-:W-:Y:S04]  /*23dd0*/  STL [R1+0x268], RZ ;  /* 0x000268ff01007387 */ /* 0x000fe80000100800 */
[----:B------:R-:W-:Y:S04]  /*23de0*/  STL [R1+0x26c], RZ ;  /* 0x00026cff01007387 */ /* 0x000fe80000100800 */
[----:B------:R-:W-:Y:S04]  /*23df0*/  STL [R1+0x1900], RZ ;  /* 0x001900ff01007387 */ /* 0x000fe80000100800 */
[----:B------:R-:W-:Y:S01]  /*23e00*/  STL [R1+0x1904], RZ ;  /* 0x001904ff01007387 */ /* 0x000fe20000100800 */
[----:B------:R-:W1:Y:S03]  /*23e10*/  S2R R13, SR_TID.X ;  /* 0x00000000000d7919 */ /* 0x000e660000002100 */
        /* <DEDUP_REMOVED lines=13> */
[----:B---3--:R-:W-:Y:S01]  /*23ef0*/  LOP3.LUT R14, R14, 0x3f, RZ, 0xc0, !PT ;  /* 0x0000003f0e0e7812 */ /* 0x008fe200078ec0ff */
[----:B-1----:R-:W-:-:S02]  /*23f00*/  IMAD.SHL.U32 R4, R13, 0x20, RZ ;  /* 0x000000200d047824 */ /* 0x002fc400078e00ff */
[----:B------:R-:W-:Y:S02]  /*23f10*/  IMAD.SHL.U32 R29, R12, 0x40, RZ ;  /* 0x000000400c1d7824 */ /* 0x000fe400078e00ff */
[----:B------:R-:W-:Y:S01]  /*23f20*/  IMAD.SHL.U32 R2, R14, 0x2, RZ ;  /* 0x000000020e027824 */ /* 0x000fe200078e00ff */
[----:B------:R-:W-:Y:S01]  /*23f30*/  USHF.L.U32 UR5, UR5, 0x6, URZ ;  /* 0x0000000605057899 */ /* 0x000fe2000800063f */
[C---:B------:R-:W-:Y:S01]  /*23f40*/  LOP3.LUT R12, R13.reuse, 0x7, RZ, 0xc0, !PT ;  /* 0x000000070d0c7812 */ /* 0x040fe200078ec0ff */
[----:B------:R-:W-:Y:S01]  /*23f50*/  IMAD.SHL.U32 R13, R13, 0x2, RZ ;  /* 0x000000020d0d7824 */ /* 0x000fe200078e00ff */
[----:B------:R-:W-:Y:S01]  /*23f60*/  LOP3.LUT R4, R4, 0x400, RZ, 0xc0, !PT ;  /* 0x0000040004047812 */ /* 0x000fe200078ec0ff */
[----:B------:R-:W1:Y:S01]  /*23f70*/  LDC R15, c[0x0][0x230] ;  /* 0x00008c00ff0f7b82 */ /* 0x000e620000000800 */
[----:B------:R-:W-:Y:S01]  /*23f80*/  SHF.R.S32.HI R0, RZ, 0x1f, R29 ;  /* 0x0000001fff007819 */ /* 0x000fe2000001141d */
[----:B------:R-:W-:Y:S01]  /*23f90*/  IMAD R12, R12, 0x90, RZ ;  /* 0x000000900c0c7824 */ /* 0x000fe200078e02ff */
[C---:B------:R-:W-:Y:S01]  /*23fa0*/  LOP3.LUT R7, R2.reuse, 0x20, RZ, 0x3c, !PT ;  /* 0x0000002002077812 */ /* 0x040fe200078e3cff */
[----:B------:R3:W-:Y:S01]  /*23fb0*/  STL [R1+0x2a28], R4 ;  /* 0x002a280401007387 */ /* 0x0007e20000100800 */
[----:B------:R-:W-:Y:S01]  /*23fc0*/  LOP3.LUT R6, R2, 0x30, RZ, 0x3c, !PT ;  /* 0x0000003002067812 */ /* 0x000fe200078e3cff */
[----:B------:R-:W-:Y:S01]  /*23fd0*/  USHF.R.S32.HI UR6, URZ, 0x1f, UR5 ;  /* 0x0000001f3f067899 */ /* 0x000fe20008011405 */
[----:B------:R-:W-:Y:S01]  /*23fe0*/  LOP3.LUT R12, R12, 0x30, R13, 0x78, !PT ;  /* 0x000000300c0c7812 */ /* 0x000fe200078e780d */
[----:B------:R-:W-:Y:S01]  /*23ff0*/  STL [R1+0x160c], RZ ;  /* 0x00160cff01007387 */ /* 0x000fe20000100800 */
[C---:B------:R-:W-:Y:S01]  /*24000*/  SHF.L.U64.HI R0, R29.reuse, 0x1, R0 ;  /* 0x000000011d007819 */ /* 0x040fe20000010200 */
[----:B------:R-:W-:Y:S01]  /*24010*/  IMAD.SHL.U32 R29, R29, 0x2, RZ ;  /* 0x000000021d1d7824 */ /* 0x000fe200078e00ff */
[C---:B------:R-:W-:Y:S01]  /*24020*/  LOP3.LUT R7, R2.reuse, 0x50, RZ, 0x3c, !PT ;  /* 0x0000005002077812 */ /* 0x040fe200078e3cff */
[----:B------:R-:W-:Y:S01]  /*24030*/  STL [R1+0x1500], RZ ;  /* 0x001500ff01007387 */ /* 0x000fe20000100800 */
[----:B------:R-:W-:Y:S01]  /*24040*/  LOP3.LUT R6, R2, 0x60, RZ, 0x3c, !PT ;  /* 0x0000006002067812 */ /* 0x000fe200078e3cff */
[----:B------:R-:W-:Y:S01]  /*24050*/  USHF.L.U32 UR7, UR5, 0x1, URZ ;  /* 0x0000000105077899 */ /* 0x000fe2000800063f */
[----:B---3--:R-:W-:Y:S01]  /*24060*/  LOP3.LUT R4, R12, R4, RZ, 0xfc, !PT ;  /* 0x000000040c047212 */ /* 0x008fe200078efcff */
[----:B------:R-:W-:Y:S01]  /*24070*/  STL [R1+0x1504], RZ ;  /* 0x001504ff01007387 */ /* 0x000fe20000100800 */
[C---:B--2---:R-:W-:Y:S01]  /*24080*/  LOP3.LUT R7, R3.reuse, 0x20, RZ, 0x3c, !PT ;  /* 0x0000002003077812 */ /* 0x044fe200078e3cff */
[----:B------:R-:W-:Y:S01]  /*24090*/  USHF.L.U64.HI UR6, UR5, 0x1, UR6 ;  /* 0x0000000105067899 */ /* 0x000fe20008010206 */
[----:B------:R-:W-:Y:S01]  /*240a0*/  LOP3.LUT R6, R3, 0x40, RZ, 0x3c, !PT ;  /* 0x0000004003067812 */ /* 0x000fe200078e3cff */
[----:B------:R2:W-:Y:S04]  /*240b0*/  STL [R1+0x1a00], R4 ;  /* 0x001a000401007387 */ /* 0x0005e80000100800 */
[----:B------:R0:W-:Y:S01]  /*240c0*/  STL [R1+0x1508], RZ ;  /* 0x001508ff01007387 */ /* 0x0001e20000100800 */
[----:B-1----:R-:W-:-:S03]  /*240d0*/  VIADD R15, R15, 0x3f ;  /* 0x0000003f0f0f7836 */ /* 0x002fc60000000000 */
[----:B------:R0:W-:Y:S01]  /*240e0*/  STL [R1+0x150c], RZ ;  /* 0x00150cff01007387 */ /* 0x0001e20000100800 */
[----:B--2---:R-:W-:-:S03]  /*240f0*/  LOP3.LUT R4, R4, 0x40, RZ, 0x3c, !PT ;  /* 0x0000004004047812 */ /* 0x004fc600078e3cff */
[----:B------:R0:W-:Y:S01]  /*24100*/  STL [R1+0x9b0], RZ ;  /* 0x0009b0ff01007387 */ /* 0x0001e20000100800 */
[----:B------:R-:W-:-:S03]  /*24110*/  SHF.R.S32.HI R14, RZ, 0x1f, R15 ;  /* 0x0000001fff0e7819 */ /* 0x000fc6000001140f */
[----:B------:R0:W-:Y:S01]  /*24120*/  STL [R1+0x9b4], RZ ;  /* 0x0009b4ff01007387 */ /* 0x0001e20000100800 */
[----:B------:R-:W-:-:S03]  /*24130*/  LEA.HI R14, R14, R15, RZ, 0x6 ;  /* 0x0000000f0e0e7211 */ /* 0x000fc600078f30ff */
[----:B------:R0:W-:Y:S01]  /*24140*/  STL [R1+0x9b8], RZ ;  /* 0x0009b8ff01007387 */ /* 0x0001e20000100800 */
[----:B------:R-:W-:Y:S02]  /*24150*/  SHF.R.S32.HI R5, RZ, 0x6, R14 ;  /* 0x00000006ff057819 */ /* 0x000fe4000001140e */
[C---:B------:R-:W-:Y:S01]  /*24160*/  LOP3.LUT R5, R2.reuse, 0x10, RZ, 0x3c, !PT ;  /* 0x0000001002057812 */ /* 0x040fe200078e3cff */
[----:B------:R0:W-:Y:S01]  /*24170*/  STL [R1+0x9bc], RZ ;  /* 0x0009bcff01007387 */ /* 0x0001e20000100800 */
[C---:B------:R-:W-:Y:S02]  /*24180*/  LOP3.LUT R5, R2.reuse, 0x40, RZ, 0x3c, !PT ;  /* 0x0000004002057812 */ /* 0x040fe400078e3cff */
[----:B------:R-:W-:Y:S01]  /*24190*/  LOP3.LUT R5, R2, 0x70, RZ, 0x3c, !PT ;  /* 0x0000007002057812 */ /* 0x000fe200078e3cff */
[----:B------:R0:W-:Y:S01]  /*241a0*/  STL [R1+0x9a0], RZ ;  /* 0x0009a0ff01007387 */ /* 0x0001e20000100800 */
[----:B------:R-:W-:-:S03]  /*241b0*/  LOP3.LUT R5, R3, 0x60, RZ, 0x3c, !PT ;  /* 0x0000006003057812 */ /* 0x000fc600078e3cff */
        /* <DEDUP_REMOVED lines=99> */
[----:B------:R0:W-:Y:S04]  /*247f0*/  STL [R1], RZ ;  /* 0x000000ff01007387 */ /* 0x0001e80000100800 */
[----:B------:R0:W-:Y:S04]  /*24800*/  STL [R1+0x4], RZ ;  /* 0x000004ff01007387 */ /* 0x0001e80000100800 */
[----:B------:R0:W-:Y:S04]  /*24810*/  STL [R1+0x8], RZ ;  /* 0x000008ff01007387 */ /* 0x0001e80000100800 */
[----:B------:R0:W-:Y:S04]  /*24820*/  STL [R1+0xc], RZ ;  /* 0x00000cff01007387 */ /* 0x0001e80000100800 */
[----:B------:R0:W-:Y:S02]  /*24830*/  STL [R1+0x1a04], R4 ;  /* 0x001a040401007387 */ /* 0x0001e40000100800 */
.L_x_2:
[----:B-1----:R-:W2:Y:S01]  /*24840*/  LDL.64 R6, [R1+0x19f0] ;  /* 0x0019f00001067983 */ /* 0x002ea20000100a00 */
[----:B0-----:R-:W0:Y:S03]  /*24850*/  LDC R4, c[0x0][0x230] ;  /* 0x00008c00ff047b82 */ /* 0x001e260000000800 */
[----:B--2---:R1:W-:Y:S04]  /*24860*/  STL [R1+0x7918], R7 ;  /* 0x0079180701007387 */ /* 0x0043e80000100800 */
[----:B-1----:R-:W0:Y:S04]  /*24870*/  LDL R7, [R1+0x1a18] ;  /* 0x001a180001077983 */ /* 0x002e280000100800 */
[----:B------:R-:W-:Y:S04]  /*24880*/  STL [R1+0x762c], R2 ;  /* 0x00762c0201007387 */ /* 0x000fe80000100800 */
        /* <DEDUP_REMOVED lines=73> */
[----:B------:R-:W-:Y:S01]  /*24d20*/  STL [R1+0x7760], R2 ;  /* 0x0077600201007387 */ /* 0x000fe20000100800 */
[----:B0-----:R-:W-:-:S03]  /*24d30*/  IMAD R4, R7, -0x40, R4 ;  /* 0xffffffc007047824 */ /* 0x001fc600078e0204 */
        /* <DEDUP_REMOVED lines=54> */
[----:B------:R0:W-:Y:S04]  /*250a0*/  STL [R1+0x7914], R2 ;  /* 0x0079140201007387 */ /* 0x0001e80000100800 */
        /* <DEDUP_REMOVED lines=79> */
[----:B-----5:R-:W-:Y:S04]  /*255a0*/  STL [R1+0x70d8], R3 ;  /* 0x0070d80301007387 */ /* 0x020fe80000100800 */
        /* <DEDUP_REMOVED lines=151> */
[----:B------:R-:W2:Y:S01]  /*25f20*/  LDL.LU R7, [R1+0x7918] ;  /* 0x0079180001077983 */ /* 0x000ea20000300800 */
[----:B------:R-:W-:-:S02]  /*25f30*/  ISETP.GT.AND P0, PT, R4, RZ, PT ;  /* 0x000000ff0400720c */ /* 0x000fc40003f04270 */
[----:B0-----:R-:W-:Y:S02]  /*25f40*/  PRMT R2, RZ, 0x7610, R2 ;  /* 0x00007610ff027816 */ /* 0x001fe40000000002 */
[----:B-1----:R-:W-:Y:S02]  /*25f50*/  PRMT R27, RZ, 0x7610, R27 ;  /* 0x00007610ff1b7816 */ /* 0x002fe4000000001b */
[----:B------:R-:W-:-:S07]  /*25f60*/  ISETP.GT.AND P1, PT, R4, 0x1, PT ;  /* 0x000000010400780c */ /* 0x000fce0003f24270 */
[----:B--2---:R-:W2:Y:S04]  /*25f70*/  @P0 LDG.E.U16 R2, desc[UR44][R6.64] ;  /* 0x0000002c06020981 */ /* 0x004ea8000c1e1500 */
[----:B--2---:R0:W-:Y:S04]  /*25f80*/  STL [R1+0x3ec], R2 ;  /* 0x0003ec0201007387 */ /* 0x0041e80000100800 */
[----:B0-----:R-:W2:Y:S04]  /*25f90*/  LDL.LU R2, [R1+0x7914] ;  /* 0x0079140001027983 */ /* 0x001ea80000300800 */
[----:B------:R-:W3:Y:S01]  /*25fa0*/  LDL.64 R6, [R1+0x19e8] ;  /* 0x0019e80001067983 */ /* 0x000ee20000100a00 */
[----:B--2---:R-:W-:-:S03]  /*25fb0*/  PRMT R2, RZ, 0x7610, R2 ;  /* 0x00007610ff027816 */ /* 0x004fc60000000002 */
[----:B---3--:R-:W2:Y:S04]  /*25fc0*/  @P0 LDG.E.U16 R27, desc[UR44][R6.64] ;  /* 0x0000002c061b0981 */ /* 0x008ea8000c1e1500 */
        /* <DEDUP_REMOVED lines=12> */
[----:B------:R-:W3:Y:S04]  /*26090*/  LDL R6, [R1+0x21f8] ;  /* 0x0021f80001067983 */ /* 0x000ee80000100800 */
[----:B------:R-:W3:Y:S01]  /*260a0*/  LDL R7, [R1+0x21fc] ;  /* 0x0021fc0001077983 */ /* 0x000ee20000100800 */
[----:B------:R-:W-:-:S02]  /*260b0*/  ISETP.GT.AND P0, PT, R4, 0x2, PT ;  /* 0x000000020400780c */ /* 0x000fc40003f04270 */
[----:B--2---:R-:W-:Y:S02]  /*260c0*/  PRMT R27, RZ, 0x7610, R27 ;  /* 0x00007610ff1b7816 */ /* 0x004fe4000000001b */
[----:B---3--:R-:W-:-:S04]  /*260d0*/  @P1 LOP3.LUT R7, R7, R6, RZ, 0x3c, !PT ;  /* 0x0000000607071212 */ /* 0x008fc800078e3cff */
[----:B------:R-:W-:-:S04]  /*260e0*/  @P1 LOP3.LUT R6, R7, R6, RZ, 0x3c, !PT ;  /* 0x0000000607061212 */ /* 0x000fc800078e3cff */
[----:B------:R-:W-:-:S05]  /*260f0*/  @P1 LOP3.LUT R7, R7, R6, RZ, 0x3c, !PT ;  /* 0x0000000607071212 */ /* 0x000fca00078e3cff */
[----:B------:R-:W2:Y:S04]  /*26100*/  @P1 LDG.E.U16 R2, desc[UR44][R6.64] ;  /* 0x0000002c06021981 */ /* 0x000ea8000c1e1500 */
[----:B--2---:R0:W-:Y:S04]  /*26110*/  STL [R1+0x3dc], R2 ;  /* 0x0003dc0201007387 */ /* 0x0041e80000100800 */
[----:B0-----:R-:W2:Y:S04]  /*26120*/  LDL.LU R2, [R1+0x7904] ;  /* 0x0079040001027983 */ /* 0x001ea80000300800 */
[----:B------:R-:W3:Y:S04]  /*26130*/  LDL R6, [R1+0x21f0] ;  /* 0x0021f00001067983 */ /* 0x000ee80000100800 */
[----:B------:R-:W3:Y:S01]  /*26140*/  LDL R7, [R1+0x21f4] ;  /* 0x0021f40001077983 */ /* 0x000ee20000100800 */
[----:B--2---:R-:W-:-:S02]  /*26150*/  PRMT R2, RZ, 0x7610, R2 ;  /* 0x00007610ff027816 */ /* 0x004fc40000000002 */
        /* <DEDUP_REMOVED lines=470> */
[----:B------:R-:W-:-:S02]  /*27ec0*/  PRMT R0, RZ, 0x7610, R0 ;  /* 0x00007610ff007816 */ /* 0x000fc40000000000 */
[----:B------:R-:W-:Y:S02]  /*27ed0*/  ISETP.GT.AND P1, PT, R4, 0xf, PT ;  /* 0x0000000f0400780c */ /* 0x000fe40003f24270 */
        /* <DEDUP_REMOVED lines=17> */
[----:B------:R-:W3:Y:S02]  /*27ff0*/  LDL R7, [R1+0x204c] ;  /* 0x00204c0001077983 */ /* 0x000ee40000100800 */
[----:B---3--:R-:W-:-:S04]  /*28000*/  @P0 LOP3.LUT R7, R7, R6, RZ, 0x3c, !PT ;  /* 0x0000000607070212 */ /* 0x008fc800078e3cff */
[----:B------:R-:W-:-:S04]  /*28010*/  @P0 LOP3.LUT R6, R7, R6, RZ, 0x3c, !PT ;  /* 0x0000000607060212 */ /* 0x000fc800078e3cff */
[----:B------:R-:W-:-:S05]  /*28020*/  @P0 LOP3.LUT R7, R7, R6, RZ, 0x3c, !PT ;  /* 0x0000000607070212 */ /* 0x000fca00078e3cff */
[----:B------:R-:W3:Y:S04]  /*28030*/  @P0 LDG.E.U16 R2, desc[UR44][R6.64] ;  /* 0x0000002c06020981 */ /* 0x000ee8000c1e1500 */
[----:B---3--:R0:W-:Y:S04]  /*28040*/  STL [R1+0x2d0], R2 ;  /* 0x0002d00201007387 */ /* 0x0081e80000100800 */
[----:B0-----:R-:W3:Y:S04]  /*28050*/  LDL.LU R2, [R1+0x782c] ;  /* 0x00782c0001027983 */ /* 0x001ee80000300800 */
[----:B------:R-:W4:Y:S04]  /*28060*/  LDL R6, [R1+0x2040] ;  /* 0x0020400001067983 */ /* 0x000f280000100800 */
[----:B------:R-:W4:Y:S01]  /*28070*/  LDL R7, [R1+0x2044] ;  /* 0x0020440001077983 */ /* 0x000f220000100800 */
[----:B---3--:R-:W-:-:S02]  /*28080*/  PRMT R2, RZ, 0x7610, R2 ;  /* 0x00007610ff027816 */ /* 0x008fc40000000002 */
[----:B----4-:R-:W-:-:S04]  /*28090*/  @P0 LOP3.LUT R7, R7, R6, RZ, 0x3c, !PT ;  /* 0x0000000607070212 */ /* 0x010fc800078e3cff */
[----:B------:R-:W-:-:S04]  /*280a0*/  @P0 LOP3.LUT R6, R7, R6, RZ, 0x3c, !PT ;  /* 0x0000000607060212 */ /* 0x000fc800078e3cff */
[----:B------:R-:W-:-:S05]  /*280b0*/  @P0 LOP3.LUT R7, R7, R6, RZ, 0x3c, !PT ;  /* 0x0000000607070212 */ /* 0x000fca00078e3cff */
[----:B------:R-:W3:Y:S04]  /*280c0*/  @P0 LDG.E.U16 R0, desc[UR44][R6.64] ;  /* 0x0000002c06000981 */ /* 0x000ee8000c1e1500 */
[----:B------:R-:W4:Y:S04]  /*280d0*/  LDL R6, [R1+0x2038] ;  /* 0x0020380001067983 */ /* 0x000f280000100800 */
[----:B------:R-:W4:Y:S01]  /*280e0*/  LDL R7, [R1+0x203c] ;  /* 0x00203c0001077983 */ /* 0x000f220000100800 */
[----:B--2---:R-:W-:Y:S02]  /*280f0*/  PRMT R27, RZ, 0x7610, R27 ;  /* 0x00007610ff1b7816 */ /* 0x004fe4000000001b */
[----:B------:R-:W-:Y:S01]  /*28100*/  ISETP.GT.AND P0, PT, R4, 0x10, PT ;  /* 0x000000100400780c */ /* 0x000fe20003f04270 */
[----:B---3--:R-:W-:Y:S01]  /*28110*/  STL [R1+0x7514], R0 ;  /* 0x0075140001007387 */ /* 0x008fe20000100800 */
[----:B----4-:R-:W-:-:S04]  /*28120*/  @P1 LOP3.LUT R7, R7, R6, RZ, 0x3c, !PT ;  /* 0x0000000607071212 */ /* 0x010fc800078e3cff */
        /* <DEDUP_REMOVED lines=247> */
[----:B--2---:R-:W-:-:S02]  /*290a0*/  PRMT R27, RZ, 0x7610, R27 ;  /* 0x00007610ff1b7816 */ /* 0x004fc4000000001b */
[----:B----4-:R-:W-:-:S04]  /*290b0*/  @P1 LOP3.LUT R7, R7, R6, RZ, 0x3c, !PT ;  /* 0x0000000607071212 */ /* 0x010fc800078e3cff */
[----:B------:R-:W-:-:S04]  /*290c0*/  @P1 LOP3.LUT R6, R7, R6, RZ, 0x3c, !PT ;  /* 0x0000000607061212 */ /* 0x000fc800078e3cff */
[----:B------:R-:W-:-:S05]  /*290d0*/  @P1 LOP3.LUT R7, R7, R6, RZ, 0x3c, !PT ;  /* 0x0000000607071212 */ /* 0x000fca00078e3cff */
[----:B------:R-:W2:Y:S04]  /*290e0*/  @P1 LDG.E.U16 R0, desc[UR44][R6.64] ;  /* 0x0000002c06001981 */ /* 0x000ea8000c1e1500 */
[----:B------:R-:W4:Y:S04]  /*290f0*/  LDL R6, [R1+0x1f58] ;  /* 0x001f580001067983 */ /* 0x000f280000100800 */
[----:B------:R-:W4:Y:S01]  /*29100*/  LDL R7, [R1+0x1f5c] ;  /* 0x001f5c0001077983 */ /* 0x000f220000100800 */
[----:B---3--:R-:W-:Y:S02]  /*29110*/  PRMT R2, RZ, 0x7610, R2 ;  /* 0x00007610ff027816 */ /* 0x008fe40000000002 */
[----:B------:R-:W-:Y:S01]  /*29120*/  ISETP.GT.AND P1, PT, R4, 0x17, PT ;  /* 0x000000170400780c */ /* 0x000fe20003f24270 */
[----:B--2---:R-:W-:Y:S01]  /*29130*/  STL [R1+0x7564], R0 ;  /* 0x0075640001007387 */ /* 0x004fe20000100800 */
        /* <DEDUP_REMOVED lines=279> */
[----:B---3--:R0:W-:Y:S04]  /*2a2b0*/  STL [R1+0x140], R2 ;  /* 0x0001400201007387 */ /* 0x0081e80000100800 */
[----:B0-----:R-:W3:Y:S04]  /*2a2c0*/  LDL.LU R2, [R1+0x7744] ;  /* 0x0077440001027983 */ /* 0x001ee80000300800 */
[----:B------:R-:W4:Y:S04]  /*2a2d0*/  LDL R6, [R1+0x1e60] ;  /* 0x001e600001067983 */ /* 0x000f280000100800 */
[----:B------:R-:W4:Y:S01]  /*2a2e0*/  LDL R7, [R1+0x1e64] ;  /* 0x001e640001077983 */ /* 0x000f220000100800 */
[----:B------:R-:W-:-:S02]  /*2a2f0*/  ISETP.GT.AND P0, PT, R4, 0x1e, PT ;  /* 0x0000001e0400780c */ /* 0x000fc40003f04270 */
[----:B---3--:R-:W-:Y:S02]  /*2a300*/  PRMT R2, RZ, 0x7610, R2 ;  /* 0x00007610ff027816 */ /* 0x008fe40000000002 */
        /* <DEDUP_REMOVED lines=651> */
[----:B--2---:R0:W-:Y:S04]  /*2cbc0*/  STL [R1+0x3f4], R27 ;  /* 0x0003f41b01007387 */ /* 0x0041e80000100800 */
[----:B0-----:R-:W2:Y:S04]  /*2cbd0*/  LDL.LU R27, [R1+0x7628] ;  /* 0x00762800011b7983 */ /* 0x001ea80000300800 */
[----:B------:R-:W4:Y:S04]  /*2cbe0*/  LDL R6, [R1+0x1c28] ;  /* 0x001c280001067983 */ /* 0x000f280000100800 */
[----:B------:R-:W4:Y:S01]  /*2cbf0*/  LDL R7, [R1+0x1c2c] ;  /* 0x001c2c0001077983 */ /* 0x000f220000100800 */
[----:B------:R-:W-:-:S02]  /*2cc00*/  PRMT R26, RZ, 0x7610, R26 ;  /* 0x00007610ff1a7816 */ /* 0x000fc4000000001a */
[----:B------:R-:W-:Y:S02]  /*2cc10*/  ISETP.GT.AND P1, PT, R4, 0x30, PT ;  /* 0x000000300400780c */ /* 0x000fe40003f24270 */
[----:B----4-:R-:W-:-:S04]  /*2cc20*/  @P0 LOP3.LUT R7, R7, R6, RZ, 0x3c, !PT ;  /* 0x0000000607070212 */ /* 0x010fc800078e3cff */
[----:B------:R-:W-:-:S04]  /*2cc30*/  @P0 LOP3.LUT R6, R7, R6, RZ, 0x3c, !PT ;  /* 0x0000000607060212 */ /* 0x000fc800078e3cff */
[----:B------:R-:W-:-:S05]  /*2cc40*/  @P0 LOP3.LUT R7, R7, R6, RZ, 0x3c, !PT ;  /* 0x0000000607070212 */ /* 0x000fca00078e3cff */
[----:B------:R-:W4:Y:S04]  /*2cc50*/  @P0 LDG.E.U16 R26, desc[UR44][R6.64] ;  /* 0x0000002c061a0981 */ /* 0x000f28000c1e1500 */
[----:B----4-:R0:W-:Y:S04]  /*2cc60*/  STL [R1+0x3f0], R26 ;  /* 0x0003f01a01007387 */ /* 0x0101e80000100800 */
[----:B0-----:R-:W4:Y:S04]  /*2cc70*/  LDL.LU R26, [R1+0x7624] ;  /* 0x00762400011a7983 */ /* 0x001f280000300800 */
[----:B------:R-:W3:Y:S04]  /*2cc80*/  LDL R6, [R1+0x1c18] ;  /* 0x001c180001067983 */ /* 0x000ee80000100800 */
[----:B------:R-:W3:Y:S01]  /*2cc90*/  LDL R7, [R1+0x1c1c] ;  /* 0x001c1c0001077983 */ /* 0x000ee20000100800 */
[----:B------:R-:W-:-:S02]  /*2cca0*/  PRMT R25, RZ, 0x7610, R25 ;  /* 0x00007610ff197816 */ /* 0x000fc40000000019 */
[----:B---3--:R-:W-:-:S04]  /*2ccb0*/  @P1 LOP3.LUT R7, R7, R6, RZ, 0x3c, !PT ;  /* 0x0000000607071212 */ /* 0x008fc800078e3cff */
[----:B------:R-:W-:-:S04]  /*2ccc0*/  @P1 LOP3.LUT R6, R7, R6, RZ, 0x3c, !PT ;  /* 0x0000000607061212 */ /* 0x000fc800078e3cff */
[----:B------:R-:W-:-:S05]  /*2ccd0*/  @P1 LOP3.LUT R7, R7, R6, RZ, 0x3c, !PT ;  /* 0x0000000607071212 */ /* 0x000fca00078e3cff */
[----:B------:R-:W3:Y:S04]  /*2cce0*/  @P1 LDG.E.U16 R25, desc[UR44][R6.64] ;  /* 0x0000002c06191981 */ /* 0x000ee8000c1e1500 */
[----:B---3--:R0:W-:Y:S04]  /*2ccf0*/  STL [R1+0x78], R25 ;  /* 0x0000781901007387 */ /* 0x0081e80000100800 */
[----:B0-----:R-:W3:Y:S04]  /*2cd00*/  LDL.LU R25, [R1+0x7620] ;  /* 0x0076200001197983 */ /* 0x001ee80000300800 */
[----:B------:R-:W2:Y:S04]  /*2cd10*/  LDL R6, [R1+0x1c10] ;  /* 0x001c100001067983 */ /* 0x000ea80000100800 */
[----:B------:R-:W2:Y:S01]  /*2cd20*/  LDL R7, [R1+0x1c14] ;  /* 0x001c140001077983 */ /* 0x000ea20000100800 */
[----:B------:R-:W-:-:S02]  /*2cd30*/  PRMT R24, RZ, 0x7610, R24 ;  /* 0x00007610ff187816 */ /* 0x000fc40000000018 */
[----:B--2---:R-:W-:-:S04]  /*2cd40*/  @P1 LOP3.LUT R7, R7, R6, RZ, 0x3c, !PT ;  /* 0x0000000607071212 */ /* 0x004fc800078e3cff */
        /* <DEDUP_REMOVED lines=17> */
[----:B------:R-:W-:Y:S02]  /*2ce60*/  ISETP.GT.AND P2, PT, R4, 0x31, PT ;  /* 0x000000310400780c */ /* 0x000fe40003f44270 */
        /* <DEDUP_REMOVED lines=36> */
[----:B------:R-:W-:Y:S02]  /*2d0b0*/  ISETP.GT.AND P1, PT, R4, 0x32, PT ;  /* 0x000000320400780c */ /* 0x000fe40003f24270 */
        /* <DEDUP_REMOVED lines=41> */
[----:B------:R-:W3:Y:S04]  /*2d350*/  LDL R6, [R1+0x1bb8] ;  /* 0x001bb80001067983 */ /* 0x000ee80000100800 */
[----:B------:R-:W3:Y:S01]  /*2d360*/  LDL R7, [R1+0x1bbc] ;  /* 0x001bbc0001077983 */ /* 0x000ee20000100800 */
[----:B------:R-:W-:-:S03]  /*2d370*/  PRMT R14, RZ, 0x7610, R14 ;  /* 0x00007610ff0e7816 */ /* 0x000fc6000000000e */
[----:B----4-:R-:W-:Y:S01]  /*2d380*/  STL [R1+0x75a0], R28 ;  /* 0x0075a01c01007387 */ /* 0x010fe20000100800 */
        /* <DEDUP_REMOVED lines=32> */
[----:B------:R-:W4:Y:S04]  /*2d590*/  LDL R6, [R1+0x1b98] ;  /* 0x001b980001067983 */ /* 0x000f280000100800 */
[----:B------:R-:W4:Y:S01]  /*2d5a0*/  LDL R7, [R1+0x1b9c] ;  /* 0x001b9c0001077983 */ /* 0x000f220000100800 */
[----:B------:R-:W-:-:S03]  /*2d5b0*/  PRMT R11, RZ, 0x7610, R11 ;  /* 0x00007610ff0b7816 */ /* 0x000fc6000000000b */
[----:B---3--:R-:W-:Y:S01]  /*2d5c0*/  STL [R1+0x7588], R3 ;  /* 0x0075880301007387 */ /* 0x008fe20000100800 */
        /* <DEDUP_REMOVED lines=40> */
[----:B------:R-:W4:Y:S04]  /*2d850*/  LDL R6, [R1+0x1b10] ;  /* 0x001b100001067983 */ /* 0x000f280000100800 */
[----:B------:R-:W4:Y:S01]  /*2d860*/  LDL R7, [R1+0x1b14] ;  /* 0x001b140001077983 */ /* 0x000f220000100800 */
[----:B------:R-:W-:-:S03]  /*2d870*/  PRMT R8, RZ, 0x7610, R8 ;  /* 0x00007610ff087816 */ /* 0x000fc60000000008 */
[----:B---3--:R0:W-:Y:S04]  /*2d880*/  STL [R1+0x75d0], R28 ;  /* 0x0075d01c01007387 */ /* 0x0081e80000100800 */
[----:B0-----:R-:W3:Y:S01]  /*2d890*/  LDL R28, [R1+0x1afc] ;  /* 0x001afc00011c7983 */ /* 0x001ee20000100800 */
        /* <DEDUP_REMOVED lines=28> */
[----:B------:R-:W-:Y:S02]  /*2da60*/  ISETP.GT.AND P2, PT, R4, 0x39, PT ;  /* 0x000000390400780c */ /* 0x000fe40003f44270 */
[----:B----4-:R-:W-:-:S04]  /*2da70*/  @P1 LOP3.LUT R7, R7, R6, RZ, 0x3c, !PT ;  /* 0x0000000607071212 */ /* 0x010fc800078e3cff */
[----:B------:R-:W-:-:S04]  /*2da80*/  @P1 LOP3.LUT R6, R7, R6, RZ, 0x3c, !PT ;  /* 0x0000000607061212 */ /* 0x000fc800078e3cff */
[----:B------:R-:W-:-:S05]  /*2da90*/  @P1 LOP3.LUT R7, R7, R6, RZ, 0x3c, !PT ;  /* 0x0000000607071212 */ /* 0x000fca00078e3cff */
[----:B------:R-:W4:Y:S01]  /*2daa0*/  @P1 LDG.E.U16 R2, desc[UR44][R6.64] ;  /* 0x0000002c06021981 */ /* 0x000f22000c1e1500 */
[----:B------:R-:W-:-:S03]  /*2dab0*/  PRMT R3, RZ, 0x7610, R3 ;  /* 0x00007610ff037816 */ /* 0x000fc60000000003 */
[----:B----4-:R0:W-:Y:S04]  /*2dac0*/  STL [R1+0x18], R2 ;  /* 0x0000180201007387 */ /* 0x0101e80000100800 */
[----:B------:R-:W4:Y:S01]  /*2dad0*/  LDL R7, [R1+0x1af8] ;  /* 0x001af80001077983 */ /* 0x000f220000100800 */
[----:B------:R-:W-:Y:S01]  /*2dae0*/  @P2 IMAD.MOV.U32 R6, RZ, RZ, R28 ;  /* 0x000000ffff062224 */ /* 0x000fe200078e001c */
[----:B------:R-:W-:Y:S02]  /*2daf0*/  PRMT R0, RZ, 0x7610, R0 ;  /* 0x00007610ff007816 */ /* 0x000fe40000000000 */
[----:B------:R-:W4:Y:S01]  /*2db00*/  LDL R28, [R1+0x1b74] ;  /* 0x001b7400011c7983 */ /* 0x000f220000100800 */
[----:B------:R-:W-:Y:S02]  /*2db10*/  PRMT R27, RZ, 0x7610, R27 ;  /* 0x00007610ff1b7816 */ /* 0x000fe4000000001b */
[----:B------:R-:W-:-:S02]  /*2db20*/  PRMT R26, RZ, 0x7610, R26 ;  /* 0x00007610ff1a7816 */ /* 0x000fc4000000001a */
[----:B------:R-:W-:Y:S02]  /*2db30*/  PRMT R25, RZ, 0x7610, R25 ;  /* 0x00007610ff197816 */ /* 0x000fe40000000019 */
[----:B------:R-:W-:Y:S02]  /*2db40*/  PRMT R24, RZ, 0x7610, R24 ;  /* 0x00007610ff187816 */ /* 0x000fe40000000018 */
[----:B------:R-:W-:Y:S02]  /*2db50*/  PRMT R23, RZ, 0x7610, R23 ;  /* 0x00007610ff177816 */ /* 0x000fe40000000017 */
[----:B------:R-:W-:Y:S02]  /*2db60*/  PRMT R22, RZ, 0x7610, R22 ;  /* 0x00007610ff167816 */ /* 0x000fe40000000016 */
        /* <DEDUP_REMOVED lines=14> */
[----:B--2---:R-:W-:Y:S02]  /*2dc50*/  PRMT R5, RZ, 0x7610, R5 ;  /* 0x00007610ff057816 */ /* 0x004fe40000000005 */
[----:B---3--:R-:W-:Y:S01]  /*2dc60*/  PRMT R29, RZ, 0x7610, R29 ;  /* 0x00007610ff1d7816 */ /* 0x008fe2000000001d */
[----:B0-----:R-:W0:Y:S02]  /*2dc70*/  S2R R2, SR_TID.X ;  /* 0x0000000000027919 */ /* 0x001e240000002100 */
[----:B0-----:R-:W-:-:S05]  /*2dc80*/  LOP3.LUT R2, R2, 0x3f, RZ, 0xc0, !PT ;  /* 0x0000003f02027812 */ /* 0x001fca00078ec0ff */
[----:B------:R-:W-:Y:S01]  /*2dc90*/  IMAD.SHL.U32 R2, R2, 0x2, RZ ;  /* 0x0000000202027824 */ /* 0x000fe200078e00ff */
[----:B----4-:R0:W2:Y:S04]  /*2dca0*/  @P2 LDG.E.U16 R3, desc[UR44][R6.64] ;  /* 0x0000002c06032981 */ /* 0x0100a8000c1e1500 */
[----:B------:R-:W0:Y:S04]  /*2dcb0*/  LDL R6, [R1+0x1af0] ;  /* 0x001af00001067983 */ /* 0x000e280000100800 */
[----:B------:R-:W0:Y:S02]  /*2dcc0*/  LDL R7, [R1+0x1af4] ;  /* 0x001af40001077983 */ /* 0x000e240000100800 */
[----:B0-----:R-:W-:-:S04]  /*2dcd0*/  @P2 LOP3.LUT R7, R7, R6, RZ, 0x3c, !PT ;  /* 0x0000000607072212 */ /* 0x001fc800078e3cff */
[----:B------:R-:W-:-:S04]  /*2dce0*/  @P2 LOP3.LUT R6, R7, R6, RZ, 0x3c, !PT ;  /* 0x0000000607062212 */ /* 0x000fc800078e3cff */
[----:B------:R-:W-:Y:S01]  /*2dcf0*/  @P2 LOP3.LUT R7, R7, R6, RZ, 0x3c, !PT ;  /* 0x0000000607072212 */ /* 0x000fe200078e3cff */
[----:B--2---:R0:W-:Y:S04]  /*2dd00*/  STL [R1+0x75b4], R3 ;  /* 0x0075b40301007387 */ /* 0x0041e80000100800 */
[----:B------:R1:W2:Y:S04]  /*2dd10*/  @P2 LDG.E.U16 R0, desc[UR44][R6.64] ;  /* 0x0000002c06002981 */ /* 0x0002a8000c1e1500 */
[----:B0-----:R-:W3:Y:S04]  /*2dd20*/  LDL R3, [R1+0x1adc] ;  /* 0x001adc0001037983 */ /* 0x001ee80000100800 */
[----:B------:R-:W1:Y:S04]  /*2dd30*/  LDL R6, [R1+0x1ae8] ;  /* 0x001ae80001067983 */ /* 0x000e680000100800 */
[----:B------:R-:W1:Y:S02]  /*2dd40*/  LDL R7, [R1+0x1aec] ;  /* 0x001aec0001077983 */ /* 0x000e640000100800 */
[----:B-1----:R-:W-:-:S04]  /*2dd50*/  @P2 LOP3.LUT R7, R7, R6, RZ, 0x3c, !PT ;  /* 0x0000000607072212 */ /* 0x002fc800078e3cff */
[----:B------:R-:W-:-:S04]  /*2dd60*/  @P2 LOP3.LUT R6, R7, R6, RZ, 0x3c, !PT ;  /* 0x0000000607062212 */ /* 0x000fc800078e3cff */
[----:B------:R-:W-:Y:S01]  /*2dd70*/  @P2 LOP3.LUT R7, R7, R6, RZ, 0x3c, !PT ;  /* 0x0000000607072212 */ /* 0x000fe200078e3cff */
[----:B--2---:R-:W-:Y:S04]  /*2dd80*/  STL [R1+0x75b8], R0 ;  /* 0x0075b80001007387 */ /* 0x004fe80000100800 */
[----:B------:R-:W2:Y:S04]  /*2dd90*/  @P2 LDG.E.U16 R27, desc[UR44][R6.64] ;  /* 0x0000002c061b2981 */ /* 0x000ea8000c1e1500 */
[----:B------:R-:W4:Y:S04]  /*2dda0*/  LDL R6, [R1+0x1ae0] ;  /* 0x001ae00001067983 */ /* 0x000f280000100800 */
[----:B------:R-:W4:Y:S04]  /*2ddb0*/  LDL R7, [R1+0x1ae4] ;  /* 0x001ae40001077983 */ /* 0x000f280000100800 */
[----:B--2---:R0:W-:Y:S04]  /*2ddc0*/  STL [R1+0x75bc], R27 ;  /* 0x0075bc1b01007387 */ /* 0x0041e80000100800 */
[----:B0-----:R-:W2:Y:S01]  /*2ddd0*/  LDL R27, [R1+0x1b70] ;  /* 0x001b7000011b7983 */ /* 0x001ea20000100800 */
[----:B----4-:R-:W-:-:S04]  /*2dde0*/  @P2 LOP3.LUT R7, R7, R6, RZ, 0x3c, !PT ;  /* 0x0000000607072212 */ /* 0x010fc800078e3cff */
[----:B------:R-:W-:-:S04]  /*2ddf0*/  @P2 LOP3.LUT R6, R7, R6, RZ, 0x3c, !PT ;  /* 0x0000000607062212 */ /* 0x000fc800078e3cff */
[----:B------:R-:W-:-:S05]  /*2de00*/  @P2 LOP3.LUT R7, R7, R6, RZ, 0x3c, !PT ;  /* 0x0000000607072212 */ /* 0x000fca00078e3cff */
[----:B------:R0:W4:Y:S02]  /*2de10*/  @P2 LDG.E.U16 R26, desc[UR44][R6.64] ;  /* 0x0000002c061a2981 */ /* 0x000124000c1e1500 */
[----:B0-----:R-:W-:Y:S02]  /*2de20*/  @P1 IMAD.MOV.U32 R6, RZ, RZ, R28 ;  /* 0x000000ffff061224 */ /* 0x001fe400078e001c */
[----:B--2---:R-:W-:-:S05]  /*2de30*/  @P1 IMAD.MOV.U32 R7, RZ, RZ, R27 ;  /* 0x000000ffff071224 */ /* 0x004fca00078e001b */
[----:B------:R3:W2:Y:S04]  /*2de40*/  @P1 LDG.E.U16 R25, desc[UR44][R6.64] ;  /* 0x0000002c06191981 */ /* 0x0006a8000c1e1500 */
[----:B----4-:R-:W-:Y:S04]  /*2de50*/  STL [R1+0x75c0], R26 ;  /* 0x0075c01a01007387 */ /* 0x010fe80000100800 */
[----:B------:R-:W4:Y:S01]  /*2de60*/  LDL R7, [R1+0x1ad8] ;  /* 0x001ad80001077983 */ /* 0x000f220000100800 */
[----:B------:R-:W-:-:S03]  /*2de70*/  ISETP.GT.AND P2, PT, R4, 0x3a, PT ;  /* 0x0000003a0400780c */ /* 0x000fc60003f44270 */
[----:B------:R-:W4:Y:S04]  /*2de80*/  LDL R28, [R1+0x1ac0] ;  /* 0x001ac000011c7983 */ /* 0x000f280000100800 */
[----:B------:R-:W4:Y:S06]  /*2de90*/  LDL R27, [R1+0x1ac4] ;  /* 0x001ac400011b7983 */ /* 0x000f2c0000100800 */
[----:B---3--:R-:W-:Y:S01]  /*2dea0*/  @P2 IMAD.MOV.U32 R6, RZ, RZ, R3 ;  /* 0x000000ffff062224 */ /* 0x008fe200078e0003 */
[----:B--2---:R-:W-:Y:S04]  /*2deb0*/  STL [R1+0x7534], R25 ;  /* 0x0075341901007387 */ /* 0x004fe80000100800 */
[----:B------:R-:W2:Y:S04]  /*2dec0*/  LDL R3, [R1+0x1b6c] ;  /* 0x001b6c0001037983 */ /* 0x000ea80000100800 */
[----:B----4-:R-:W3:Y:S04]  /*2ded0*/  @P2 LDG.E.U16 R24, desc[UR44][R6.64] ;  /* 0x0000002c06182981 */ /* 0x010ee8000c1e1500 */
[----:B------:R-:W4:Y:S04]  /*2dee0*/  LDL R6, [R1+0x1ad0] ;  /* 0x001ad00001067983 */ /* 0x000f280000100800 */
[----:B------:R-:W4:Y:S04]  /*2def0*/  LDL R7, [R1+0x1ad4] ;  /* 0x001ad40001077983 */ /* 0x000f280000100800 */
[----:B---3--:R0:W-:Y:S04]  /*2df00*/  STL [R1+0x75a4], R24 ;  /* 0x0075a41801007387 */ /* 0x0081e80000100800 */
[----:B0-----:R-:W3:Y:S01]  /*2df10*/  LDL R24, [R1+0x1acc] ;  /* 0x001acc0001187983 */ /* 0x001ee20000100800 */
[----:B----4-:R-:W-:-:S04]  /*2df20*/  @P2 LOP3.LUT R7, R7, R6, RZ, 0x3c, !PT ;  /* 0x0000000607072212 */ /* 0x010fc800078e3cff */
[----:B------:R-:W-:-:S04]  /*2df30*/  @P2 LOP3.LUT R6, R7, R6, RZ, 0x3c, !PT ;  /* 0x0000000607062212 */ /* 0x000fc800078e3cff */
[----:B------:R-:W-:-:S05]  /*2df40*/  @P2 LOP3.LUT R7, R7, R6, RZ, 0x3c, !PT ;  /* 0x0000000607072212 */ /* 0x000fca00078e3cff */
[----:B------:R3:W4:Y:S04]  /*2df50*/  @P2 LDG.E.U16 R23, desc[UR44][R6.64] ;  /* 0x0000002c06172981 */ /* 0x000728000c1e1500 */
[----:B------:R-:W2:Y:S01]  /*2df60*/  LDL R7, [R1+0x1ac8] ;  /* 0x001ac80001077983 */ /* 0x000ea20000100800 */
[----:B---3--:R-:W-:-:S05]  /*2df70*/  @P2 IMAD.MOV.U32 R6, RZ, RZ, R24 ;  /* 0x000000ffff062224 */ /* 0x008fca00078e0018 */
[----:B--2---:R0:W2:Y:S04]  /*2df80*/  @P2 LDG.E.U16 R22, desc[UR44][R6.64] ;  /* 0x0000002c06162981 */ /* 0x0040a8000c1e1500 */
[----:B----4-:R-:W-:Y:S01]  /*2df90*/  STL [R1+0x75a8], R23 ;  /* 0x0075a81701007387 */ /* 0x010fe20000100800 */
[----:B0-----:R-:W-:Y:S02]  /*2dfa0*/  @P2 IMAD.MOV.U32 R6, RZ, RZ, R27 ;  /* 0x000000ffff062224 */ /* 0x001fe400078e001b */
[----:B------:R-:W-:-:S05]  /*2dfb0*/  @P2 IMAD.MOV.U32 R7, RZ, RZ, R28 ;  /* 0x000000ffff072224 */ /* 0x000fca00078e001c */
[----:B------:R0:W3:Y:S04]  /*2dfc0*/  @P2 LDG.E.U16 R21, desc[UR44][R6.64] ;  /* 0x0000002c06152981 */ /* 0x0000e8000c1e1500 */
[----:B--2---:R1:W-:Y:S01]  /*2dfd0*/  STL [R1+0x75ac], R22 ;  /* 0x0075ac1601007387 */ /* 0x0043e20000100800 */
[----:B0-----:R-:W-:-:S03]  /*2dfe0*/  @P1 IMAD.MOV.U32 R6, RZ, RZ, R3 ;  /* 0x000000ffff061224 */ /* 0x001fc600078e0003 */
[----:B------:R-:W2:Y:S04]  /*2dff0*/  LDL R28, [R1+0x1ab4] ;  /* 0x001ab400011c7983 */ /* 0x000ea80000100800 */
[----:B------:R-:W4:Y:S04]  /*2e000*/  LDL R27, [R1+0x1aa8] ;  /* 0x001aa800011b7983 */ /* 0x000f280000100800 */
[----:B------:R-:W4:Y:S04]  /*2e010*/  LDL R24, [R1+0x1aac] ;  /* 0x001aac0001187983 */ /* 0x000f280000100800 */
[----:B-1----:R-:W2:Y:S04]  /*2e020*/  LDL R22, [R1+0x1b68] ;  /* 0x001b680001167983 */ /* 0x002ea80000100800 */
[----:B---3--:R-:W-:Y:S01]  /*2e030*/  STL [R1+0x75b0], R21 ;  /* 0x0075b01501007387 */ /* 0x008fe20000100800 */
[----:B------:R-:W-:-:S03]  /*2e040*/  ISETP.GT.AND P2, PT, R4, 0x3b, PT ;  /* 0x0000003b0400780c */ /* 0x000fc60003f44270 */
[----:B------:R-:W3:Y:S01]  /*2e050*/  LDL R3, [R1+0x1aa4] ;  /* 0x001aa40001037983 */ /* 0x000ee20000100800 */
[----:B--2---:R-:W-:-:S03]  /*2e060*/  @P1 IMAD.MOV.U32 R7, RZ, RZ, R22 ;  /* 0x000000ffff071224 */ /* 0x004fc600078e0016 */
[----:B------:R-:W2:Y:S04]  /*2e070*/  LDL R22, [R1+0x1aa0] ;  /* 0x001aa00001167983 */ /* 0x000ea80000100800 */
[----:B------:R0:W4:Y:S04]  /*2e080*/  @P1 LDG.E.U16 R20, desc[UR44][R6.64] ;  /* 0x0000002c06141981 */ /* 0x000128000c1e1500 */
[----:B------:R-:W0:Y:S04]  /*2e090*/  LDL R6, [R1+0x1ab8] ;  /* 0x001ab80001067983 */ /* 0x000e280000100800 */
[----:B------:R-:W0:Y:S02]  /*2e0a0*/  LDL R7, [R1+0x1abc] ;  /* 0x001abc0001077983 */ /* 0x000e240000100800 */
[----:B0-----:R-:W-:-:S04]  /*2e0b0*/  @P2 LOP3.LUT R7, R7, R6, RZ, 0x3c, !PT ;  /* 0x0000000607072212 */ /* 0x001fc800078e3cff */
[----:B------:R-:W-:-:S04]  /*2e0c0*/  @P2 LOP3.LUT R6, R7, R6, RZ, 0x3c, !PT ;  /* 0x0000000607062212 */ /* 0x000fc800078e3cff */
[----:B------:R-:W-:Y:S01]  /*2e0d0*/  @P2 LOP3.LUT R7, R7, R6, RZ, 0x3c, !PT ;  /* 0x0000000607072212 */ /* 0x000fe200078e3cff */
[----:B----4-:R-:W-:Y:S04]  /*2e0e0*/  STL [R1+0x7538], R20 ;  /* 0x0075381401007387 */ /* 0x010fe80000100800 */
[----:B------:R0:W4:Y:S04]  /*2e0f0*/  @P2 LDG.E.U16 R19, desc[UR44][R6.64] ;  /* 0x0000002c06132981 */ /* 0x000128000c1e1500 */
[----:B------:R-:W3:Y:S01]  /*2e100*/  LDL R7, [R1+0x1ab0] ;  /* 0x001ab00001077983 */ /* 0x000ee20000100800 */
[----:B0-----:R-:W-:-:S05]  /*2e110*/  @P2 IMAD.MOV.U32 R6, RZ, RZ, R28 ;  /* 0x000000ffff062224 */ /* 0x001fca00078e001c */
[----:B---3--:R0:W3:Y:S02]  /*2e120*/  @P2 LDG.E.U16 R18, desc[UR44][R6.64] ;  /* 0x0000002c06122981 */ /* 0x0080e4000c1e1500 */
[----:B0-----:R-:W-:Y:S02]  /*2e130*/  @P2 IMAD.MOV.U32 R6, RZ, RZ, R24 ;  /* 0x000000ffff062224 */ /* 0x001fe400078e0018 */
[----:B------:R-:W-:-:S05]  /*2e140*/  @P2 IMAD.MOV.U32 R7, RZ, RZ, R27 ;  /* 0x000000ffff072224 */ /* 0x000fca00078e001b */
[----:B------:R0:W3:Y:S02]  /*2e150*/  @P2 LDG.E.U16 R17, desc[UR44][R6.64] ;  /* 0x0000002c06112981 */ /* 0x0000e4000c1e1500 */
[----:B0-----:R-:W-:Y:S02]  /*2e160*/  @P2 IMAD.MOV.U32 R6, RZ, RZ, R3 ;  /* 0x000000ffff062224 */ /* 0x001fe400078e0003 */
[----:B--2---:R-:W-:-:S05]  /*2e170*/  @P2 IMAD.MOV.U32 R7, RZ, RZ, R22 ;  /* 0x000000ffff072224 */ /* 0x004fca00078e0016 */
[----:B------:R-:W2:Y:S04]  /*2e180*/  @P2 LDG.E.U16 R16, desc[UR44][R6.64] ;  /* 0x0000002c06102981 */ /* 0x000ea8000c1e1500 */
[----:B----4-:R-:W-:Y:S04]  /*2e190*/  STL [R1+0x758c], R19 ;  /* 0x00758c1301007387 */ /* 0x010fe80000100800 */
[----:B---3--:R-:W-:Y:S04]  /*2e1a0*/  STL [R1+0x7590], R18 ;  /* 0x0075901201007387 */ /* 0x008fe80000100800 */
[----:B------:R-:W3:Y:S04]  /*2e1b0*/  LDL R28, [R1+0x1a9c] ;  /* 0x001a9c00011c7983 */ /* 0x000ee80000100800 */
[----:B------:R-:W-:Y:S04]  /*2e1c0*/  STL [R1+0x7594], R17 ;  /* 0x0075941101007387 */ /* 0x000fe80000100800 */
[----:B------:R-:W4:Y:S04]  /*2e1d0*/  LDL R6, [R1+0x1b60] ;  /* 0x001b600001067983 */ /* 0x000f280000100800 */
[----:B------:R-:W4:Y:S04]  /*2e1e0*/  LDL R7, [R1+0x1b64] ;  /* 0x001b640001077983 */ /* 0x000f280000100800 */
[----:B------:R-:W3:Y:S04]  /*2e1f0*/  LDL R27, [R1+0x1a90] ;  /* 0x001a9000011b7983 */ /* 0x000ee80000100800 */
[----:B------:R-:W3:Y:S04]  /*2e200*/  LDL R3, [R1+0x1a94] ;  /* 0x001a940001037983 */ /* 0x000ee80000100800 */
[----:B------:R-:W3:Y:S04]  /*2e210*/  LDL R24, [R1+0x1a88] ;  /* 0x001a880001187983 */ /* 0x000ee80000100800 */
[----:B------:R-:W3:Y:S04]  /*2e220*/  LDL R22, [R1+0x1a8c] ;  /* 0x001a8c0001167983 */ /* 0x000ee80000100800 */
[----:B--2---:R0:W-:Y:S04]  /*2e230*/  STL [R1+0x7598], R16 ;  /* 0x0075981001007387 */ /* 0x0041e80000100800 */
[----:B0-----:R-:W2:Y:S01]  /*2e240*/  LDL R16, [R1+0x1a98] ;  /* 0x001a980001107983 */ /* 0x001ea20000100800 */
[----:B------:R-:W-:-:S02]  /*2e250*/  ISETP.GT.AND P2, PT, R4, 0x3c, PT ;  /* 0x0000003c0400780c */ /* 0x000fc40003f44270 */
[----:B----4-:R-:W-:-:S04]  /*2e260*/  @P1 LOP3.LUT R7, R7, R6, RZ, 0x3c, !PT ;  /* 0x0000000607071212 */ /* 0x010fc800078e3cff */
[----:B------:R-:W-:-:S04]  /*2e270*/  @P1 LOP3.LUT R6, R7, R6, RZ, 0x3c, !PT ;  /* 0x0000000607061212 */ /* 0x000fc800078e3cff */
[----:B------:R-:W-:-:S05]  /*2e280*/  @P1 LOP3.LUT R7, R7, R6, RZ, 0x3c, !PT ;  /* 0x0000000607071212 */ /* 0x000fca00078e3cff */
[----:B------:R3:W4:Y:S02]  /*2e290*/  @P1 LDG.E.U16 R15, desc[UR44][R6.64] ;  /* 0x0000002c060f1981 */ /* 0x000724000c1e1500 */
[----:B---3--:R-:W-:Y:S02]  /*2e2a0*/  @P2 IMAD.MOV.U32 R6, RZ, RZ, R28 ;  /* 0x000000ffff062224 */ /* 0x008fe400078e001c */
[----:B--2---:R-:W-:-:S05]  /*2e2b0*/  @P2 IMAD.MOV.U32 R7, RZ, RZ, R16 ;  /* 0x000000ffff072224 */ /* 0x004fca00078e0010 */
[----:B------:R0:W2:Y:S02]  /*2e2c0*/  @P2 LDG.E.U16 R14, desc[UR44][R6.64] ;  /* 0x0000002c060e2981 */ /* 0x0000a4000c1e1500 */
[----:B0-----:R-:W-:Y:S02]  /*2e2d0*/  @P2 IMAD.MOV.U32 R6, RZ, RZ, R3 ;  /* 0x000000ffff062224 */ /* 0x001fe400078e0003 */
[----:B------:R-:W-:-:S05]  /*2e2e0*/  @P2 IMAD.MOV.U32 R7, RZ, RZ, R27 ;  /* 0x000000ffff072224 */ /* 0x000fca00078e001b */
[----:B------:R0:W3:Y:S02]  /*2e2f0*/  @P2 LDG.E.U16 R13, desc[UR44][R6.64] ;  /* 0x0000002c060d2981 */ /* 0x0000e4000c1e1500 */
[----:B0-----:R-:W-:Y:S02]  /*2e300*/  @P2 IMAD.MOV.U32 R6, RZ, RZ, R22 ;  /* 0x000000ffff062224 */ /* 0x001fe400078e0016 */
[----:B------:R-:W-:-:S05]  /*2e310*/  @P2 IMAD.MOV.U32 R7, RZ, RZ, R24 ;  /* 0x000000ffff072224 */ /* 0x000fca00078e0018 */
[----:B------:R-:W3:Y:S04]  /*2e320*/  @P2 LDG.E.U16 R12, desc[UR44][R6.64] ;  /* 0x0000002c060c2981 */ /* 0x000ee8000c1e1500 */
[----:B----4-:R0:W-:Y:S04]  /*2e330*/  STL [R1+0x753c], R15 ;  /* 0x00753c0f01007387 */ /* 0x0101e80000100800 */
[----:B------:R-:W4:Y:S04]  /*2e340*/  LDL R16, [R1+0x1a80] ;  /* 0x001a800001107983 */ /* 0x000f280000100800 */
[----:B0-----:R-:W4:Y:S04]  /*2e350*/  LDL R15, [R1+0x1a84] ;  /* 0x001a8400010f7983 */ /* 0x001f280000100800 */
[----:B--2---:R-:W-:Y:S04]  /*2e360*/  STL [R1+0x7578], R14 ;  /* 0x0075780e01007387 */ /* 0x004fe80000100800 */
[----:B------:R-:W2:Y:S04]  /*2e370*/  LDL R27, [R1+0x1a78] ;  /* 0x001a7800011b7983 */ /* 0x000ea80000100800 */
[----:B------:R-:W2:Y:S04]  /*2e380*/  LDL R3, [R1+0x1a7c] ;  /* 0x001a7c0001037983 */ /* 0x000ea80000100800 */
[----:B---3--:R-:W-:Y:S04]  /*2e390*/  STL [R1+0x757c], R13 ;  /* 0x00757c0d01007387 */ /* 0x008fe80000100800 */
[----:B------:R-:W3:Y:S04]  /*2e3a0*/  LDL R24, [R1+0x1a70] ;  /* 0x001a700001187983 */ /* 0x000ee80000100800 */
[----:B------:R-:W3:Y:S01]  /*2e3b0*/  LDL R22, [R1+0x1a74] ;  /* 0x001a740001167983 */ /* 0x000ee20000100800 */
[----:B------:R-:W-:-:S03]  /*2e3c0*/  ISETP.GT.AND P1, PT, R4, 0x3d, PT ;  /* 0x0000003d0400780c */ /* 0x000fc60003f24270 */
[----:B------:R-:W-:Y:S01]  /*2e3d0*/  STL [R1+0x7580], R12 ;  /* 0x0075800c01007387 */ /* 0x000fe20000100800 */
[----:B----4-:R-:W-:-:S03]  /*2e3e0*/  @P2 IMAD.MOV.U32 R7, RZ, RZ, R16 ;  /* 0x000000ffff072224 */ /* 0x010fc600078e0010 */
[----:B------:R-:W4:Y:S01]  /*2e3f0*/  LDL R16, [R1+0x1a68] ;  /* 0x001a680001107983 */ /* 0x000f220000100800 */
[----:B------:R-:W-:-:S03]  /*2e400*/  @P2 IMAD.MOV.U32 R6, RZ, RZ, R15 ;  /* 0x000000ffff062224 */ /* 0x000fc600078e000f */
[----:B------:R-:W4:Y:S04]  /*2e410*/  LDL R15, [R1+0x1a6c] ;  /* 0x001a6c00010f7983 */ /* 0x000f280000100800 */
[----:B------:R2:W4:Y:S02]  /*2e420*/  @P2 LDG.E.U16 R11, desc[UR44][R6.64] ;  /* 0x0000002c060b2981 */ /* 0x000524000c1e1500 */
[----:B--2---:R-:W-:Y:S02]  /*2e430*/  @P1 IMAD.MOV.U32 R6, RZ, RZ, R3 ;  /* 0x000000ffff061224 */ /* 0x004fe400078e0003 */
[----:B------:R-:W-:-:S05]  /*2e440*/  @P1 IMAD.MOV.U32 R7, RZ, RZ, R27 ;  /* 0x000000ffff071224 */ /* 0x000fca00078e001b */
[----:B------:R3:W2:Y:S02]  /*2e450*/  @P1 LDG.E.U16 R10, desc[UR44][R6.64] ;  /* 0x0000002c060a1981 */ /* 0x0006a4000c1e1500 */
[----:B---3--:R-:W-:Y:S02]  /*2e460*/  @P1 IMAD.MOV.U32 R6, RZ, RZ, R22 ;  /* 0x000000ffff061224 */ /* 0x008fe400078e0016 */
[----:B------:R-:W-:-:S05]  /*2e470*/  @P1 IMAD.MOV.U32 R7, RZ, RZ, R24 ;  /* 0x000000ffff071224 */ /* 0x000fca00078e0018 */
[----:B------:R4:W3:Y:S02]  /*2e480*/  @P1 LDG.E.U16 R9, desc[UR44][R6.64] ;  /* 0x0000002c06091981 */ /* 0x0008e4000c1e1500 */
[----:B----4-:R-:W-:Y:S02]  /*2e490*/  @P1 IMAD.MOV.U32 R7, RZ, RZ, R16 ;  /* 0x000000ffff071224 */ /* 0x010fe400078e0010 */
[----:B------:R-:W-:Y:S04]  /*2e4a0*/  STL [R1+0x7584], R11 ;  /* 0x0075840b01007387 */ /* 0x000fe80000100800 */
[----:B------:R-:W4:Y:S01]  /*2e4b0*/  LDL R3, [R1+0x1a64] ;  /* 0x001a640001037983 */ /* 0x000f220000100800 */
[----:B------:R-:W-:-:S05]  /*2e4c0*/  @P1 IMAD.MOV.U32 R6, RZ, RZ, R15 ;  /* 0x000000ffff061224 */ /* 0x000fca00078e000f */
[----:B------:R4:W4:Y:S04]  /*2e4d0*/  @P1 LDG.E.U16 R8, desc[UR44][R6.64] ;  /* 0x0000002c06081981 */ /* 0x000928000c1e1500 */
[----:B--2---:R0:W-:Y:S04]  /*2e4e0*/  STL [R1+0x7540], R10 ;  /* 0x0075400a01007387 */ /* 0x0041e80000100800 */
[----:B------:R-:W2:Y:S04]  /*2e4f0*/  LDL R28, [R1+0x1c20] ;  /* 0x001c2000011c7983 */ /* 0x000ea80000100800 */
[----:B------:R-:W2:Y:S04]  /*2e500*/  LDL R27, [R1+0x1c24] ;  /* 0x001c2400011b7983 */ /* 0x000ea80000100800 */
[----:B------:R-:W2:Y:S04]  /*2e510*/  LDL R24, [R1+0x1b58] ;  /* 0x001b580001187983 */ /* 0x000ea80000100800 */
[----:B------:R-:W2:Y:S04]  /*2e520*/  LDL R22, [R1+0x1b5c] ;  /* 0x001b5c0001167983 */ /* 0x000ea80000100800 */
[----:B0-----:R-:W2:Y:S04]  /*2e530*/  LDL R10, [R1+0x1a60] ;  /* 0x001a6000010a7983 */ /* 0x001ea80000100800 */
[----:B---3--:R-:W-:Y:S04]  /*2e540*/  STL [R1+0x7544], R9 ;  /* 0x0075440901007387 */ /* 0x008fe80000100800 */
[----:B------:R-:W3:Y:S04]  /*2e550*/  LDL R16, [R1+0x1b50] ;  /* 0x001b500001107983 */ /* 0x000ee80000100800 */
[----:B------:R-:W3:Y:S01]  /*2e560*/  LDL R15, [R1+0x1b54] ;  /* 0x001b5400010f7983 */ /* 0x000ee20000100800 */
[----:B------:R-:W-:-:S02]  /*2e570*/  PRMT R25, RZ, 0x7610, R25 ;  /* 0x00007610ff197816 */ /* 0x000fc40000000019 */
[----:B------:R-:W-:Y:S02]  /*2e580*/  PRMT R19, RZ, 0x7610, R19 ;  /* 0x00007610ff137816 */ /* 0x000fe40000000013 */
[----:B------:R-:W-:Y:S01]  /*2e590*/  PRMT R12, RZ, 0x7610, R12 ;  /* 0x00007610ff0c7816 */ /* 0x000fe2000000000c */
[----:B----4-:R-:W-:Y:S01]  /*2e5a0*/  @P1 IMAD.MOV.U32 R6, RZ, RZ, R3 ;  /* 0x000000ffff061224 */ /* 0x010fe200078e0003 */
[----:B------:R-:W-:Y:S04]  /*2e5b0*/  STL [R1+0x7548], R8 ;  /* 0x0075480801007387 */ /* 0x000fe80000100800 */
[----:B------:R-:W4:Y:S01]  /*2e5c0*/  LDL R3, [R1+0x1b4c] ;  /* 0x001b4c0001037983 */ /* 0x000f220000100800 */
[----:B--2---:R-:W-:-:S03]  /*2e5d0*/  @P1 IMAD.MOV.U32 R7, RZ, RZ, R10 ;  /* 0x000000ffff071224 */ /* 0x004fc600078e000a */
[----:B------:R-:W2:Y:S04]  /*2e5e0*/  LDL R10, [R1+0x1b48] ;  /* 0x001b4800010a7983 */ /* 0x000ea80000100800 */
[----:B------:R0:W2:Y:S01]  /*2e5f0*/  @P1 LDG.E.U16 R5, desc[UR44][R6.64] ;  /* 0x0000002c06051981 */ /* 0x0000a2000c1e1500 */
[----:B------:R-:W-:Y:S01]  /*2e600*/  ISETP.GT.AND P1, PT, R4, 0x36, PT ;  /* 0x000000360400780c */ /* 0x000fe20003f24270 */
[----:B0-----:R-:W-:Y:S02]  /*2e610*/  @P0 IMAD.MOV.U32 R6, RZ, RZ, R27 ;  /* 0x000000ffff060224 */ /* 0x001fe400078e001b */
[----:B------:R-:W-:-:S05]  /*2e620*/  @P0 IMAD.MOV.U32 R7, RZ, RZ, R28 ;  /* 0x000000ffff070224 */ /* 0x000fca00078e001c */
[----:B------:R0:W2:Y:S05]  /*2e630*/  @P0 LDG.E.U16 R25, desc[UR44][R6.64] ;  /* 0x0000002c06190981 */ /* 0x0000aa000c1e1500 */
[----:B0-----:R-:W-:Y:S02]  /*2e640*/  @P1 IMAD.MOV.U32 R6, RZ, RZ, R22 ;  /* 0x000000ffff061224 */ /* 0x001fe400078e0016 */
[----:B------:R-:W-:-:S05]  /*2e650*/  @P1 IMAD.MOV.U32 R7, RZ, RZ, R24 ;  /* 0x000000ffff071224 */ /* 0x000fca00078e0018 */
[----:B------:R3:W2:Y:S02]  /*2e660*/  @P1 LDG.E.U16 R19, desc[UR44][R6.64] ;  /* 0x0000002c06131981 */ /* 0x0006a4000c1e1500 */
[----:B---3--:R-:W-:Y:S02]  /*2e670*/  @P1 IMAD.MOV.U32 R6, RZ, RZ, R15 ;  /* 0x000000ffff061224 */ /* 0x008fe400078e000f */
[----:B------:R-:W-:-:S05]  /*2e680*/  @P1 IMAD.MOV.U32 R7, RZ, RZ, R16 ;  /* 0x000000ffff071224 */ /* 0x000fca00078e0010 */
[----:B------:R4:W3:Y:S02]  /*2e690*/  @P1 LDG.E.U16 R12, desc[UR44][R6.64] ;  /* 0x0000002c060c1981 */ /* 0x0008e4000c1e1500 */
[----:B----4-:R-:W-:Y:S02]  /*2e6a0*/  @P1 IMAD.MOV.U32 R6, RZ, RZ, R3 ;  /* 0x000000ffff061224 */ /* 0x010fe400078e0003 */
[----:B--2---:R0:W-:Y:S01]  /*2e6b0*/  STL [R1+0x754c], R5 ;  /* 0x00754c0501007387 */ /* 0x0041e20000100800 */
[----:B------:R-:W-:-:S03]  /*2e6c0*/  @P1 IMAD.MOV.U32 R7, RZ, RZ, R10 ;  /* 0x000000ffff071224 */ /* 0x000fc600078e000a */
[----:B------:R-:W2:Y:S04]  /*2e6d0*/  LDL R28, [R1+0x1b40] ;  /* 0x001b4000011c7983 */ /* 0x000ea80000100800 */
[----:B------:R-:W4:Y:S01]  /*2e6e0*/  LDL R27, [R1+0x1b44] ;  /* 0x001b4400011b7983 */ /* 0x000f220000100800 */
[----:B0-----:R-:W-:-:S06]  /*2e6f0*/  PRMT R5, RZ, 0x7610, R5 ;  /* 0x00007610ff057816 */ /* 0x001fcc0000000005 */
[----:B------:R-:W2:Y:S04]  /*2e700*/  @P1 LDG.E.U16 R5, desc[UR44][R6.64] ;  /* 0x0000002c06051981 */ /* 0x000ea8000c1e1500 */
[----:B------:R0:W-:Y:S04]  /*2e710*/  STL [R1+0x388], R25 ;  /* 0x0003881901007387 */ /* 0x0001e80000100800 */
[----:B------:R-:W4:Y:S04]  /*2e720*/  LDL R24, [R1+0x1b3c] ;  /* 0x001b3c0001187983 */ /* 0x000f280000100800 */
[----:B------:R-:W4:Y:S04]  /*2e730*/  LDL R22, [R1+0x1b30] ;  /* 0x001b300001167983 */ /* 0x000f280000100800 */
[----:B0-----:R-:W4:Y:S04]  /*2e740*/  LDL R25, [R1+0x1b38] ;  /* 0x001b380001197983 */ /* 0x001f280000100800 */
[----:B------:R0:W-:Y:S04]  /*2e750*/  STL [R1+0x380], R19 ;  /* 0x0003801301007387 */ /* 0x0001e80000100800 */
[----:B------:R-:W4:Y:S04]  /*2e760*/  LDL R16, [R1+0x1b28] ;  /* 0x001b280001107983 */ /* 0x000f280000100800 */
[----:B------:R-:W4:Y:S04]  /*2e770*/  LDL R15, [R1+0x1b2c] ;  /* 0x001b2c00010f7983 */ /* 0x000f280000100800 */
[----:B------:R-:W4:Y:S04]  /*2e780*/  LDL R10, [R1+0x1b24] ;  /* 0x001b2400010a7983 */ /* 0x000f280000100800 */
[----:B------:R-:W4:Y:S04]  /*2e790*/  LDL R3, [R1+0x1a5c] ;  /* 0x001a5c0001037983 */ /* 0x000f280000100800 */
[----:B0-----:R-:W4:Y:S04]  /*2e7a0*/  LDL R19, [R1+0x1b34] ;  /* 0x001b340001137983 */ /* 0x001f280000100800 */
[----:B---3--:R0:W-:Y:S04]  /*2e7b0*/  STL [R1+0x378], R12 ;  /* 0x0003780c01007387 */ /* 0x0081e80000100800 */
[----:B0-----:R-:W3:Y:S01]  /*2e7c0*/  LDL R12, [R1+0x1b20] ;  /* 0x001b2000010c7983 */ /* 0x001ee20000100800 */
[----:B------:R-:W-:-:S02]  /*2e7d0*/  ISETP.GT.AND P0, PT, R4, 0x37, PT ;  /* 0x000000370400780c */ /* 0x000fc40003f04270 */
[----:B------:R-:W-:Y:S02]  /*2e7e0*/  PRMT R26, RZ, 0x7610, R26 ;  /* 0x00007610ff1a7816 */ /* 0x000fe4000000001a */
[----:B------:R-:W-:Y:S02]  /*2e7f0*/  PRMT R23, RZ, 0x7610, R23 ;  /* 0x00007610ff177816 */ /* 0x000fe40000000017 */
[----:B------:R-:W-:Y:S02]  /*2e800*/  PRMT R18, RZ, 0x7610, R18 ;  /* 0x00007610ff127816 */ /* 0x000fe40000000012 */
[----:B------:R-:W-:Y:S02]  /*2e810*/  PRMT R13, RZ, 0x7610, R13 ;  /* 0x00007610ff0d7816 */ /* 0x000fe4000000000d */
[----:B------:R-:W-:Y:S01]  /*2e820*/  PRMT R9, RZ, 0x7610, R9 ;  /* 0x00007610ff097816 */ /* 0x000fe20000000009 */
[----:B--2---:R0:W-:Y:S04]  /*2e830*/  STL [R1+0x370], R5 ;  /* 0x0003700501007387 */ /* 0x0041e80000100800 */
[----:B0-----:R-:W2:Y:S01]  /*2e840*/  LDL R5, [R1+0x1a58] ;  /* 0x001a580001057983 */ /* 0x001ea20000100800 */
[----:B----4-:R-:W-:-:S02]  /*2e850*/  @P1 IMAD.MOV.U32 R6, RZ, RZ, R27 ;  /* 0x000000ffff061224 */ /* 0x010fc400078e001b */
[----:B------:R-:W-:-:S05]  /*2e860*/  @P1 IMAD.MOV.U32 R7, RZ, RZ, R28 ;  /* 0x000000ffff071224 */ /* 0x000fca00078e001c */
[----:B------:R0:W4:Y:S02]  /*2e870*/  @P1 LDG.E.U16 R26, desc[UR44][R6.64] ;  /* 0x0000002c061a1981 */ /* 0x000124000c1e1500 */
[----:B0-----:R-:W-:Y:S02]  /*2e880*/  @P0 IMAD.MOV.U32 R6, RZ, RZ, R24 ;  /* 0x000000ffff060224 */ /* 0x001fe400078e0018 */
        /* <DEDUP_REMOVED lines=9> */
[----:B---3--:R-:W-:Y:S01]  /*2e920*/  @P0 IMAD.MOV.U32 R7, RZ, RZ, R12 ;  /* 0x000000ffff070224 */ /* 0x008fe200078e000c */
[----:B------:R-:W-:Y:S01]  /*2e930*/  ISETP.GT.AND P1, PT, R4, 0x3e, PT ;  /* 0x0000003e0400780c */ /* 0x000fe20003f24270 */
[----:B------:R-:W3:Y:S04]  /*2e940*/  LDL R10, [R1+0x1a50] ;  /* 0x001a5000010a7983 */ /* 0x000ee80000100800 */
[----:B------:R0:W4:Y:S08]  /*2e950*/  @P0 LDG.E.U16 R9, desc[UR44][R6.64] ;  /* 0x0000002c06090981 */ /* 0x000130000c1e1500 */
[----:B0-----:R-:W-:-:S02]  /*2e960*/  @P1 IMAD.MOV.U32 R6, RZ, RZ, R3 ;  /* 0x000000ffff061224 */ /* 0x001fc400078e0003 */
[----:B--2---:R-:W-:-:S05]  /*2e970*/  @P1 IMAD.MOV.U32 R7, RZ, RZ, R5 ;  /* 0x000000ffff071224 */ /* 0x004fca00078e0005 */
[----:B------:R3:W2:Y:S04]  /*2e980*/  @P1 LDG.E.U16 R29, desc[UR44][R6.64] ;  /* 0x0000002c061d1981 */ /* 0x0006a8000c1e1500 */
[----:B----4-:R0:W-:Y:S04]  /*2e990*/  STL [R1+0x358], R9 ;  /* 0x0003580901007387 */ /* 0x0101e80000100800 */
[----:B------:R-:W4:Y:S04]  /*2e9a0*/  LDL R5, [R1+0x1a48] ;  /* 0x001a480001057983 */ /* 0x000f280000100800 */
[----:B------:R-:W4:Y:S04]  /*2e9b0*/  LDL R3, [R1+0x1a4c] ;  /* 0x001a4c0001037983 */ /* 0x000f280000100800 */
[----:B------:R-:W4:Y:S04]  /*2e9c0*/  LDL R19, [R1+0x1a40] ;  /* 0x001a400001137983 */ /* 0x000f280000100800 */
[----:B0-----:R-:W4:Y:S04]  /*2e9d0*/  LDL R9, [R1+0x1a54] ;  /* 0x001a540001097983 */ /* 0x001f280000100800 */
[----:B------:R0:W-:Y:S04]  /*2e9e0*/  STL [R1+0x364], R18 ;  /* 0x0003641201007387 */ /* 0x0001e80000100800 */
[----:B------:R-:W4:Y:S04]  /*2e9f0*/  LDL R16, [R1+0x1a38] ;  /* 0x001a380001107983 */ /* 0x000f280000100800 */
[----:B------:R-:W4:Y:S04]  /*2ea00*/  LDL R15, [R1+0x1a3c] ;  /* 0x001a3c00010f7983 */ /* 0x000f280000100800 */
[----:B0-----:R-:W4:Y:S01]  /*2ea10*/  LDL R18, [R1+0x1a44] ;  /* 0x001a440001127983 */ /* 0x001f220000100800 */
[----:B---3--:R-:W-:-:S03]  /*2ea20*/  @P1 IMAD.MOV.U32 R7, RZ, RZ, R10 ;  /* 0x000000ffff071224 */ /* 0x008fc600078e000a */
[----:B--2---:R-:W-:Y:S04]  /*2ea30*/  STL [R1+0x7414], R29 ;  /* 0x0074141d01007387 */ /* 0x004fe80000100800 */
        /* <DEDUP_REMOVED lines=34> */
[----:B0-----:R-:W2:Y:S04]  /*2ec60*/  LDL R13, [R1+0x1a30] ;  /* 0x001a3000010d7983 */ /* 0x001ea80000100800 */
[----:B------:R-:W3:Y:S04]  /*2ec70*/  LDL R12, [R1+0x1a34] ;  /* 0x001a3400010c7983 */ /* 0x000ee80000100800 */
[----:B------:R-:W3:Y:S01]  /*2ec80*/  LDL R10, [R1+0x1a28] ;  /* 0x001a2800010a7983 */ /* 0x000ee20000100800 */
[----:B----4-:R-:W-:-:S03]  /*2ec90*/  @P1 IMAD.MOV.U32 R6, RZ, RZ, R9 ;  /* 0x000000ffff061224 */ /* 0x010fc600078e0009 */
[----:B------:R-:W4:Y:S01]  /*2eca0*/  LDL R9, [R1+0x1a2c] ;  /* 0x001a2c0001097983 */ /* 0x000f220000100800 */
[----:B------:R-:W-:Y:S02]  /*2ecb0*/  PRMT R21, RZ, 0x7610, R21 ;  /* 0x00007610ff157816 */ /* 0x000fe40000000015 */
[----:B------:R-:W-:Y:S02]  /*2ecc0*/  PRMT R20, RZ, 0x7610, R20 ;  /* 0x00007610ff147816 */ /* 0x000fe40000000014 */
[----:B------:R-:W-:Y:S02]  /*2ecd0*/  ISETP.GT.AND P0, PT, R4, 0x3f, PT ;  /* 0x0000003f0400780c */ /* 0x000fe40003f04270 */
[----:B------:R0:W4:Y:S01]  /*2ece0*/  @P1 LDG.E.U16 R21, desc[UR44][R6.64] ;  /* 0x0000002c06151981 */ /* 0x000122000c1e1500 */
[----:B------:R-:W-:Y:S01]  /*2ecf0*/  PRMT R17, RZ, 0x7610, R17 ;  /* 0x00007610ff117816 */ /* 0x000fe20000000011 */
[----:B0-----:R-:W-:Y:S02]  /*2ed00*/  @P1 IMAD.MOV.U32 R6, RZ, RZ, R3 ;  /* 0x000000ffff061224 */ /* 0x001fe400078e0003 */
[----:B------:R-:W-:Y:S01]  /*2ed10*/  @P1 IMAD.MOV.U32 R7, RZ, RZ, R5 ;  /* 0x000000ffff071224 */ /* 0x000fe200078e0005 */
[----:B------:R-:W-:-:S02]  /*2ed20*/  PRMT R14, RZ, 0x7610, R14 ;  /* 0x00007610ff0e7816 */ /* 0x000fc4000000000e */
[----:B------:R-:W-:Y:S02]  /*2ed30*/  PRMT R11, RZ, 0x7610, R11 ;  /* 0x00007610ff0b7816 */ /* 0x000fe4000000000b */
[----:B------:R-:W-:Y:S01]  /*2ed40*/  PRMT R8, RZ, 0x7610, R8 ;  /* 0x00007610ff087816 */ /* 0x000fe20000000008 */
[----:B------:R-:W4:Y:S04]  /*2ed50*/  LDL R5, [R1+0x1a20] ;  /* 0x001a200001057983 */ /* 0x000f280000100800 */
[----:B------:R0:W4:Y:S04]  /*2ed60*/  @P1 LDG.E.U16 R20, desc[UR44][R6.64] ;  /* 0x0000002c06141981 */ /* 0x000128000c1e1500 */
[----:B------:R-:W4:Y:S01]  /*2ed70*/  LDL R3, [R1+0x1a24] ;  /* 0x001a240001037983 */ /* 0x000f220000100800 */
[----:B0-----:R-:W-:-:S02]  /*2ed80*/  @P1 IMAD.MOV.U32 R6, RZ, RZ, R18 ;  /* 0x000000ffff061224 */ /* 0x001fc400078e0012 */
[----:B------:R-:W-:-:S05]  /*2ed90*/  @P1 IMAD.MOV.U32 R7, RZ, RZ, R19 ;  /* 0x000000ffff071224 */ /* 0x000fca00078e0013 */
[----:B------:R0:W4:Y:S02]  /*2eda0*/  @P1 LDG.E.U16 R17, desc[UR44][R6.64] ;  /* 0x0000002c06111981 */ /* 0x000124000c1e1500 */
[----:B0-----:R-:W-:Y:S02]  /*2edb0*/  @P0 IMAD.MOV.U32 R6, RZ, RZ, R15 ;  /* 0x000000ffff060224 */ /* 0x001fe400078e000f */
[----:B------:R-:W-:-:S05]  /*2edc0*/  @P0 IMAD.MOV.U32 R7, RZ, RZ, R16 ;  /* 0x000000ffff070224 */ /* 0x000fca00078e0010 */
[----:B------:R2:W4:Y:S02]  /*2edd0*/  @P0 LDG.E.U16 R14, desc[UR44][R6.64] ;  /* 0x0000002c060e0981 */ /* 0x000524000c1e1500 */
[----:B--2---:R-:W-:Y:S02]  /*2ede0*/  @P0 IMAD.MOV.U32 R7, RZ, RZ, R13 ;  /* 0x000000ffff070224 */ /* 0x004fe400078e000d */
[----:B---3--:R-:W-:-:S05]  /*2edf0*/  @P0 IMAD.MOV.U32 R6, RZ, RZ, R12 ;  /* 0x000000ffff060224 */ /* 0x008fca00078e000c */
[----:B------:R0:W2:Y:S02]  /*2ee00*/  @P0 LDG.E.U16 R11, desc[UR44][R6.64] ;  /* 0x0000002c060b0981 */ /* 0x0000a4000c1e1500 */
[----:B0-----:R-:W-:Y:S02]  /*2ee10*/  @P0 IMAD.MOV.U32 R7, RZ, RZ, R10 ;  /* 0x000000ffff070224 */ /* 0x001fe400078e000a */
[----:B----4-:R-:W-:-:S05]  /*2ee20*/  @P0 IMAD.MOV.U32 R6, RZ, RZ, R9 ;  /* 0x000000ffff060224 */ /* 0x010fca00078e0009 */
[----:B------:R0:W3:Y:S01]  /*2ee30*/  @P0 LDG.E.U16 R8, desc[UR44][R6.64] ;  /* 0x0000002c06080981 */ /* 0x0000e2000c1e1500 */
[----:B------:R-:W1:Y:S01]  /*2ee40*/  S2R R28, SR_TID.X ;  /* 0x00000000001c7919 */ /* 0x000e620000002100 */
[----:B------:R-:W-:Y:S01]  /*2ee50*/  PRMT R0, RZ, 0x7610, R0 ;  /* 0x00007610ff007816 */ /* 0x000fe20000000000 */
[----:B0-----:R-:W-:Y:S02]  /*2ee60*/  @P0 IMAD.MOV.U32 R7, RZ, RZ, R5 ;  /* 0x000000ffff070224 */ /* 0x001fe400078e0005 */
[----:B------:R-:W-:-:S05]  /*2ee70*/  @P0 IMAD.MOV.U32 R6, RZ, RZ, R3 ;  /* 0x000000ffff060224 */ /* 0x000fca00078e0003 */
[----:B------:R-:W4:Y:S01]  /*2ee80*/  @P0 LDG.E.U16 R0, desc[UR44][R6.64] ;  /* 0x0000002c06000981 */ /* 0x000f22000c1e1500 */
[----:B------:R-:W-:Y:S01]  /*2ee90*/  BAR.SYNC.DEFER_BLOCKING 0x0 ;  /* 0x0000000000007b1d */ /* 0x000fe20000010000 */
[----:B-1----:R-:W-:-:S05]  /*2eea0*/  LOP3.LUT R29, R28, 0x3f, RZ, 0xc0, !PT ;  /* 0x0000003f1c1d7812 */ /* 0x002fca00078ec0ff */
[----:B------:R-:W4:Y:S04]  /*2eeb0*/  LDL.LU R28, [R1+0x3ec] ;  /* 0x0003ec00011c7983 */ /* 0x000f280000300800 */
[----:B------:R-:W4:Y:S04]  /*2eec0*/  LDL.LU R5, [R1+0x354] ;  /* 0x0003540001057983 */ /* 0x000f280000300800 */
[----:B---3--:R0:W-:Y:S04]  /*2eed0*/  STL [R1+0x320], R8 ;  /* 0x0003200801007387 */ /* 0x0081e80000100800 */
[----:B0-----:R-:W3:Y:S04]  /*2eee0*/  LDL.LU R8, [R1+0x34c] ;  /* 0x00034c0001087983 */ /* 0x001ee80000300800 */
[----:B------:R-:W3:Y:S04]  /*2eef0*/  LDL.LU R9, [R1+0x344] ;  /* 0x0003440001097983 */ /* 0x000ee80000300800 */
[----:B------:R-:W3:Y:S04]  /*2ef00*/  LDL.LU R10, [R1+0x2c8] ;  /* 0x0002c800010a7983 */ /* 0x000ee80000300800 */
[----:B--2---:R0:W-:Y:S04]  /*2ef10*/  STL [R1+0x328], R11 ;  /* 0x0003280b01007387 */ /* 0x0041e80000100800 */
[----:B0-----:R-:W2:Y:S04]  /*2ef20*/  LDL.LU R11, [R1+0x2c4] ;  /* 0x0002c400010b7983 */ /* 0x001ea80000300800 */
[----:B------:R-:W-:Y:S04]  /*2ef30*/  STL [R1+0x348], R21 ;  /* 0x0003481501007387 */ /* 0x000fe80000100800 */
[----:B------:R-:W2:Y:S04]  /*2ef40*/  LDL.LU R12, [R1+0x2c0] ;  /* 0x0002c000010c7983 */ /* 0x000ea80000300800 */
[----:B------:R-:W2:Y:S04]  /*2ef50*/  LDL.LU R13, [R1+0x1ec] ;  /* 0x0001ec00010d7983 */ /* 0x000ea80000300800 */
[----:B------:R0:W-:Y:S04]  /*2ef60*/  STL [R1+0x330], R14 ;  /* 0x0003300e01007387 */ /* 0x0001e80000100800 */
[----:B0-----:R-:W2:Y:S04]  /*2ef70*/  LDL.LU R14, [R1+0x198] ;  /* 0x00019800010e7983 */ /* 0x001ea80000300800 */
[----:B------:R-:W2:Y:S04]  /*2ef80*/  LDL.LU R15, [R1+0x194] ;  /* 0x00019400010f7983 */ /* 0x000ea80000300800 */
[----:B------:R-:W-:Y:S04]  /*2ef90*/  STL [R1+0x340], R20 ;  /* 0x0003401401007387 */ /* 0x000fe80000100800 */
[----:B------:R-:W2:Y:S04]  /*2efa0*/  LDL.LU R16, [R1+0x190] ;  /* 0x0001900001107983 */ /* 0x000ea80000300800 */
[----:B------:R0:W-:Y:S04]  /*2efb0*/  STL [R1+0x338], R17 ;  /* 0x0003381101007387 */ /* 0x0001e80000100800 */
[----:B0-----:R-:W2:Y:S04]  /*2efc0*/  LDL.LU R17, [R1+0x18c] ;  /* 0x00018c0001117983 */ /* 0x001ea80000300800 */
[----:B------:R-:W2:Y:S04]  /*2efd0*/  LDL.LU R18, [R1+0x138] ;  /* 0x0001380001127983 */ /* 0x000ea80000300800 */
[----:B------:R-:W2:Y:S04]  /*2efe0*/  LDL.LU R19, [R1+0x134] ;  /* 0x0001340001137983 */ /* 0x000ea80000300800 */
[----:B------:R-:W2:Y:S04]  /*2eff0*/  LDL.LU R20, [R1+0x130] ;  /* 0x0001300001147983 */ /* 0x000ea80000300800 */
[----:B------:R-:W2:Y:S04]  /*2f000*/  LDL.LU R21, [R1+0x12c] ;  /* 0x00012c0001157983 */ /* 0x000ea80000300800 */
[----:B------:R-:W2:Y:S04]  /*2f010*/  LDL.LU R22, [R1+0xd8] ;  /* 0x0000d80001167983 */ /* 0x000ea80000300800 */
[----:B------:R-:W2:Y:S04]  /*2f020*/  LDL.LU R23, [R1+0xd4] ;  /* 0x0000d40001177983 */ /* 0x000ea80000300800 */
[----:B------:R-:W2:Y:S04]  /*2f030*/  LDL.LU R24, [R1+0xd0] ;  /* 0x0000d00001187983 */ /* 0x000ea80000300800 */
[----:B------:R-:W2:Y:S04]  /*2f040*/  LDL.LU R25, [R1+0xcc] ;  /* 0x0000cc0001197983 */ /* 0x000ea80000300800 */
[----:B------:R-:W3:Y:S04]  /*2f050*/  LDL.LU R26, [R1+0x78] ;  /* 0x00007800011a7983 */ /* 0x000ee80000300800 */
[----:B------:R-:W2:Y:S04]  /*2f060*/  LDL.LU R27, [R1+0x74] ;  /* 0x00007400011b7983 */ /* 0x000ea80000300800 */
[----:B----4-:R0:W-:Y:S01]  /*2f070*/  STL [R1+0x318], R0 ;  /* 0x0003180001007387 */ /* 0x0101e20000100800 */
[----:B------:R-:W-:-:S03]  /*2f080*/  ISETP.GE.AND P0, PT, R29, R4, PT ;  /* 0x000000041d00720c */ /* 0x000fc60003f06270 */
[----:B0-----:R-:W4:Y:S04]  /*2f090*/  LDL.LU R0, [R1+0x70] ;  /* 0x0000700001007983 */ /* 0x001f280000300800 */
[----:B------:R-:W4:Y:S04]  /*2f0a0*/  LDL.LU R3, [R1+0x6c] ;  /* 0x00006c0001037983 */ /* 0x000f280000300800 */
[----:B------:R0:W-:Y:S04]  /*2f0b0*/  STL [R1+0x7518], R6 ;  /* 0x0075180601007387 */ /* 0x0001e80000100800 */
[----:B------:R-:W-:Y:S04]  /*2f0c0*/  STS.U16 [R2+UR4], R28 ;  /* 0x0000001c02007988 */ /* 0x000fe80008000404 */
[----:B0-----:R-:W4:Y:S04]  /*2f0d0*/  LDL.LU R6, [R1+0x35c] ;  /* 0x00035c0001067983 */ /* 0x001f280000300800 */
[----:B------:R-:W-:Y:S04]  /*2f0e0*/  STL [R1+0x7508], R7 ;  /* 0x0075080701007387 */ /* 0x000fe80000100800 */
[----:B------:R0:W-:Y:S04]  /*2f0f0*/  STL [R1+0x751c], R7 ;  /* 0x00751c0701007387 */ /* 0x0001e80000100800 */
[----:B0-----:R-:W4:Y:S04]  /*2f100*/  LDL.LU R7, [R1+0x3e0] ;  /* 0x0003e00001077983 */ /* 0x001f280000300800 */
[----:B------:R-:W4:Y:S04]  /*2f110*/  LDL.LU R4, [R1+0x3e4] ;  /* 0x0003e40001047983 */ /* 0x000f280000300800 */
[----:B------:R0:W-:Y:S04]  /*2f120*/  STL [R1+0x759c], R29 ;  /* 0x00759c1d01007387 */ /* 0x0001e80000100800 */
[----:B0-----:R-:W4:Y:S04]  /*2f130*/  LDL.LU R29, [R1+0x3e8] ;  /* 0x0003e800011d7983 */ /* 0x001f280000300800 */
[----:B------:R-:W4:Y:S04]  /*2f140*/  LDL.LU R28, [R1+0x75d0] ;  /* 0x0075d000011c7983 */ /* 0x000f280000300800 */
[----:B---3--:R0:W-:Y:S04]  /*2f150*/  STS.U16 [R2+UR4+0x6000], R26 ;  /* 0x0060001a02007988 */ /* 0x0081e80008000404 */
[----:B0-----:R-:W3:Y:S04]  /*2f160*/  LDL.LU R26, [R1+0x3dc] ;  /* 0x0003dc00011a7983 */ /* 0x001ee80000300800 */
[----:B---3--:R0:W-:Y:S04]  /*2f170*/  STL [R1+0x75c4], R26 ;  /* 0x0075c41a01007387 */ /* 0x0081e80000100800 */
[----:B0-----:R-:W3:Y:S04]  /*2f180*/  LDL.LU R26, [R1+0x1c] ;  /* 0x00001c00011a7983 */ /* 0x001ee80000300800 */
[----:B---3--:R0:W-:Y:S04]  /*2f190*/  STL [R1+0x75c8], R26 ;  /* 0x0075c81a01007387 */ /* 0x0081e80000100800 */
[----:B0-----:R-:W3:Y:S04]  /*2f1a0*/  LDL.LU R26, [R1+0x20] ;  /* 0x00002000011a7983 */ /* 0x001ee80000300800 */
[----:B--2---:R-:W-:Y:S04]  /*2f1b0*/  STS.U16 [R2+UR4+0x6080], R27 ;  /* 0x0060801b02007988 */ /* 0x004fe80008000404 */
[----:B----4-:R-:W-:Y:S04]  /*2f1c0*/  STS.U16 [R2+UR4+0x6100], R0 ;  /* 0x0061000002007988 */ /* 0x010fe80008000404 */
[----:B------:R-:W-:Y:S04]  /*2f1d0*/  STS.U16 [R2+UR4+0x6180], R3 ;  /* 0x0061800302007988 */ /* 0x000fe80008000404 */
        /* <DEDUP_REMOVED lines=10> */
[----:B---3--:R0:W-:Y:S04]  /*2f280*/  STL [R1+0x75cc], R26 ;  /* 0x0075cc1a01007387 */ /* 0x0081e80000100800 */
        /* <DEDUP_REMOVED lines=13> */
[----:B------:R0:W-:Y:S04]  /*2f360*/  STS.U16 [R2+UR4+0x2180], R13 ;  /* 0x0021800d02007988 */ /* 0x0001e80008000404 */
[----:B------:R-:W4:Y:S04]  /*2f370*/  LDL.LU R12, [R1+0x180] ;  /* 0x00018000010c7983 */ /* 0x000f280000300800 */
[----:B------:R1:W-:Y:S04]  /*2f380*/  STS.U16 [R2+UR4+0x3000], R14 ;  /* 0x0030000e02007988 */ /* 0x0003e80008000404 */
[----:B------:R1:W-:Y:S04]  /*2f390*/  STS.U16 [R2+UR4+0x3080], R15 ;  /* 0x0030800f02007988 */ /* 0x0003e80008000404 */
[----:B------:R1:W-:Y:S04]  /*2f3a0*/  STS.U16 [R2+UR4+0x3100], R16 ;  /* 0x0031001002007988 */ /* 0x0003e80008000404 */
[----:B------:R1:W-:Y:S04]  /*2f3b0*/  STS.U16 [R2+UR4+0x3180], R17 ;  /* 0x0031801102007988 */ /* 0x0003e80008000404 */
[----:B------:R1:W-:Y:S04]  /*2f3c0*/  STS.U16 [R2+UR4+0x4000], R18 ;  /* 0x0040001202007988 */ /* 0x0003e80008000404 */
[----:B0-----:R-:W4:Y:S04]  /*2f3d0*/  LDL.LU R13, [R1+0x17c] ;  /* 0x00017c00010d7983 */ /* 0x001f280000300800 */
[----:B-1----:R-:W4:Y:S04]  /*2f3e0*/  LDL.LU R14, [R1+0x128] ;  /* 0x00012800010e7983 */ /* 0x002f280000300800 */
        /* <DEDUP_REMOVED lines=17> */
[----:B0-----:R-:W4:Y:S04]  /*2f500*/  LDL.LU R28, [R1+0x5c] ;  /* 0x00005c00011c7983 */ /* 0x001f280000300800 */
[----:B--2---:R0:W-:Y:S04]  /*2f510*/  STS.U16 [R2+UR4+0x7080], R26 ;  /* 0x0070801a02007988 */ /* 0x0041e80008000404 */
[----:B0-----:R-:W2:Y:S04]  /*2f520*/  LDL.LU R26, [R1+0x75cc] ;  /* 0x0075cc00011a7983 */ /* 0x001ea80000300800 */
[----:B--2---:R0:W-:Y:S04]  /*2f530*/  STS.U16 [R2+UR4+0x7100], R26 ;  /* 0x0071001a02007988 */ /* 0x0041e80008000404 */
[----:B0-----:R-:W2:Y:S04]  /*2f540*/  LDL.LU R26, [R1+0x75c8] ;  /* 0x0075c800011a7983 */ /* 0x001ea80000300800 */
[----:B------:R0:W-:Y:S02]  /*2f550*/  STS.U16 [R2+UR4+0x4180], R21 ;  /* 0x0041801502007988 */ /* 0x0001e40008000404 */
[----:B0-----:R-:W-:-:S02]  /*2f560*/  LOP3.LUT R21, R2, 0x10, RZ, 0x3c, !PT ;  /* 0x0000001002157812 */ /* 0x001fc400078e3cff */
[----:B--2---:R0:W-:Y:S04]  /*2f570*/  STS.U16 [R2+UR4+0x7180], R26 ;  /* 0x0071801a02007988 */ /* 0x0041e80008000404 */
[----:B0-----:R-:W2:Y:S04]  /*2f580*/  LDL.LU R26, [R1+0x75c4] ;  /* 0x0075c400011a7983 */ /* 0x001ea80000300800 */
[----:B------:R-:W4:Y:S04]  /*2f590*/  LDL.LU R2, [R1+0x33c] ;  /* 0x00033c0001027983 */ /* 0x000f280000300800 */
[----:B--2---:R0:W-:Y:S04]  /*2f5a0*/  STS.U16 [R21+UR4+0x200], R26 ;  /* 0x0002001a15007988 */ /* 0x0041e80008000404 */
[----:B---3--:R1:W-:Y:S04]  /*2f5b0*/  STS.U16 [R21+UR4+0x280], R27 ;  /* 0x0002801b15007988 */ /* 0x0083e80008000404 */
[----:B----4-:R2:W-:Y:S04]  /*2f5c0*/  STS.U16 [R21+UR4+0x300], R0 ;  /* 0x0003000015007988 */ /* 0x0105e80008000404 */
[----:B------:R3:W-:Y:S04]  /*2f5d0*/  STS.U16 [R21+UR4+0x380], R3 ;  /* 0x0003800315007988 */ /* 0x0007e80008000404 */
[----:B0-----:R-:W4:Y:S04]  /*2f5e0*/  LDL.LU R26, [R1+0x75c0] ;  /* 0x0075c000011a7983 */ /* 0x001f280000300800 */
[----:B-1----:R-:W4:Y:S04]  /*2f5f0*/  LDL.LU R27, [R1+0x75bc] ;  /* 0x0075bc00011b7983 */ /* 0x002f280000300800 */
[----:B--2---:R-:W2:Y:S04]  /*2f600*/  LDL.LU R0, [R1+0x75b8] ;  /* 0x0075b80001007983 */ /* 0x004ea80000300800 */
[----:B---3--:R-:W3:Y:S04]  /*2f610*/  LDL.LU R3, [R1+0x75b4] ;  /* 0x0075b40001037983 */ /* 0x008ee80000300800 */
[----:B------:R0:W-:Y:S04]  /*2f620*/  STS.U16 [R21+UR4+0x1200], R2 ;  /* 0x0012000215007988 */ /* 0x0001e80008000404 */
[----:B------:R-:W-:Y:S04]  /*2f630*/  STS.U16 [R21+UR4+0x1280], R29 ;  /* 0x0012801d15007988 */ /* 0x000fe80008000404 */
[----:B------:R-:W-:Y:S04]  /*2f640*/  STS.U16 [R21+UR4+0x1300], R4 ;  /* 0x0013000415007988 */ /* 0x000fe80008000404 */
[----:B------:R-:W-:Y:S04]  /*2f650*/  STS.U16 [R21+UR4+0x1380], R7 ;  /* 0x0013800715007988 */ /* 0x000fe80008000404 */
[----:B------:R-:W-:Y:S04]  /*2f660*/  STS.U16 [R21+UR4+0x2200], R6 ;  /* 0x0022000615007988 */ /* 0x000fe80008000404 */
[----:B------:R-:W-:Y:S04]  /*2f670*/  STS.U16 [R21+UR4+0x2280], R5 ;  /* 0x0022800515007988 */ /* 0x000fe80008000404 */
[----:B------:R-:W-:Y:S01]  /*2f680*/  STS.U16 [R21+UR4+0x2300], R8 ;  /* 0x0023000815007988 */ /* 0x000fe20008000404 */
[----:B0-----:R-:W0:Y:S03]  /*2f690*/  S2R R2, SR_TID.X ;  /* 0x0000000000027919 */ /* 0x001e260000002100 */
        /* <DEDUP_REMOVED lines=12> */
[----:B------:R1:W-:Y:S04]  /*2f760*/  STS.U16 [R21+UR4+0x5380], R22 ;  /* 0x0053801615007988 */ /* 0x0003e80008000404 */
[----:B------:R0:W-:Y:S04]  /*2f770*/  STS.U16 [R21+UR4+0x6200], R23 ;  /* 0x0062001715007988 */ /* 0x0001e80008000404 */
[----:B------:R0:W-:Y:S04]  /*2f780*/  STS.U16 [R21+UR4+0x6280], R24 ;  /* 0x0062801815007988 */ /* 0x0001e80008000404 */
[----:B------:R-:W-:Y:S04]  /*2f790*/  STS.U16 [R21+UR4+0x6300], R25 ;  /* 0x0063001915007988 */ /* 0x000fe80008000404 */
[----:B------:R0:W-:Y:S04]  /*2f7a0*/  STS.U16 [R21+UR4+0x6380], R28 ;  /* 0x0063801c15007988 */ /* 0x0001e80008000404 */
[----:B-1----:R-:W4:Y:S04]  /*2f7b0*/  LDL.LU R22, [R1+0x3cc] ;  /* 0x0003cc0001167983 */ /* 0x002f280000300800 */
[----:B0-----:R-:W4:Y:S04]  /*2f7c0*/  LDL.LU R23, [R1+0x3c8] ;  /* 0x0003c80001177983 */ /* 0x001f280000300800 */
        /* <DEDUP_REMOVED lines=11> */
[----:B------:R-:W-:-:S03]  /*2f880*/  LOP3.LUT R2, R2, 0x3f, RZ, 0xc0, !PT ;  /* 0x0000003f02027812 */ /* 0x000fc600078ec0ff */
[----:B------:R-:W4:Y:S04]  /*2f890*/  LDL.LU R13, [R1+0x118] ;  /* 0x00011800010d7983 */ /* 0x000f280000300800 */
[----:B------:R-:W4:Y:S04]  /*2f8a0*/  LDL.LU R14, [R1+0x114] ;  /* 0x00011400010e7983 */ /* 0x000f280000300800 */
[----:B------:R-:W4:Y:S04]  /*2f8b0*/  LDL.LU R15, [R1+0x110] ;  /* 0x00011000010f7983 */ /* 0x000f280000300800 */
[----:B------:R-:W4:Y:S04]  /*2f8c0*/  LDL.LU R16, [R1+0x10c] ;  /* 0x00010c0001107983 */ /* 0x000f280000300800 */
[----:B------:R-:W4:Y:S01]  /*2f8d0*/  LDL.LU R17, [R1+0xb8] ;  /* 0x0000b80001117983 */ /* 0x000f220000300800 */
[----:B------:R-:W-:-:S03]  /*2f8e0*/  IMAD.SHL.U32 R2, R2, 0x2, RZ ;  /* 0x0000000202027824 */ /* 0x000fc600078e00ff */
[----:B------:R-:W4:Y:S04]  /*2f8f0*/  LDL.LU R18, [R1+0xb4] ;  /* 0x0000b40001127983 */ /* 0x000f280000300800 */
[----:B------:R-:W4:Y:S04]  /*2f900*/  LDL.LU R19, [R1+0xb0] ;  /* 0x0000b00001137983 */ /* 0x000f280000300800 */
[----:B------:R-:W4:Y:S04]  /*2f910*/  LDL.LU R20, [R1+0xac] ;  /* 0x0000ac0001147983 */ /* 0x000f280000300800 */
[----:B------:R-:W4:Y:S01]  /*2f920*/  LDL.LU R25, [R1+0x58] ;  /* 0x0000580001197983 */ /* 0x000f220000300800 */
[----:B------:R-:W-:-:S03]  /*2f930*/  LOP3.LUT R29, R2, 0x20, RZ, 0x3c, !PT ;  /* 0x00000020021d7812 */ /* 0x000fc600078e3cff */
[----:B---3--:R-:W-:Y:S04]  /*2f940*/  STS.U16 [R21+UR4+0x7200], R3 ;  /* 0x0072000315007988 */ /* 0x008fe80008000404 */
[----:B--2---:R0:W-:Y:S04]  /*2f950*/  STS.U16 [R21+UR4+0x7280], R0 ;  /* 0x0072800015007988 */ /* 0x0041e80008000404 */
[----:B----4-:R-:W-:Y:S04]  /*2f960*/  STS.U16 [R21+UR4+0x7300], R27 ;  /* 0x0073001b15007988 */ /* 0x010fe80008000404 */
[----:B------:R-:W-:Y:S04]  /*2f970*/  STS.U16 [R21+UR4+0x7380], R26 ;  /* 0x0073801a15007988 */ /* 0x000fe80008000404 */
[----:B0-----:R-:W2:Y:S04]  /*2f980*/  LDL.LU R0, [R1+0x54] ;  /* 0x0000540001007983 */ /* 0x001ea80000300800 */
[----:B------:R-:W3:Y:S04]  /*2f990*/  LDL.LU R3, [R1+0x50] ;  /* 0x0000500001037983 */ /* 0x000ee80000300800 */
[----:B------:R-:W4:Y:S04]  /*2f9a0*/  LDL.LU R2, [R1+0x31c] ;  /* 0x00031c0001027983 */ /* 0x000f280000300800 */
[----:B------:R0:W-:Y:S04]  /*2f9b0*/  STL [R1+0x7520], R27 ;  /* 0x0075201b01007387 */ /* 0x0001e80000100800 */
[----:B0-----:R-:W2:Y:S04]  /*2f9c0*/  LDL.LU R27, [R1+0x310] ;  /* 0x00031000011b7983 */ /* 0x001ea80000300800 */
[----:B------:R-:W3:Y:S04]  /*2f9d0*/  LDL.LU R21, [R1+0x75b0] ;  /* 0x0075b00001157983 */ /* 0x000ee80000300800 */
[----:B------:R0:W-:Y:S04]  /*2f9e0*/  STL [R1+0x7524], R26 ;  /* 0x0075241a01007387 */ /* 0x0001e80000100800 */
[----:B0-----:R-:W2:Y:S04]  /*2f9f0*/  LDL.LU R26, [R1+0x314] ;  /* 0x00031400011a7983 */ /* 0x001ea80000300800 */
[----:B------:R0:W-:Y:S04]  /*2fa00*/  STS.U16 [R29+UR4+0x400], R22 ;  /* 0x000400161d007988 */ /* 0x0001e80008000404 */
[----:B------:R1:W-:Y:S04]  /*2fa10*/  STS.U16 [R29+UR4+0x480], R23 ;  /* 0x000480171d007988 */ /* 0x0003e80008000404 */
[----:B------:R1:W-:Y:S04]  /*2fa20*/  STS.U16 [R29+UR4+0x500], R24 ;  /* 0x000500181d007988 */ /* 0x0003e80008000404 */
[----:B------:R1:W-:Y:S04]  /*2fa30*/  STS.U16 [R29+UR4+0x580], R28 ;  /* 0x0005801c1d007988 */ /* 0x0003e80008000404 */
[----:B0-----:R-:W3:Y:S04]  /*2fa40*/  LDL.LU R22, [R1+0x75ac] ;  /* 0x0075ac0001167983 */ /* 0x001ee80000300800 */
[----:B-1----:R-:W3:Y:S04]  /*2fa50*/  LDL.LU R23, [R1+0x75a8] ;  /* 0x0075a80001177983 */ /* 0x002ee80000300800 */
[----:B------:R-:W3:Y:S04]  /*2fa60*/  LDL.LU R24, [R1+0x75a4] ;  /* 0x0075a40001187983 */ /* 0x000ee80000300800 */
[----:B------:R-:W3:Y:S04]  /*2fa70*/  LDL.LU R28, [R1+0x75a0] ;  /* 0x0075a000011c7983 */ /* 0x000ee80000300800 */
[----:B----4-:R-:W-:Y:S04]  /*2fa80*/  STS.U16 [R29+UR4+0x1400], R2 ;  /* 0x001400021d007988 */ /* 0x010fe80008000404 */
[----:B--2---:R-:W-:Y:S04]  /*2fa90*/  STS.U16 [R29+UR4+0x1480], R26 ;  /* 0x0014801a1d007988 */ /* 0x004fe80008000404 */
        /* <DEDUP_REMOVED lines=16> */
[----:B------:R4:W-:Y:S04]  /*2fba0*/  STS.U16 [R29+UR4+0x5500], R19 ;  /* 0x005500131d007988 */ /* 0x0009e80008000404 */
[----:B------:R-:W-:Y:S04]  /*2fbb0*/  STS.U16 [R29+UR4+0x5580], R20 ;  /* 0x005580141d007988 */ /* 0x000fe80008000404 */
[----:B------:R-:W-:Y:S04]  /*2fbc0*/  STS.U16 [R29+UR4+0x6400], R25 ;  /* 0x006400191d007988 */ /* 0x000fe80008000404 */
[----:B------:R-:W-:Y:S04]  /*2fbd0*/  STS.U16 [R29+UR4+0x6480], R0 ;  /* 0x006480001d007988 */ /* 0x000fe80008000404 */
[----:B---3--:R3:W-:Y:S04]  /*2fbe0*/  STS.U16 [R29+UR4+0x6500], R3 ;  /* 0x006500031d007988 */ /* 0x0087e80008000404 */
[----:B0-----:R-:W3:Y:S04]  /*2fbf0*/  LDL.LU R16, [R1+0x3bc] ;  /* 0x0003bc0001107983 */ /* 0x001ee80000300800 */
[----:B-1----:R-:W3:Y:S04]  /*2fc00*/  LDL.LU R17, [R1+0x3b8] ;  /* 0x0003b80001117983 */ /* 0x002ee80000300800 */
[----:B--2---:R-:W2:Y:S04]  /*2fc10*/  LDL.LU R18, [R1+0x3b4] ;  /* 0x0003b40001127983 */ /* 0x004ea80000300800 */
[----:B----4-:R-:W4:Y:S04]  /*2fc20*/  LDL.LU R19, [R1+0x3b0] ;  /* 0x0003b00001137983 */ /* 0x010f280000300800 */
[----:B---3--:R-:W3:Y:S01]  /*2fc30*/  LDL.LU R3, [R1+0x308] ;  /* 0x0003080001037983 */ /* 0x008ee20000300800 */
[----:B------:R-:W0:Y:S03]  /*2fc40*/  S2R R2, SR_TID.X ;  /* 0x0000000000027919 */ /* 0x000e260000002100 */
[----:B------:R-:W3:Y:S04]  /*2fc50*/  LDL.LU R26, [R1+0x1c0] ;  /* 0x0001c000011a7983 */ /* 0x000ee80000300800 */
        /* <DEDUP_REMOVED lines=15> */
[----:B------:R-:W-:Y:S04]  /*2fd50*/  STS.U16 [R29+UR4+0x6580], R28 ;  /* 0x0065801c1d007988 */ /* 0x000fe80008000404 */
[----:B------:R-:W3:Y:S04]  /*2fd60*/  LDL.LU R0, [R1+0x40] ;  /* 0x0000400001007983 */ /* 0x000ee80000300800 */
[----:B------:R-:W-:Y:S04]  /*2fd70*/  STS.U16 [R29+UR4+0x7400], R24 ;  /* 0x007400181d007988 */ /* 0x000fe80008000404 */
[----:B------:R1:W-:Y:S01]  /*2fd80*/  STL [R1+0x7528], R24 ;  /* 0x0075281801007387 */ /* 0x0003e20000100800 */
[----:B0-----:R-:W-:-:S03]  /*2fd90*/  LOP3.LUT R2, R2, 0x3f, RZ, 0xc0, !PT ;  /* 0x0000003f02027812 */ /* 0x001fc600078ec0ff */
[----:B-1----:R-:W3:Y:S02]  /*2fda0*/  LDL.LU R24, [R1+0x1c4] ;  /* 0x0001c40001187983 */ /* 0x002ee40000300800 */
[----:B------:R-:W-:Y:S02]  /*2fdb0*/  IMAD.SHL.U32 R2, R2, 0x2, RZ ;  /* 0x0000000202027824 */ /* 0x000fe400078e00ff */
[----:B------:R-:W-:Y:S03]  /*2fdc0*/  STS.U16 [R29+UR4+0x7480], R23 ;  /* 0x007480171d007988 */ /* 0x000fe60008000404 */
[----:B------:R-:W-:Y:S02]  /*2fdd0*/  LOP3.LUT R28, R2, 0x30, RZ, 0x3c, !PT ;  /* 0x00000030021c7812 */ /* 0x000fe400078e3cff */
[----:B------:R-:W3:Y:S04]  /*2fde0*/  LDL.LU R2, [R1+0x304] ;  /* 0x0003040001027983 */ /* 0x000ee80000300800 */
[----:B------:R0:W-:Y:S04]  /*2fdf0*/  STL [R1+0x752c], R23 ;  /* 0x00752c1701007387 */ /* 0x0001e80000100800 */
[----:B------:R-:W-:Y:S04]  /*2fe00*/  STS.U16 [R29+UR4+0x7500], R22 ;  /* 0x007500161d007988 */ /* 0x000fe80008000404 */
[----:B------:R-:W-:Y:S04]  /*2fe10*/  STS.U16 [R29+UR4+0x7580], R21 ;  /* 0x007580151d007988 */ /* 0x000fe80008000404 */
[----:B0-----:R-:W3:Y:S04]  /*2fe20*/  LDL.LU R23, [R1+0x1c8] ;  /* 0x0001c80001177983 */ /* 0x001ee80000300800 */
[----:B------:R0:W-:Y:S04]  /*2fe30*/  STL [R1+0x7530], R22 ;  /* 0x0075301601007387 */ /* 0x0001e80000100800 */
[----:B0-----:R-:W3:Y:S04]  /*2fe40*/  LDL.LU R22, [R1+0x2fc] ;  /* 0x0002fc0001167983 */ /* 0x001ee80000300800 */
[----:B------:R-:W3:Y:S04]  /*2fe50*/  LDL.LU R29, [R1+0x759c] ;  /* 0x00759c00011d7983 */ /* 0x000ee80000300800 */
[----:B------:R0:W-:Y:S04]  /*2fe60*/  STL [R1+0x7550], R21 ;  /* 0x0075501501007387 */ /* 0x0001e80000100800 */
[----:B0-----:R-:W3:Y:S04]  /*2fe70*/  LDL.LU R21, [R1+0x300] ;  /* 0x0003000001157983 */ /* 0x001ee80000300800 */
[----:B------:R0:W-:Y:S04]  /*2fe80*/  STS.U16 [R28+UR4+0x600], R16 ;  /* 0x000600101c007988 */ /* 0x0001e80008000404 */
[----:B------:R1:W-:Y:S04]  /*2fe90*/  STS.U16 [R28+UR4+0x680], R17 ;  /* 0x000680111c007988 */ /* 0x0003e80008000404 */
[----:B--2---:R2:W-:Y:S04]  /*2fea0*/  STS.U16 [R28+UR4+0x700], R18 ;  /* 0x000700121c007988 */ /* 0x0045e80008000404 */
[----:B----4-:R4:W-:Y:S04]  /*2feb0*/  STS.U16 [R28+UR4+0x780], R19 ;  /* 0x000780131c007988 */ /* 0x0109e80008000404 */
[----:B---3--:R3:W-:Y:S04]  /*2fec0*/  STS.U16 [R28+UR4+0x1600], R3 ;  /* 0x001600031c007988 */ /* 0x0087e80008000404 */
[----:B0-----:R-:W3:Y:S04]  /*2fed0*/  LDL.LU R16, [R1+0x7598] ;  /* 0x0075980001107983 */ /* 0x001ee80000300800 */
[----:B-1----:R-:W3:Y:S04]  /*2fee0*/  LDL.LU R17, [R1+0x7594] ;  /* 0x0075940001117983 */ /* 0x002ee80000300800 */
[----:B--2---:R-:W2:Y:S04]  /*2fef0*/  LDL.LU R18, [R1+0x7590] ;  /* 0x0075900001127983 */ /* 0x004ea80000300800 */
[----:B----4-:R-:W4:Y:S04]  /*2ff00*/  LDL.LU R19, [R1+0x758c] ;  /* 0x00758c0001137983 */ /* 0x010f280000300800 */
[----:B---3--:R-:W3:Y:S04]  /*2ff10*/  LDL.LU R3, [R1+0x7588] ;  /* 0x0075880001037983 */ /* 0x008ee80000300800 */
[----:B------:R0:W-:Y:S02]  /*2ff20*/  STS.U16 [R28+UR4+0x1680], R2 ;  /* 0x001680021c007988 */ /* 0x0001e40008000404 */
[----:B0-----:R-:W0:Y:S02]  /*2ff30*/  S2R R2, SR_TID.X ;  /* 0x0000000000027919 */ /* 0x001e240000002100 */
        /* <DEDUP_REMOVED lines=20> */
[----:B------:R0:W-:Y:S04]  /*30080*/  STS.U16 [R28+UR4+0x6700], R0 ;  /* 0x006700001c007988 */ /* 0x0001e80008000404 */
[----:B-1----:R-:W2:Y:S04]  /*30090*/  LDL.LU R11, [R1+0x3ac] ;  /* 0x0003ac00010b7983 */ /* 0x002ea80000300800 */
        /* <DEDUP_REMOVED lines=11> */
[----:B------:R-:W2:Y:S01]  /*30150*/  LDL.LU R4, [R1+0xf0] ;  /* 0x0000f00001047983 */ /* 0x000ea20000300800 */
[----:B------:R-:W-:-:S03]  /*30160*/  LOP3.LUT R2, R2, 0x3f, RZ, 0xc0, !PT ;  /* 0x0000003f02027812 */ /* 0x000fc600078ec0ff */
[----:B------:R-:W2:Y:S04]  /*30170*/  LDL.LU R7, [R1+0xec] ;  /* 0x0000ec0001077983 */ /* 0x000ea80000300800 */
[----:B------:R-:W2:Y:S04]  /*30180*/  LDL.LU R6, [R1+0x98] ;  /* 0x0000980001067983 */ /* 0x000ea80000300800 */
[----:B------:R-:W2:Y:S04]  /*30190*/  LDL.LU R5, [R1+0x94] ;  /* 0x0000940001057983 */ /* 0x000ea80000300800 */
[----:B------:R-:W2:Y:S04]  /*301a0*/  LDL.LU R8, [R1+0x90] ;  /* 0x0000900001087983 */ /* 0x000ea80000300800 */
[----:B------:R-:W2:Y:S01]  /*301b0*/  LDL.LU R9, [R1+0x8c] ;  /* 0x00008c0001097983 */ /* 0x000ea20000300800 */
[----:B------:R-:W-:-:S03]  /*301c0*/  IMAD.SHL.U32 R2, R2, 0x2, RZ ;  /* 0x0000000202027824 */ /* 0x000fc600078e00ff */
[----:B------:R-:W2:Y:S04]  /*301d0*/  LDL.LU R10, [R1+0x38] ;  /* 0x00003800010a7983 */ /* 0x000ea80000300800 */
[----:B------:R-:W2:Y:S04]  /*301e0*/  LDL.LU R15, [R1+0x34] ;  /* 0x00003400010f7983 */ /* 0x000ea80000300800 */
[----:B------:R-:W2:Y:S04]  /*301f0*/  LDL.LU R20, [R1+0x30] ;  /* 0x0000300001147983 */ /* 0x000ea80000300800 */
[----:B----4-:R-:W-:Y:S04]  /*30200*/  STL [R1+0x7554], R19 ;  /* 0x0075541301007387 */ /* 0x010fe80000100800 */
[----:B---3--:R0:W-:Y:S04]  /*30210*/  STS.U16 [R28+UR4+0x6780], R3 ;  /* 0x006780031c007988 */ /* 0x0081e80008000404 */
[----:B------:R1:W-:Y:S04]  /*30220*/  STS.U16 [R28+UR4+0x7600], R19 ;  /* 0x007600131c007988 */ /* 0x0003e80008000404 */
[----:B--2---:R-:W-:Y:S04]  /*30230*/  STS.U16 [R28+UR4+0x7680], R18 ;  /* 0x007680121c007988 */ /* 0x004fe80008000404 */
[----:B------:R-:W-:Y:S04]  /*30240*/  STS.U16 [R28+UR4+0x7700], R17 ;  /* 0x007700111c007988 */ /* 0x000fe80008000404 */
[----:B------:R-:W-:Y:S01]  /*30250*/  STS.U16 [R28+UR4+0x7780], R16 ;  /* 0x007780101c007988 */ /* 0x000fe20008000404 */
[----:B0-----:R-:W-:-:S03]  /*30260*/  LOP3.LUT R3, R2, 0x40, RZ, 0x3c, !PT ;  /* 0x0000004002037812 */ /* 0x001fc600078e3cff */
[----:B-1----:R-:W2:Y:S04]  /*30270*/  LDL.LU R19, [R1+0x1b0] ;  /* 0x0001b00001137983 */ /* 0x002ea80000300800 */
        /* <DEDUP_REMOVED lines=8> */
[----:B------:R-:W-:Y:S04]  /*30300*/  STL [R1+0x72f8], R28 ;  /* 0x0072f81c01007387 */ /* 0x000fe80000100800 */
[----:B------:R0:W-:Y:S04]  /*30310*/  STL [R1+0x756c], R28 ;  /* 0x00756c1c01007387 */ /* 0x0001e80000100800 */
[----:B0-----:R-:W4:Y:S04]  /*30320*/  LDL.LU R28, [R1+0x2f4] ;  /* 0x0002f400011c7983 */ /* 0x001f280000300800 */
[----:B------:R0:W-:Y:S04]  /*30330*/  STS.U16 [R3+UR4+0x800], R11 ;  /* 0x0008000b03007988 */ /* 0x0001e80008000404 */
[----:B------:R1:W-:Y:S04]  /*30340*/  STS.U16 [R3+UR4+0x880], R12 ;  /* 0x0008800c03007988 */ /* 0x0003e80008000404 */
[----:B------:R1:W-:Y:S04]  /*30350*/  STS.U16 [R3+UR4+0x900], R13 ;  /* 0x0009000d03007988 */ /* 0x0003e80008000404 */
[----:B------:R1:W-:Y:S04]  /*30360*/  STS.U16 [R3+UR4+0x980], R14 ;  /* 0x0009800e03007988 */ /* 0x0003e80008000404 */
[----:B------:R1:W-:Y:S04]  /*30370*/  STS.U16 [R3+UR4+0x1800], R0 ;  /* 0x0018000003007988 */ /* 0x0003e80008000404 */
[----:B0-----:R-:W2:Y:S04]  /*30380*/  LDL.LU R11, [R1+0x7584] ;  /* 0x00758400010b7983 */ /* 0x001ea80000300800 */
[----:B-1----:R-:W2:Y:S04]  /*30390*/  LDL.LU R12, [R1+0x7580] ;  /* 0x00758000010c7983 */ /* 0x002ea80000300800 */
[----:B------:R-:W2:Y:S04]  /*303a0*/  LDL.LU R13, [R1+0x757c] ;  /* 0x00757c00010d7983 */ /* 0x000ea80000300800 */
[----:B------:R-:W2:Y:S04]  /*303b0*/  LDL.LU R14, [R1+0x7578] ;  /* 0x00757800010e7983 */ /* 0x000ea80000300800 */
[----:B------:R-:W2:Y:S04]  /*303c0*/  LDL.LU R0, [R1+0x7574] ;  /* 0x0075740001007983 */ /* 0x000ea80000300800 */
[----:B----4-:R-:W-:Y:S04]  /*303d0*/  STS.U16 [R3+UR4+0x1880], R28 ;  /* 0x0018801c03007988 */ /* 0x010fe80008000404 */
[----:B---3--:R-:W-:Y:S04]  /*303e0*/  STS.U16 [R3+UR4+0x1900], R16 ;  /* 0x0019001003007988 */ /* 0x008fe80008000404 */
        /* <DEDUP_REMOVED lines=9> */
[----:B0-----:R-:W2:Y:S04]  /*30480*/  LDL.LU R25, [R1+0x39c] ;  /* 0x00039c0001197983 */ /* 0x001ea80000300800 */
[----:B------:R-:W3:Y:S04]  /*30490*/  LDL.LU R28, [R1+0x394] ;  /* 0x00039400011c7983 */ /* 0x000ee80000300800 */
        /* <DEDUP_REMOVED lines=12> */
[----:B0-----:R-:W3:Y:S04]  /*30560*/  LDL.LU R28, [R1+0x398] ;  /* 0x00039800011c7983 */ /* 0x001ee80000300800 */
[----:B------:R0:W-:Y:S04]  /*30570*/  STS.U16 [R3+UR4+0x6980], R0 ;  /* 0x0069800003007988 */ /* 0x0001e80008000404 */
[----:B------:R-:W4:Y:S01]  /*30580*/  LDL.LU R16, [R1+0x390] ;  /* 0x0003900001107983 */ /* 0x000f220000300800 */
[----:B------:R-:W-:-:S03]  /*30590*/  IMAD.SHL.U32 R22, R29, 0x2, RZ ;  /* 0x000000021d167824 */ /* 0x000fc600078e00ff */
[----:B0-----:R-:W4:Y:S04]  /*305a0*/  LDL.LU R0, [R1+0x2e8] ;  /* 0x0002e80001007983 */ /* 0x001f280000300800 */
[----:B------:R-:W4:Y:S04]  /*305b0*/  LDL.LU R23, [R1+0x2e4] ;  /* 0x0002e40001177983 */ /* 0x000f280000300800 */
[----:B------:R-:W4:Y:S04]  /*305c0*/  LDL.LU R24, [R1+0x2e0] ;  /* 0x0002e00001187983 */ /* 0x000f280000300800 */
[----:B------:R-:W4:Y:S04]  /*305d0*/  LDL.LU R26, [R1+0x2dc] ;  /* 0x0002dc00011a7983 */ /* 0x000f280000300800 */
[----:B------:R-:W4:Y:S04]  /*305e0*/  LDL.LU R27, [R1+0x1a8] ;  /* 0x0001a800011b7983 */ /* 0x000f280000300800 */
[----:B------:R-:W4:Y:S04]  /*305f0*/  LDL.LU R7, [R1+0x1a4] ;  /* 0x0001a40001077983 */ /* 0x000f280000300800 */
[----:B------:R-:W4:Y:S04]  /*30600*/  LDL.LU R6, [R1+0x1a0] ;  /* 0x0001a00001067983 */ /* 0x000f280000300800 */
[----:B------:R-:W-:Y:S04]  /*30610*/  STL [R1+0x72a0], R3 ;  /* 0x0072a00301007387 */ /* 0x000fe80000100800 */
[----:B------:R-:W4:Y:S04]  /*30620*/  LDL.LU R17, [R1+0x148] ;  /* 0x0001480001117983 */ /* 0x000f280000300800 */
[----:B------:R-:W4:Y:S04]  /*30630*/  LDL.LU R18, [R1+0x144] ;  /* 0x0001440001127983 */ /* 0x000f280000300800 */
[----:B------:R-:W4:Y:S04]  /*30640*/  LDL.LU R2, [R1+0x140] ;  /* 0x0001400001027983 */ /* 0x000f280000300800 */
[----:B------:R-:W4:Y:S04]  /*30650*/  LDL.LU R19, [R1+0x13c] ;  /* 0x00013c0001137983 */ /* 0x000f280000300800 */
[----:B------:R-:W4:Y:S01]  /*30660*/  LDL.LU R21, [R1+0xe8] ;  /* 0x0000e80001157983 */ /* 0x000f220000300800 */
[----:B------:R-:W-:-:S03]  /*30670*/  LOP3.LUT R22, R22, 0x50, RZ, 0x3c, !PT ;  /* 0x0000005016167812 */ /* 0x000fc600078e3cff */
[----:B------:R-:W4:Y:S04]  /*30680*/  LDL.LU R5, [R1+0xe4] ;  /* 0x0000e40001057983 */ /* 0x000f280000300800 */
[----:B------:R-:W-:Y:S04]  /*30690*/  STS.U16 [R3+UR4+0x7800], R14 ;  /* 0x0078000e03007988 */ /* 0x000fe80008000404 */
[----:B------:R-:W4:Y:S04]  /*306a0*/  LDL.LU R8, [R1+0xe0] ;  /* 0x0000e00001087983 */ /* 0x000f280000300800 */
[----:B------:R-:W-:Y:S04]  /*306b0*/  STS.U16 [R3+UR4+0x7880], R13 ;  /* 0x0078800d03007988 */ /* 0x000fe80008000404 */
[----:B------:R-:W4:Y:S04]  /*306c0*/  LDL.LU R9, [R1+0xdc] ;  /* 0x0000dc0001097983 */ /* 0x000f280000300800 */
[----:B------:R-:W-:Y:S04]  /*306d0*/  STS.U16 [R3+UR4+0x7900], R12 ;  /* 0x0079000c03007988 */ /* 0x000fe80008000404 */
[----:B------:R-:W4:Y:S04]  /*306e0*/  LDL.LU R10, [R1+0x88] ;  /* 0x00008800010a7983 */ /* 0x000f280000300800 */
[----:B------:R-:W-:Y:S04]  /*306f0*/  STS.U16 [R3+UR4+0x7980], R11 ;  /* 0x0079800b03007988 */ /* 0x000fe80008000404 */
[----:B------:R-:W4:Y:S04]  /*30700*/  LDL.LU R15, [R1+0x84] ;  /* 0x00008400010f7983 */ /* 0x000f280000300800 */
[----:B--2---:R0:W-:Y:S04]  /*30710*/  STS.U16 [R22+UR4+0xa00], R25 ;  /* 0x000a001916007988 */ /* 0x0041e80008000404 */
[----:B------:R-:W2:Y:S04]  /*30720*/  LDL.LU R20, [R1+0x80] ;  /* 0x0000800001147983 */ /* 0x000ea80000300800 */
[----:B0-----:R-:W2:Y:S04]  /*30730*/  LDL.LU R25, [R1+0x7c] ;  /* 0x00007c0001197983 */ /* 0x001ea80000300800 */
[----:B------:R-:W2:Y:S04]  /*30740*/  LDL.LU R4, [R1+0x18] ;  /* 0x0000180001047983 */ /* 0x000ea80000300800 */
[----:B---3--:R0:W-:Y:S04]  /*30750*/  STS.U16 [R22+UR4+0xa80], R28 ;  /* 0x000a801c16007988 */ /* 0x0081e80008000404 */
[----:B0-----:R-:W3:Y:S04]  /*30760*/  LDL.LU R28, [R1+0x7570] ;  /* 0x00757000011c7983 */ /* 0x001ee80000300800 */
[----:B---3--:R0:W-:Y:S04]  /*30770*/  STS.U16 [R22+UR4+0xb00], R28 ;  /* 0x000b001c16007988 */ /* 0x0081e80008000404 */
[----:B----4-:R1:W-:Y:S04]  /*30780*/  STS.U16 [R22+UR4+0xb80], R16 ;  /* 0x000b801016007988 */ /* 0x0103e80008000404 */
[----:B------:R3:W-:Y:S04]  /*30790*/  STS.U16 [R22+UR4+0x1a00], R0 ;  /* 0x001a000016007988 */ /* 0x0007e80008000404 */
[----:B0-----:R-:W4:Y:S04]  /*307a0*/  LDL.LU R28, [R1+0x756c] ;  /* 0x00756c00011c7983 */ /* 0x001f280000300800 */
[----:B-1----:R-:W4:Y:S04]  /*307b0*/  LDL.LU R16, [R1+0x7568] ;  /* 0x0075680001107983 */ /* 0x002f280000300800 */
[----:B---3--:R-:W3:Y:S04]  /*307c0*/  LDL.LU R0, [R1+0x7564] ;  /* 0x0075640001007983 */ /* 0x008ee80000300800 */
[----:B------:R0:W-:Y:S04]  /*307d0*/  STS.U16 [R22+UR4+0x1a80], R23 ;  /* 0x001a801716007988 */ /* 0x0001e80008000404 */
[----:B------:R1:W-:Y:S04]  /*307e0*/  STS.U16 [R22+UR4+0x1b00], R24 ;  /* 0x001b001816007988 */ /* 0x0003e80008000404 */
[----:B------:R2:W-:Y:S04]  /*307f0*/  STS.U16 [R22+UR4+0x1b80], R26 ;  /* 0x001b801a16007988 */ /* 0x0005e80008000404 */
[----:B------:R2:W-:Y:S04]  /*30800*/  STS.U16 [R22+UR4+0x2a00], R27 ;  /* 0x002a001b16007988 */ /* 0x0005e80008000404 */
[----:B------:R2:W-:Y:S04]  /*30810*/  STS.U16 [R22+UR4+0x2a80], R7 ;  /* 0x002a800716007988 */ /* 0x0005e80008000404 */
[----:B------:R2:W-:Y:S04]  /*30820*/  STS.U16 [R22+UR4+0x2b00], R6 ;  /* 0x002b000616007988 */ /* 0x0005e80008000404 */
[----:B0-----:R-:W4:Y:S04]  /*30830*/  LDL.LU R23, [R1+0x38c] ;  /* 0x00038c0001177983 */ /* 0x001f280000300800 */
[----:B-1----:R-:W4:Y:S04]  /*30840*/  LDL.LU R24, [R1+0x384] ;  /* 0x0003840001187983 */ /* 0x002f280000300800 */
[----:B--2---:R-:W2:Y:S04]  /*30850*/  LDL.LU R26, [R1+0x37c] ;  /* 0x00037c00011a7983 */ /* 0x004ea80000300800 */
[----:B------:R-:W2:Y:S04]  /*30860*/  LDL.LU R27, [R1+0x374] ;  /* 0x00037400011b7983 */ /* 0x000ea80000300800 */
[----:B------:R-:W2:Y:S04]  /*30870*/  LDL.LU R7, [R1+0x2d8] ;  /* 0x0002d80001077983 */ /* 0x000ea80000300800 */
[----:B------:R-:W2:Y:S04]  /*30880*/  LDL.LU R6, [R1+0x2d4] ;  /* 0x0002d40001067983 */ /* 0x000ea80000300800 */
[----:B---3--:R0:W-:Y:S04]  /*30890*/  STS.U16 [R22+UR4+0x2b80], R0 ;  /* 0x002b800016007988 */ /* 0x0081e80008000404 */
[----:B------:R1:W-:Y:S04]  /*308a0*/  STS.U16 [R22+UR4+0x3a00], R17 ;  /* 0x003a001116007988 */ /* 0x0003e80008000404 */
[----:B------:R3:W-:Y:S04]  /*308b0*/  STS.U16 [R22+UR4+0x3a80], R18 ;  /* 0x003a801216007988 */ /* 0x0007e80008000404 */
[----:B------:R3:W-:Y:S04]  /*308c0*/  STS.U16 [R22+UR4+0x3b00], R2 ;  /* 0x003b000216007988 */ /* 0x0007e80008000404 */
[----:B------:R4:W-:Y:S04]  /*308d0*/  STS.U16 [R22+UR4+0x3b80], R19 ;  /* 0x003b801316007988 */ /* 0x0009e80008000404 */
[----:B------:R4:W-:Y:S04]  /*308e0*/  STS.U16 [R22+UR4+0x4a00], R21 ;  /* 0x004a001516007988 */ /* 0x0009e80008000404 */
[----:B0-----:R-:W2:Y:S04]  /*308f0*/  LDL.LU R0, [R1+0x2d0] ;  /* 0x0002d00001007983 */ /* 0x001ea80000300800 */
[----:B-1----:R-:W2:Y:S04]  /*30900*/  LDL.LU R17, [R1+0x7560] ;  /* 0x0075600001117983 */ /* 0x002ea80000300800 */
[----:B---3--:R-:W3:Y:S04]  /*30910*/  LDL.LU R18, [R1+0x755c] ;  /* 0x00755c0001127983 */ /* 0x008ee80000300800 */
[----:B------:R-:W3:Y:S04]  /*30920*/  LDL.LU R2, [R1+0x7558] ;  /* 0x0075580001027983 */ /* 0x000ee80000300800 */
[----:B----4-:R-:W4:Y:S04]  /*30930*/  LDL.LU R19, [R1+0x7554] ;  /* 0x0075540001137983 */ /* 0x010f280000300800 */
[----:B------:R-:W4:Y:S04]  /*30940*/  LDL.LU R21, [R1+0x7550] ;  /* 0x0075500001157983 */ /* 0x000f280000300800 */
[----:B------:R0:W-:Y:S04]  /*30950*/  STS.U16 [R22+UR4+0x4a80], R5 ;  /* 0x004a800516007988 */ /* 0x0001e80008000404 */
[----:B------:R1:W-:Y:S04]  /*30960*/  STS.U16 [R22+UR4+0x4b00], R8 ;  /* 0x004b000816007988 */ /* 0x0003e80008000404 */
[----:B------:R1:W-:Y:S04]  /*30970*/  STS.U16 [R22+UR4+0x4b80], R9 ;  /* 0x004b800916007988 */ /* 0x0003e80008000404 */
[----:B------:R1:W-:Y:S04]  /*30980*/  STS.U16 [R22+UR4+0x5a00], R10 ;  /* 0x005a000a16007988 */ /* 0x0003e80008000404 */
[----:B------:R1:W-:Y:S04]  /*30990*/  STS.U16 [R22+UR4+0x5a80], R15 ;  /* 0x005a800f16007988 */ /* 0x0003e80008000404 */
[----:B------:R1:W-:Y:S04]  /*309a0*/  STS.U16 [R22+UR4+0x5b00], R20 ;  /* 0x005b001416007988 */ /* 0x0003e80008000404 */
[----:B0-----:R-:W2:Y:S04]  /*309b0*/  LDL.LU R5, [R1+0x754c] ;  /* 0x00754c0001057983 */ /* 0x001ea80000300800 */
[----:B-1----:R-:W3:Y:S04]  /*309c0*/  LDL.LU R8, [R1+0x7548] ;  /* 0x0075480001087983 */ /* 0x002ee80000300800 */
[----:B------:R-:W4:Y:S04]  /*309d0*/  LDL.LU R9, [R1+0x7544] ;  /* 0x0075440001097983 */ /* 0x000f280000300800 */
[----:B------:R-:W2:Y:S04]  /*309e0*/  LDL.LU R10, [R1+0x7540] ;  /* 0x00754000010a7983 */ /* 0x000ea80000300800 */
[----:B------:R-:W3:Y:S04]  /*309f0*/  LDL.LU R15, [R1+0x753c] ;  /* 0x00753c00010f7983 */ /* 0x000ee80000300800 */
[----:B------:R-:W4:Y:S04]  /*30a00*/  LDL.LU R20, [R1+0x7538] ;  /* 0x0075380001147983 */ /* 0x000f280000300800 */
[----:B------:R0:W-:Y:S04]  /*30a10*/  STS.U16 [R22+UR4+0x5b80], R25 ;  /* 0x005b801916007988 */ /* 0x0001e80008000404 */
[----:B0-----:R-:W2:Y:S01]  /*30a20*/  LDL.LU R25, [R1+0x7534] ;  /* 0x0075340001197983 */ /* 0x001ea20000300800 */
[----:B------:R-:W-:-:S03]  /*30a30*/  IMAD.SHL.U32 R29, R29, 0x2, RZ ;  /* 0x000000021d1d7824 */ /* 0x000fc600078e00ff */
[----:B------:R0:W-:Y:S02]  /*30a40*/  STS.U16 [R22+UR4+0x6a00], R4 ;  /* 0x006a000416007988 */ /* 0x0001e40008000404 */
[----:B------:R-:W-:Y:S02]  /*30a50*/  LOP3.LUT R29, R29, 0x60, RZ, 0x3c, !PT ;  /* 0x000000601d1d7812 */ /* 0x000fe400078e3cff */
[----:B0-----:R-:W3:Y:S04]  /*30a60*/  LDL R4, [R1+0x2814] ;  /* 0x0028140001047983 */ /* 0x001ee80000100800 */
[----:B--2---:R-:W-:Y:S04]  /*30a70*/  STS.U16 [R22+UR4+0x6a80], R25 ;  /* 0x006a801916007988 */ /* 0x004fe80008000404 */
[----:B----4-:R-:W-:Y:S04]  /*30a80*/  STS.U16 [R22+UR4+0x6b00], R20 ;  /* 0x006b001416007988 */ /* 0x010fe80008000404 */
[----:B---3--:R-:W-:Y:S04]  /*30a90*/  STS.U16 [R22+UR4+0x6b80], R15 ;  /* 0x006b800f16007988 */ /* 0x008fe80008000404 */
[----:B------:R-:W-:Y:S04]  /*30aa0*/  STS.U16 [R22+UR4+0x7a00], R10 ;  /* 0x007a000a16007988 */ /* 0x000fe80008000404 */
[----:B------:R-:W-:Y:S04]  /*30ab0*/  STS.U16 [R22+UR4+0x7a80], R9 ;  /* 0x007a800916007988 */ /* 0x000fe80008000404 */
[----:B------:R-:W-:Y:S04]  /*30ac0*/  STS.U16 [R22+UR4+0x7b00], R8 ;  /* 0x007b000816007988 */ /* 0x000fe80008000404 */
[----:B------:R0:W-:Y:S04]  /*30ad0*/  STS.U16 [R22+UR4+0x7b80], R5 ;  /* 0x007b800516007988 */ /* 0x0001e80008000404 */
[----:B------:R1:W-:Y:S04]  /*30ae0*/  STS.U16 [R29+UR4+0xc00], R23 ;  /* 0x000c00171d007988 */ /* 0x0003e80008000404 */
[----:B------:R2:W-:Y:S04]  /*30af0*/  STS.U16 [R29+UR4+0xc80], R24 ;  /* 0x000c80181d007988 */ /* 0x0005e80008000404 */
[----:B------:R3:W-:Y:S04]  /*30b00*/  STS.U16 [R29+UR4+0xd00], R26 ;  /* 0x000d001a1d007988 */ /* 0x0007e80008000404 */
[----:B------:R4:W-:Y:S04]  /*30b10*/  STS.U16 [R29+UR4+0xd80], R27 ;  /* 0x000d801b1d007988 */ /* 0x0009e80008000404 */
[----:B------:R4:W-:Y:S04]  /*30b20*/  STS.U16 [R29+UR4+0x1c00], R7 ;  /* 0x001c00071d007988 */ /* 0x0009e80008000404 */
[----:B0-----:R-:W4:Y:S04]  /*30b30*/  LDL.LU R22, [R1+0x7530] ;  /* 0x0075300001167983 */ /* 0x001f280000300800 */
[----:B------:R-:W4:Y:S04]  /*30b40*/  LDL R5, [R1+0x2218] ;  /* 0x0022180001057983 */ /* 0x000f280000100800 */
[----:B-1----:R-:W4:Y:S04]  /*30b50*/  LDL.LU R23, [R1+0x752c] ;  /* 0x00752c0001177983 */ /* 0x002f280000300800 */
[----:B--2---:R-:W2:Y:S04]  /*30b60*/  LDL.LU R24, [R1+0x7528] ;  /* 0x0075280001187983 */ /* 0x004ea80000300800 */
[----:B---3--:R-:W3:Y:S04]  /*30b70*/  LDL.LU R26, [R1+0x7524] ;  /* 0x00752400011a7983 */ /* 0x008ee80000300800 */
[----:B----4-:R-:W4:Y:S04]  /*30b80*/  LDL.LU R27, [R1+0x7520] ;  /* 0x00752000011b7983 */ /* 0x010f280000300800 */
[----:B------:R-:W2:Y:S04]  /*30b90*/  LDL.LU R7, [R1+0x751c] ;  /* 0x00751c0001077983 */ /* 0x000ea80000300800 */
[----:B------:R0:W-:Y:S04]  /*30ba0*/  STS.U16 [R29+UR4+0x1c80], R6 ;  /* 0x001c80061d007988 */ /* 0x0001e80008000404 */
[----:B------:R1:W-:Y:S04]  /*30bb0*/  STS.U16 [R29+UR4+0x1d00], R0 ;  /* 0x001d00001d007988 */ /* 0x0003e80008000404 */
[----:B0-----:R-:W3:Y:S04]  /*30bc0*/  LDL.LU R6, [R1+0x7518] ;  /* 0x0075180001067983 */ /* 0x001ee80000300800 */
[----:B-1----:R-:W4:Y:S01]  /*30bd0*/  LDL.LU R0, [R1+0x7514] ;  /* 0x0075140001007983 */ /* 0x002f220000300800 */
[----:B--2---:R-:W-:-:S06]  /*30be0*/  PRMT R7, RZ, 0x7610, R7 ;  /* 0x00007610ff077816 */ /* 0x004fcc0000000007 */
[----:B------:R-:W2:Y:S04]  /*30bf0*/  @!P0 LDG.E.U16 R7, desc[UR44][R4.64] ;  /* 0x0000002c04078981 */ /* 0x000ea8000c1e1500 */
[----:B----4-:R0:W-:Y:S04]  /*30c00*/  STS.U16 [R29+UR4+0x1d80], R0 ;  /* 0x001d80001d007988 */ /* 0x0101e80008000404 */
[----:B0-----:R-:W4:Y:S04]  /*30c10*/  LDL.LU R29, [R1+0x7510] ;  /* 0x00751000011d7983 */ /* 0x001f280000300800 */
[----:B------:R-:W3:Y:S04]  /*30c20*/  LDL.LU R0, [R1+0x750c] ;  /* 0x00750c0001007983 */ /* 0x000ee80000300800 */
[----:B--2---:R0:W-:Y:S04]  /*30c30*/  STL [R1+0x2c4], R7 ;  /* 0x0002c40701007387 */ /* 0x0041e80000100800 */
[----:B0-----:R-:W2:Y:S04]  /*30c40*/  LDL.LU R7, [R1+0x7508] ;  /* 0x0075080001077983 */ /* 0x001ea80000300800 */
[----:B------:R-:W3:Y:S04]  /*30c50*/  LDL R4, [R1+0x27f0] ;  /* 0x0027f00001047983 */ /* 0x000ee80000100800 */
[----:B------:R-:W3:Y:S01]  /*30c60*/  LDL R5, [R1+0x27f4] ;  /* 0x0027f40001057983 */ /* 0x000ee20000100800 */
[----:B----4-:R-:W-:-:S02]  /*30c70*/  PRMT R29, RZ, 0x7610, R29 ;  /* 0x00007610ff1d7816 */ /* 0x010fc4000000001d */
[----:B---3--:R-:W-:-:S04]  /*30c80*/  @!P0 LOP3.LUT R5, R5, R4, RZ, 0x3c, !PT ;  /* 0x0000000405058212 */ /* 0x008fc800078e3cff */
[----:B------:R-:W-:-:S04]  /*30c90*/  @!P0 LOP3.LUT R4, R5, R4, RZ, 0x3c, !PT ;  /* 0x0000000405048212 */ /* 0x000fc800078e3cff */
[----:B------:R-:W-:-:S05]  /*30ca0*/  @!P0 LOP3.LUT R5, R5, R4, RZ, 0x3c, !PT ;  /* 0x0000000405058212 */ /* 0x000fca00078e3cff */
[----:B------:R-:W3:Y:S04]  /*30cb0*/  @!P0 LDG.E.U16 R29, desc[UR44][R4.64] ;  /* 0x0000002c041d8981 */ /* 0x000ee8000c1e1500 */
[----:B---3--:R0:W-:Y:S04]  /*30cc0*/  STL [R1+0x2c0], R29 ;  /* 0x0002c01d01007387 */ /* 0x0081e80000100800 */
[----:B0-----:R-:W3:Y:S04]  /*30cd0*/  LDL.LU R29, [R1+0x7504] ;  /* 0x00750400011d7983 */ /* 0x001ee80000300800 */
[----:B------:R-:W4:Y:S04]  /*30ce0*/  LDL R4, [R1+0x27b0] ;  /* 0x0027b00001047983 */ /* 0x000f280000100800 */
[----:B------:R-:W4:Y:S01]  /*30cf0*/  LDL R5, [R1+0x27b4] ;  /* 0x0027b40001057983 */ /* 0x000f220000100800 */
[----:B------:R-:W-:-:S02]  /*30d00*/  PRMT R0, RZ, 0x7610, R0 ;  /* 0x00007610ff007816 */ /* 0x000fc40000000000 */
[----:B----4-:R-:W-:-:S04]  /*30d10*/  @!P0 LOP3.LUT R5, R5, R4, RZ, 0x3c, !PT ;  /* 0x0000000405058212 */ /* 0x010fc800078e3cff */
[----:B------:R-:W-:-:S04]  /*30d20*/  @!P0 LOP3.LUT R4, R5, R4, RZ, 0x3c, !PT ;  /* 0x0000000405048212 */ /* 0x000fc800078e3cff */
[----:B------:R-:W-:-:S05]  /*30d30*/  @!P0 LOP3.LUT R5, R5, R4, RZ, 0x3c, !PT ;  /* 0x0000000405058212 */ /* 0x000fca00078e3cff */
[----:B------:R-:W4:Y:S04]  /*30d40*/  @!P0 LDG.E.U16 R0, desc[UR44][R4.64] ;  /* 0x0000002c04008981 */ /* 0x000f28000c1e1500 */
[----:B----4-:R0:W-:Y:S04]  /*30d50*/  STL [R1+0x1ec], R0 ;  /* 0x0001ec0001007387 */ /* 0x0101e80000100800 */
[----:B0-----:R-:W4:Y:S04]  /*30d60*/  LDL.LU R0, [R1+0x7500] ;  /* 0x0075000001007983 */ /* 0x001f280000300800 */
[----:B------:R-:W2:Y:S04]  /*30d70*/  LDL R4, [R1+0x2770] ;  /* 0x0027700001047983 */ /* 0x000ea80000100800 */
[----:B------:R-:W2:Y:S01]  /*30d80*/  LDL R5, [R1+0x2774] ;  /* 0x0027740001057983 */ /* 0x000ea20000100800 */
[----:B---3--:R-:W-:-:S02]  /*30d90*/  PRMT R29, RZ, 0x7610, R29 ;  /* 0x00007610ff1d7816 */ /* 0x008fc4000000001d */
[----:B--2---:R-:W-:-:S04]  /*30da0*/  @!P0 LOP3.LUT R5, R5, R4, RZ, 0x3c, !PT ;  /* 0x0000000405058212 */ /* 0x004fc800078e3cff */
[----:B------:R-:W-:-:S04]  /*30db0*/  @!P0 LOP3.LUT R4, R5, R4, RZ, 0x3c, !PT ;  /* 0x0000000405048212 */ /* 0x000fc800078e3cff */
[----:B------:R-:W-:-:S05]  /*30dc0*/  @!P0 LOP3.LUT R5, R5, R4, RZ, 0x3c, !PT ;  /* 0x0000000405058212 */ /* 0x000fca00078e3cff */
[----:B------:R-:W2:Y:S04]  /*30dd0*/  @!P0 LDG.E.U16 R29, desc[UR44][R4.64] ;  /* 0x0000002c041d8981 */ /* 0x000ea8000c1e1500 */
        /* <DEDUP_REMOVED lines=13> */
[----:B--2---:R-:W-:-:S02]  /*30eb0*/  PRMT R29, RZ, 0x7610, R29 ;  /* 0x00007610ff1d7816 */ /* 0x004fc4000000001d */
[----:B----4-:R-:W-:-:S04]  /*30ec0*/  @!P0 LOP3.LUT R5, R5, R4, RZ, 0x3c, !PT ;  /* 0x0000000405058212 */ /* 0x010fc800078e3cff */
[----:B------:R-:W-:-:S04]  /*30ed0*/  @!P0 LOP3.LUT R4, R5, R4, RZ, 0x3c, !PT ;  /* 0x0000000405048212 */ /* 0x000fc800078e3cff */
[----:B------:R-:W-:-:S05]  /*30ee0*/  @!P0 LOP3.LUT R5, R5, R4, RZ, 0x3c, !PT ;  /* 0x0000000405058212 */ /* 0x000fca00078e3cff */
[----:B------:R-:W2:Y:S04]  /*30ef0*/  @!P0 LDG.E.U16 R29, desc[UR44][R4.64] ;  /* 0x0000002c041d8981 */ /* 0x000ea8000c1e1500 */
[----:B--2---:R0:W-:Y:S04]  /*30f00*/  STL [R1+0x1e0], R29 ;  /* 0x0001e01d01007387 */ /* 0x0041e80000100800 */
[----:B0-----:R-:W2:Y:S04]  /*30f10*/  LDL.LU R29, [R1+0x74f4] ;  /* 0x0074f400011d7983 */ /* 0x001ea80000300800 */
[----:B------:R-:W4:Y:S04]  /*30f20*/  LDL R4, [R1+0x26b0] ;  /* 0x0026b00001047983 */ /* 0x000f280000100800 */
[----:B------:R-:W4:Y:S01]  /*30f30*/  LDL R5, [R1+0x26b4] ;  /* 0x0026b40001057983 */ /* 0x000f220000100800 */
[----:B---3--:R-:W-:-:S02]  /*30f40*/  PRMT R0, RZ, 0x7610, R0 ;  /* 0x00007610ff007816 */ /* 0x008fc40000000000 */
[----:B----4-:R-:W-:-:S04]  /*30f50*/  @!P0 LOP3.LUT R5, R5, R4, RZ, 0x3c, !PT ;  /* 0x0000000405058212 */ /* 0x010fc800078e3cff */
        /* <DEDUP_REMOVED lines=510> */
[----:B------:R-:W4:Y:S02]  /*32f40*/  LDL R5, [R1+0x2810] ;  /* 0x0028100001057983 */ /* 0x000f240000100800 */
[----:B----4-:R-:W-:-:S02]  /*32f50*/  @!P0 LOP3.LUT R5, R5, R4, RZ, 0x3c, !PT ;  /* 0x0000000405058212 */ /* 0x010fc400078e3cff */
[----:B---3--:R-:W-:Y:S02]  /*32f60*/  PRMT R0, RZ, 0x7610, R0 ;  /* 0x00007610ff007816 */ /* 0x008fe40000000000 */
        /* <DEDUP_REMOVED lines=326> */
[----:B------:R0:W4:Y:S04]  /*343d0*/  @!P0 LDG.E.U16 R28, desc[UR44][R4.64] ;  /* 0x0000002c041c8981 */ /* 0x000128000c1e1500 */
[----:B------:R-:W0:Y:S04]  /*343e0*/  LDL R4, [R1+0x2718] ;  /* 0x0027180001047983 */ /* 0x000e280000100800 */
[----:B------:R-:W0:Y:S01]  /*343f0*/  LDL R5, [R1+0x271c] ;  /* 0x00271c0001057983 */ /* 0x000e220000100800 */
[----:B---3--:R-:W-:Y:S02]  /*34400*/  PRMT R0, RZ, 0x7610, R0 ;  /* 0x00007610ff007816 */ /* 0x008fe40000000000 */
[----:B0-----:R-:W-:-:S04]  /*34410*/  @!P0 LOP3.LUT R5, R5, R4, RZ, 0x3c, !PT ;  /* 0x0000000405058212 */ /* 0x001fc800078e3cff */
[----:B------:R-:W-:-:S04]  /*34420*/  @!P0 LOP3.LUT R4, R5, R4, RZ, 0x3c, !PT ;  /* 0x0000000405048212 */ /* 0x000fc800078e3cff */
[----:B------:R-:W-:-:S05]  /*34430*/  @!P0 LOP3.LUT R5, R5, R4, RZ, 0x3c, !PT ;  /* 0x0000000405058212 */ /* 0x000fca00078e3cff */
[----:B------:R-:W3:Y:S04]  /*34440*/  @!P0 LDG.E.U16 R0, desc[UR44][R4.64] ;  /* 0x0000002c04008981 */ /* 0x000ee8000c1e1500 */
[----:B----4-:R-:W-:Y:S04]  /*34450*/  STL [R1+0x7300], R28 ;  /* 0x0073001c01007387 */ /* 0x010fe80000100800 */
        /* <DEDUP_REMOVED lines=97> */
[----:B----4-:R0:W-:Y:S04]  /*34a70*/  STL [R1+0x3c], R28 ;  /* 0x00003c1c01007387 */ /* 0x0101e80000100800 */
[----:B0-----:R-:W4:Y:S04]  /*34a80*/  LDL R28, [R1+0x231c] ;  /* 0x00231c00011c7983 */ /* 0x001f280000100800 */
[----:B---3--:R0:W-:Y:S04]  /*34a90*/  STL [R1+0x38], R0 ;  /* 0x0000380001007387 */ /* 0x0081e80000100800 */
[----:B0-----:R-:W3:Y:S04]  /*34aa0*/  LDL.LU R0, [R1+0x7354] ;  /* 0x0073540001007983 */ /* 0x001ee80000300800 */
[----:B------:R-:W2:Y:S04]  /*34ab0*/  LDL R4, [R1+0x2418] ;  /* 0x0024180001047983 */ /* 0x000ea80000100800 */
[----:B------:R-:W2:Y:S02]  /*34ac0*/  LDL R5, [R1+0x241c] ;  /* 0x00241c0001057983 */ /* 0x000ea40000100800 */
[----:B--2---:R-:W-:-:S02]  /*34ad0*/  @!P0 LOP3.LUT R5, R5, R4, RZ, 0x3c, !PT ;  /* 0x0000000405058212 */ /* 0x004fc400078e3cff */
[----:B---3--:R-:W-:Y:S02]  /*34ae0*/  PRMT R0, RZ, 0x7610, R0 ;  /* 0x00007610ff007816 */ /* 0x008fe40000000000 */
[----:B------:R-:W-:-:S04]  /*34af0*/  @!P0 LOP3.LUT R4, R5, R4, RZ, 0x3c, !PT ;  /* 0x0000000405048212 */ /* 0x000fc800078e3cff */
[----:B------:R-:W-:-:S05]  /*34b00*/  @!P0 LOP3.LUT R5, R5, R4, RZ, 0x3c, !PT ;  /* 0x0000000405058212 */ /* 0x000fca00078e3cff */
[----:B------:R-:W2:Y:S04]  /*34b10*/  @!P0 LDG.E.U16 R0, desc[UR44][R4.64] ;  /* 0x0000002c04008981 */ /* 0x000ea8000c1e1500 */
[----:B--2---:R0:W-:Y:S04]  /*34b20*/  STL [R1+0x34], R0 ;  /* 0x0000340001007387 */ /* 0x0041e80000100800 */
[----:B0-----:R-:W2:Y:S04]  /*34b30*/  LDL.LU R0, [R1+0x7350] ;  /* 0x0073500001007983 */ /* 0x001ea80000300800 */
[----:B------:R-:W3:Y:S04]  /*34b40*/  LDL R4, [R1+0x23d8] ;  /* 0x0023d80001047983 */ /* 0x000ee80000100800 */
[----:B------:R-:W3:Y:S02]  /*34b50*/  LDL R5, [R1+0x23dc] ;  /* 0x0023dc0001057983 */ /* 0x000ee40000100800 */
[----:B---3--:R-:W-:-:S02]  /*34b60*/  @!P0 LOP3.LUT R5, R5, R4, RZ, 0x3c, !PT ;  /* 0x0000000405058212 */ /* 0x008fc400078e3cff */
[----:B--2---:R-:W-:Y:S02]  /*34b70*/  PRMT R0, RZ, 0x7610, R0 ;  /* 0x00007610ff007816 */ /* 0x004fe40000000000 */
        /* <DEDUP_REMOVED lines=23> */
[----:B------:R-:W3:Y:S01]  /*34cf0*/  LDL R5, [R1+0x2318] ;  /* 0x0023180001057983 */ /* 0x000ee20000100800 */
[----:B----4-:R-:W-:-:S03]  /*34d00*/  @!P0 IMAD.MOV.U32 R4, RZ, RZ, R28 ;  /* 0x000000ffff048224 */ /* 0x010fc600078e001c */
[----:B------:R-:W4:Y:S01]  /*34d10*/  LDL R28, [R1+0x2874] ;  /* 0x00287400011c7983 */ /* 0x000f220000100800 */
[----:B--2---:R-:W-:-:S06]  /*34d20*/  PRMT R0, RZ, 0x7610, R0 ;  /* 0x00007610ff007816 */ /* 0x004fcc0000000000 */
[----:B---3--:R-:W2:Y:S04]  /*34d30*/  @!P0 LDG.E.U16 R0, desc[UR44][R4.64] ;  /* 0x0000002c04008981 */ /* 0x008ea8000c1e1500 */
        /* <DEDUP_REMOVED lines=21> */
[----:B------:R-:W3:Y:S01]  /*34e90*/  LDL R5, [R1+0x225c] ;  /* 0x00225c0001057983 */ /* 0x000ee20000100800 */
[----:B------:R-:W-:-:S02]  /*34ea0*/  PRMT R2, RZ, 0x7610, R2 ;  /* 0x00007610ff027816 */ /* 0x000fc40000000002 */
[----:B---3--:R-:W-:-:S04]  /*34eb0*/  @!P0 LOP3.LUT R5, R5, R4, RZ, 0x3c, !PT ;  /* 0x0000000405058212 */ /* 0x008fc800078e3cff */
[----:B------:R-:W-:-:S04]  /*34ec0*/  @!P0 LOP3.LUT R4, R5, R4, RZ, 0x3c, !PT ;  /* 0x0000000405048212 */ /* 0x000fc800078e3cff */
[----:B------:R-:W-:-:S05]  /*34ed0*/  @!P0 LOP3.LUT R5, R5, R4, RZ, 0x3c, !PT ;  /* 0x0000000405058212 */ /* 0x000fca00078e3cff */
[----:B------:R-:W3:Y:S04]  /*34ee0*/  @!P0 LDG.E.U16 R2, desc[UR44][R4.64] ;  /* 0x0000002c04028981 */ /* 0x000ee8000c1e1500 */
[----:B---3--:R-:W-:Y:S04]  /*34ef0*/  STL [R1+0x18], R2 ;  /* 0x0000180201007387 */ /* 0x008fe80000100800 */
[----:B------:R-:W3:Y:S04]  /*34f00*/  LDL R4, [R1+0x2228] ;  /* 0x0022280001047983 */ /* 0x000ee80000100800 */
[----:B------:R-:W3:Y:S01]  /*34f10*/  LDL R5, [R1+0x2834] ;  /* 0x0028340001057983 */ /* 0x000ee20000100800 */
[----:B------:R-:W-:-:S02]  /*34f20*/  PRMT R3, RZ, 0x7610, R3 ;  /* 0x00007610ff037816 */ /* 0x000fc40000000003 */
[----:B---3--:R-:W-:-:S04]  /*34f30*/  @!P0 LOP3.LUT R5, R5, R4, RZ, 0x3c, !PT ;  /* 0x0000000405058212 */ /* 0x008fc800078e3cff */
[----:B------:R-:W-:-:S04]  /*34f40*/  @!P0 LOP3.LUT R4, R5, R4, RZ, 0x3c, !PT ;  /* 0x0000000405048212 */ /* 0x000fc800078e3cff */
[----:B------:R-:W-:-:S05]  /*34f50*/  @!P0 LOP3.LUT R5, R5, R4, RZ, 0x3c, !PT ;  /* 0x0000000405058212 */ /* 0x000fca00078e3cff */
[----:B------:R4:W3:Y:S04]  /*34f60*/  @!P0 LDG.E.U16 R3, desc[UR44][R4.64] ;  /* 0x0000002c04038981 */ /* 0x0008e8000c1e1500 */
[----:B------:R-:W3:Y:S01]  /*34f70*/  LDL R5, [R1+0x2838] ;  /* 0x0028380001057983 */ /* 0x000ee20000100800 */
[----:B--2---:R-:W-:Y:S01]  /*34f80*/  PRMT R0, RZ, 0x7610, R0 ;  /* 0x00007610ff007816 */ /* 0x004fe20000000000 */
[----:B----4-:R-:W-:Y:S02]  /*34f90*/  @!P0 IMAD.MOV.U32 R4, RZ, RZ, R28 ;  /* 0x000000ffff048224 */ /* 0x010fe400078e001c */
[----:B---3--:R0:W-:Y:S04]  /*34fa0*/  STL [R1+0x72a4], R3 ;  /* 0x0072a40301007387 */ /* 0x0081e80000100800 */
[----:B------:R-:W2:Y:S04]  /*34fb0*/  LDL R28, [R1+0x2974] ;  /* 0x00297400011c7983 */ /* 0x000ea80000100800 */
[----:B------:R-:W3:Y:S04]  /*34fc0*/  @!P0 LDG.E.U16 R0, desc[UR44][R4.64] ;  /* 0x0000002c04008981 */ /* 0x000ee8000c1e1500 */
[----:B0-----:R-:W4:Y:S04]  /*34fd0*/  LDL R3, [R1+0x28f4] ;  /* 0x0028f40001037983 */ /* 0x001f280000100800 */
[----:B------:R-:W2:Y:S04]  /*34fe0*/  LDL R4, [R1+0x2878] ;  /* 0x0028780001047983 */ /* 0x000ea80000100800 */
[----:B------:R-:W2:Y:S01]  /*34ff0*/  LDL R5, [R1+0x28b4] ;  /* 0x0028b40001057983 */ /* 0x000ea20000100800 */
[----:B------:R-:W-:-:S03]  /*35000*/  PRMT R27, RZ, 0x7610, R27 ;  /* 0x00007610ff1b7816 */ /* 0x000fc6000000001b */
[----:B---3--:R0:W-:Y:S04]  /*35010*/  STL [R1+0x72a8], R0 ;  /* 0x0072a80001007387 */ /* 0x0081e80000100800 */
[----:B0-----:R-:W3:Y:S01]  /*35020*/  LDL R0, [R1+0x28b8] ;  /* 0x0028b80001007983 */ /* 0x001ee20000100800 */
[----:B--2---:R-:W-:-:S04]  /*35030*/  @!P0 LOP3.LUT R5, R5, R4, RZ, 0x3c, !PT ;  /* 0x0000000405058212 */ /* 0x004fc800078e3cff */
[----:B------:R-:W-:-:S04]  /*35040*/  @!P0 LOP3.LUT R4, R5, R4, RZ, 0x3c, !PT ;  /* 0x0000000405048212 */ /* 0x000fc800078e3cff */
[----:B------:R-:W-:-:S05]  /*35050*/  @!P0 LOP3.LUT R5, R5, R4, RZ, 0x3c, !PT ;  /* 0x0000000405058212 */ /* 0x000fca00078e3cff */
[----:B------:R4:W2:Y:S01]  /*35060*/  @!P0 LDG.E.U16 R27, desc[UR44][R4.64] ;  /* 0x0000002c041b8981 */ /* 0x0008a2000c1e1500 */
[----:B------:R-:W-:Y:S01]  /*35070*/  PRMT R26, RZ, 0x7610, R26 ;  /* 0x00007610ff1a7816 */ /* 0x000fe2000000001a */
[----:B----4-:R-:W-:Y:S02]  /*35080*/  @!P0 IMAD.MOV.U32 R4, RZ, RZ, R3 ;  /* 0x000000ffff048224 */ /* 0x010fe400078e0003 */
[----:B---3--:R-:W-:-:S05]  /*35090*/  @!P0 IMAD.MOV.U32 R5, RZ, RZ, R0 ;  /* 0x000000ffff058224 */ /* 0x008fca00078e0000 */
[----:B------:R0:W3:Y:S04]  /*350a0*/  @!P0 LDG.E.U16 R26, desc[UR44][R4.64] ;  /* 0x0000002c041a8981 */ /* 0x0000e8000c1e1500 */
[----:B--2---:R1:W-:Y:S04]  /*350b0*/  STL [R1+0x72ac], R27 ;  /* 0x0072ac1b01007387 */ /* 0x0043e80000100800 */
[----:B------:R-:W0:Y:S04]  /*350c0*/  LDL R4, [R1+0x28f8] ;  /* 0x0028f80001047983 */ /* 0x000e280000100800 */
[----:B------:R-:W0:Y:S01]  /*350d0*/  LDL R5, [R1+0x2934] ;  /* 0x0029340001057983 */ /* 0x000e220000100800 */
[----:B------:R-:W-:-:S02]  /*350e0*/  PRMT R25, RZ, 0x7610, R25 ;  /* 0x00007610ff197816 */ /* 0x000fc40000000019 */
[----:B------:R-:W-:Y:S01]  /*350f0*/  PRMT R24, RZ, 0x7610, R24 ;  /* 0x00007610ff187816 */ /* 0x000fe20000000018 */
[----:B------:R-:W2:Y:S04]  /*35100*/  LDL R3, [R1+0x2978] ;  /* 0x0029780001037983 */ /* 0x000ea80000100800 */
[----:B------:R-:W4:Y:S04]  /*35110*/  LDL R0, [R1+0x29b4] ;  /* 0x0029b40001007983 */ /* 0x000f280000100800 */
[----:B-1----:R-:W3:Y:S01]  /*35120*/  LDL R27, [R1+0x2938] ;  /* 0x00293800011b7983 */ /* 0x002ee20000100800 */
[----:B0-----:R-:W-:-:S04]  /*35130*/  @!P0 LOP3.LUT R5, R5, R4, RZ, 0x3c, !PT ;  /* 0x0000000405058212 */ /* 0x001fc800078e3cff */
[----:B------:R-:W-:-:S04]  /*35140*/  @!P0 LOP3.LUT R4, R5, R4, RZ, 0x3c, !PT ;  /* 0x0000000405048212 */ /* 0x000fc800078e3cff */
[----:B------:R-:W-:-:S05]  /*35150*/  @!P0 LOP3.LUT R5, R5, R4, RZ, 0x3c, !PT ;  /* 0x0000000405058212 */ /* 0x000fca00078e3cff */
[----:B------:R0:W2:Y:S02]  /*35160*/  @!P0 LDG.E.U16 R25, desc[UR44][R4.64] ;  /* 0x0000002c04198981 */ /* 0x0000a4000c1e1500 */
[----:B0-----:R-:W-:Y:S02]  /*35170*/  @!P0 IMAD.MOV.U32 R4, RZ, RZ, R28 ;  /* 0x000000ffff048224 */ /* 0x001fe400078e001c */
[----:B---3--:R-:W-:-:S05]  /*35180*/  @!P0 IMAD.MOV.U32 R5, RZ, RZ, R27 ;  /* 0x000000ffff058224 */ /* 0x008fca00078e001b */
[----:B------:R4:W3:Y:S04]  /*35190*/  @!P0 LDG.E.U16 R24, desc[UR44][R4.64] ;  /* 0x0000002c04188981 */ /* 0x0008e8000c1e1500 */
[----:B------:R0:W-:Y:S01]  /*351a0*/  STL [R1+0x72b0], R26 ;  /* 0x0072b01a01007387 */ /* 0x0001e20000100800 */
[----:B------:R-:W-:-:S03]  /*351b0*/  PRMT R23, RZ, 0x7610, R23 ;  /* 0x00007610ff177816 */ /* 0x000fc60000000017 */
[----:B0-----:R-:W3:Y:S01]  /*351c0*/  LDL R26, [R1+0x27d4] ;  /* 0x0027d400011a7983 */ /* 0x001ee20000100800 */
[----:B----4-:R-:W-:Y:S02]  /*351d0*/  @!P0 IMAD.MOV.U32 R4, RZ, RZ, R0 ;  /* 0x000000ffff048224 */ /* 0x010fe400078e0000 */
[----:B--2---:R-:W-:-:S05]  /*351e0*/  @!P0 IMAD.MOV.U32 R5, RZ, RZ, R3 ;  /* 0x000000ffff058224 */ /* 0x004fca00078e0003 */
[----:B------:R0:W2:Y:S04]  /*351f0*/  @!P0 LDG.E.U16 R23, desc[UR44][R4.64] ;  /* 0x0000002c04178981 */ /* 0x0000a8000c1e1500 */
[----:B------:R1:W-:Y:S04]  /*35200*/  STL [R1+0x72b4], R25 ;  /* 0x0072b41901007387 */ /* 0x0003e80000100800 */
[----:B------:R-:W4:Y:S04]  /*35210*/  LDL R28, [R1+0x2790] ;  /* 0x00279000011c7983 */ /* 0x000f280000100800 */
[----:B------:R-:W4:Y:S04]  /*35220*/  LDL R27, [R1+0x2794] ;  /* 0x00279400011b7983 */ /* 0x000f280000100800 */
[----:B-1----:R-:W4:Y:S04]  /*35230*/  LDL R25, [R1+0x27d0] ;  /* 0x0027d00001197983 */ /* 0x002f280000100800 */
[----:B---3--:R1:W-:Y:S04]  /*35240*/  STL [R1+0x72b8], R24 ;  /* 0x0072b81801007387 */ /* 0x0083e80000100800 */
[----:B------:R-:W3:Y:S01]  /*35250*/  LDL R5, [R1+0x2208] ;  /* 0x0022080001057983 */ /* 0x000ee20000100800 */
[----:B------:R-:W-:-:S03]  /*35260*/  PRMT R22, RZ, 0x7610, R22 ;  /* 0x00007610ff167816 */ /* 0x000fc60000000016 */
[----:B------:R-:W4:Y:S04]  /*35270*/  LDL R3, [R1+0x2750] ;  /* 0x0027500001037983 */ /* 0x000f280000100800 */
[----:B------:R-:W4:Y:S04]  /*35280*/  LDL R0, [R1+0x2754] ;  /* 0x0027540001007983 */ /* 0x000f280000100800 */
[----:B-1----:R-:W0:Y:S02]  /*35290*/  LDL R24, [R1+0x2808] ;  /* 0x0028080001187983 */ /* 0x002e240000100800 */
[----:B0-----:R-:W-:-:S05]  /*352a0*/  @!P0 IMAD.MOV.U32 R4, RZ, RZ, R24 ;  /* 0x000000ffff048224 */ /* 0x001fca00078e0018 */
[----:B---3--:R0:W3:Y:S04]  /*352b0*/  @!P0 LDG.E.U16 R22, desc[UR44][R4.64] ;  /* 0x0000002c04168981 */ /* 0x0080e8000c1e1500 */
[----:B--2---:R-:W-:Y:S01]  /*352c0*/  STL [R1+0x72bc], R23 ;  /* 0x0072bc1701007387 */ /* 0x004fe20000100800 */
[----:B------:R-:W-:Y:S01]  /*352d0*/  PRMT R21, RZ, 0x7610, R21 ;  /* 0x00007610ff157816 */ /* 0x000fe20000000015 */
[----:B0-----:R-:W-:Y:S02]  /*352e0*/  @!P0 IMAD.MOV.U32 R4, RZ, RZ, R26 ;  /* 0x000000ffff048224 */ /* 0x001fe400078e001a */
[----:B----4-:R-:W-:-:S05]  /*352f0*/  @!P0 IMAD.MOV.U32 R5, RZ, RZ, R25 ;  /* 0x000000ffff058224 */ /* 0x010fca00078e0019 */
[----:B------:R0:W2:Y:S01]  /*35300*/  @!P0 LDG.E.U16 R21, desc[UR44][R4.64] ;  /* 0x0000002c04158981 */ /* 0x0000a2000c1e1500 */
[----:B------:R-:W-:-:S03]  /*35310*/  PRMT R20, RZ, 0x7610, R20 ;  /* 0x00007610ff147816 */ /* 0x000fc60000000014 */
[----:B---3--:R-:W-:Y:S04]  /*35320*/  STL [R1+0x72c0], R22 ;  /* 0x0072c01601007387 */ /* 0x008fe80000100800 */
[----:B------:R-:W3:Y:S04]  /*35330*/  LDL R26, [R1+0x29b8] ;  /* 0x0029b800011a7983 */ /* 0x000ee80000100800 */
[----:B------:R-:W4:Y:S01]  /*35340*/  LDL R25, [R1+0x29f8] ;  /* 0x0029f80001197983 */ /* 0x000f220000100800 */
[----:B0-----:R-:W-:Y:S02]  /*35350*/  @!P0 IMAD.MOV.U32 R4, RZ, RZ, R27 ;  /* 0x000000ffff048224 */ /* 0x001fe400078e001b */
[----:B------:R-:W-:-:S05]  /*35360*/  @!P0 IMAD.MOV.U32 R5, RZ, RZ, R28 ;  /* 0x000000ffff058224 */ /* 0x000fca00078e001c */
[----:B------:R0:W4:Y:S01]  /*35370*/  @!P0 LDG.E.U16 R20, desc[UR44][R4.64] ;  /* 0x0000002c04148981 */ /* 0x000122000c1e1500 */
[----:B------:R-:W-:Y:S01]  /*35380*/  PRMT R19, RZ, 0x7610, R19 ;  /* 0x00007610ff137816 */ /* 0x000fe20000000013 */
[----:B0-----:R-:W-:Y:S02]  /*35390*/  @!P0 IMAD.MOV.U32 R4, RZ, RZ, R0 ;  /* 0x000000ffff048224 */ /* 0x001fe400078e0000 */
[----:B------:R-:W-:-:S05]  /*353a0*/  @!P0 IMAD.MOV.U32 R5, RZ, RZ, R3 ;  /* 0x000000ffff058224 */ /* 0x000fca00078e0003 */
[----:B------:R3:W4:Y:S01]  /*353b0*/  @!P0 LDG.E.U16 R19, desc[UR44][R4.64] ;  /* 0x0000002c04138981 */ /* 0x000722000c1e1500 */
[----:B------:R-:W-:-:S03]  /*353c0*/  PRMT R18, RZ, 0x7610, R18 ;  /* 0x00007610ff127816 */ /* 0x000fc60000000012 */
[----:B--2---:R0:W-:Y:S04]  /*353d0*/  STL [R1+0x72c4], R21 ;  /* 0x0072c41501007387 */ /* 0x0041e80000100800 */
[----:B------:R-:W2:Y:S04]  /*353e0*/  LDL R24, [R1+0x2710] ;  /* 0x0027100001187983 */ /* 0x000ea80000100800 */
[----:B0-----:R-:W2:Y:S01]  /*353f0*/  LDL R21, [R1+0x2714] ;  /* 0x0027140001157983 */ /* 0x001ea20000100800 */
[----:B---3--:R-:W-:Y:S02]  /*35400*/  @!P0 IMAD.MOV.U32 R5, RZ, RZ, R26 ;  /* 0x000000ffff058224 */ /* 0x008fe400078e001a */
[----:B----4-:R-:W-:-:S05]  /*35410*/  @!P0 IMAD.MOV.U32 R4, RZ, RZ, R25 ;  /* 0x000000ffff048224 */ /* 0x010fca00078e0019 */
[----:B------:R2:W3:Y:S04]  /*35420*/  @!P0 LDG.E.U16 R18, desc[UR44][R4.64] ;  /* 0x0000002c04128981 */ /* 0x0004e8000c1e1500 */
[----:B------:R0:W-:Y:S04]  /*35430*/  STL [R1+0x72c8], R20 ;  /* 0x0072c81401007387 */ /* 0x0001e80000100800 */
[----:B------:R-:W4:Y:S04]  /*35440*/  LDL R23, [R1+0x26d0] ;  /* 0x0026d00001177983 */ /* 0x000f280000100800 */
[----:B------:R-:W4:Y:S04]  /*35450*/  LDL R22, [R1+0x26d4] ;  /* 0x0026d40001167983 */ /* 0x000f280000100800 */
[----:B------:R-:W4:Y:S04]  /*35460*/  LDL R3, [R1+0x2690] ;  /* 0x0026900001037983 */ /* 0x000f280000100800 */
[----:B------:R-:W4:Y:S04]  /*35470*/  LDL R0, [R1+0x2694] ;  /* 0x0026940001007983 */ /* 0x000f280000100800 */
[----:B------:R1:W-:Y:S04]  /*35480*/  STL [R1+0x72cc], R19 ;  /* 0x0072cc1301007387 */ /* 0x0003e80000100800 */
[----:B0-----:R-:W4:Y:S04]  /*35490*/  LDL R20, [R1+0x2650] ;  /* 0x0026500001147983 */ /* 0x001f280000100800 */
[----:B-1----:R-:W4:Y:S01]  /*354a0*/  LDL R19, [R1+0x2654] ;  /* 0x0026540001137983 */ /* 0x002f220000100800 */
[----:B--2---:R-:W-:-:S03]  /*354b0*/  @!P0 IMAD.MOV.U32 R4, RZ, RZ, R21 ;  /* 0x000000ffff048224 */ /* 0x004fc600078e0015 */
[----:B---3--:R0:W-:Y:S04]  /*354c0*/  STL [R1+0x72d0], R18 ;  /* 0x0072d01201007387 */ /* 0x0081e80000100800 */
[----:B------:R-:W2:Y:S04]  /*354d0*/  LDL R21, [R1+0x2610] ;  /* 0x0026100001157983 */ /* 0x000ea80000100800 */
[----:B0-----:R-:W3:Y:S01]  /*354e0*/  LDL R18, [R1+0x2614] ;  /* 0x0026140001127983 */ /* 0x001ee20000100800 */
[----:B------:R-:W-:Y:S01]  /*354f0*/  PRMT R17, RZ, 0x7610, R17 ;  /* 0x00007610ff117816 */ /* 0x000fe20000000011 */
[----:B------:R-:W-:Y:S01]  /*35500*/  @!P0 IMAD.MOV.U32 R5, RZ, RZ, R24 ;  /* 0x000000ffff058224 */ /* 0x000fe200078e0018 */
[----:B------:R-:W-:-:S04]  /*35510*/  PRMT R16, RZ, 0x7610, R16 ;  /* 0x00007610ff107816 */ /* 0x000fc80000000010 */
[----:B------:R4:W3:Y:S01]  /*35520*/  @!P0 LDG.E.U16 R17, desc[UR44][R4.64] ;  /* 0x0000002c04118981 */ /* 0x0008e2000c1e1500 */
[----:B------:R-:W-:Y:S01]  /*35530*/  PRMT R15, RZ, 0x7610, R15 ;  /* 0x00007610ff0f7816 */ /* 0x000fe2000000000f */
[----:B----4-:R-:W-:Y:S02]  /*35540*/  @!P0 IMAD.MOV.U32 R4, RZ, RZ, R22 ;  /* 0x000000ffff048224 */ /* 0x010fe400078e0016 */
[----:B------:R-:W-:-:S05]  /*35550*/  @!P0 IMAD.MOV.U32 R5, RZ, RZ, R23 ;  /* 0x000000ffff058224 */ /* 0x000fca00078e0017 */
[----:B------:R0:W4:Y:S01]  /*35560*/  @!P0 LDG.E.U16 R16, desc[UR44][R4.64] ;  /* 0x0000002c04108981 */ /* 0x000122000c1e1500 */
[----:B------:R-:W-:Y:S01]  /*35570*/  PRMT R14, RZ, 0x7610, R14 ;  /* 0x00007610ff0e7816 */ /* 0x000fe2000000000e */
[----:B0-----:R-:W-:Y:S02]  /*35580*/  @!P0 IMAD.MOV.U32 R4, RZ, RZ, R0 ;  /* 0x000000ffff048224 */ /* 0x001fe400078e0000 */
[----:B------:R-:W-:-:S05]  /*35590*/  @!P0 IMAD.MOV.U32 R5, RZ, RZ, R3 ;  /* 0x000000ffff058224 */ /* 0x000fca00078e0003 */
[----:B------:R0:W4:Y:S02]  /*355a0*/  @!P0 LDG.E.U16 R15, desc[UR44][R4.64] ;  /* 0x0000002c040f8981 */ /* 0x000124000c1e1500 */
[----:B0-----:R-:W-:Y:S02]  /*355b0*/  @!P0 IMAD.MOV.U32 R4, RZ, RZ, R19 ;  /* 0x000000ffff048224 */ /* 0x001fe400078e0013 */
[----:B------:R-:W-:-:S05]  /*355c0*/  @!P0 IMAD.MOV.U32 R5, RZ, RZ, R20 ;  /* 0x000000ffff058224 */ /* 0x000fca00078e0014 */
[----:B------:R2:W4:Y:S01]  /*355d0*/  @!P0 LDG.E.U16 R14, desc[UR44][R4.64] ;  /* 0x0000002c040e8981 */ /* 0x000522000c1e1500 */
[----:B------:R-:W-:Y:S01]  /*355e0*/  PRMT R13, RZ, 0x7610, R13 ;  /* 0x00007610ff0d7816 */ /* 0x000fe2000000000d */
[----:B--2---:R-:W-:Y:S02]  /*355f0*/  @!P0 IMAD.MOV.U32 R5, RZ, RZ, R21 ;  /* 0x000000ffff058224 */ /* 0x004fe400078e0015 */
[----:B---3--:R-:W-:-:S05]  /*35600*/  @!P0 IMAD.MOV.U32 R4, RZ, RZ, R18 ;  /* 0x000000ffff048224 */ /* 0x008fca00078e0012 */
[----:B------:R-:W2:Y:S04]  /*35610*/  @!P0 LDG.E.U16 R13, desc[UR44][R4.64] ;  /* 0x0000002c040d8981 */ /* 0x000ea8000c1e1500 */
[----:B------:R0:W-:Y:S04]  /*35620*/  STL [R1+0x72d4], R17 ;  /* 0x0072d41101007387 */ /* 0x0001e80000100800 */
[----:B----4-:R1:W-:Y:S04]  /*35630*/  STL [R1+0x72d8], R16 ;  /* 0x0072d81001007387 */ /* 0x0103e80000100800 */
[----:B------:R-:W3:Y:S04]  /*35640*/  LDL R3, [R1+0x25d0] ;  /* 0x0025d00001037983 */ /* 0x000ee80000100800 */
[----:B------:R-:W4:Y:S04]  /*35650*/  LDL R0, [R1+0x25d4] ;  /* 0x0025d40001007983 */ /* 0x000f280000100800 */
[----:B------:R1:W-:Y:S04]  /*35660*/  STL [R1+0x72dc], R15 ;  /* 0x0072dc0f01007387 */ /* 0x0003e80000100800 */
[----:B------:R-:W4:Y:S04]  /*35670*/  LDL R20, [R1+0x2590] ;  /* 0x0025900001147983 */ /* 0x000f280000100800 */
[----:B------:R-:W4:Y:S04]  /*35680*/  LDL R19, [R1+0x2594] ;  /* 0x0025940001137983 */ /* 0x000f280000100800 */
[----:B------:R2:W-:Y:S04]  /*35690*/  STL [R1+0x72e0], R14 ;  /* 0x0072e00e01007387 */ /* 0x0005e80000100800 */
[----:B------:R-:W4:Y:S04]  /*356a0*/  LDL R18, [R1+0x2550] ;  /* 0x0025500001127983 */ /* 0x000f280000100800 */
[----:B0-----:R-:W4:Y:S04]  /*356b0*/  LDL R17, [R1+0x2554] ;  /* 0x0025540001117983 */ /* 0x001f280000100800 */
[----:B-1----:R-:W4:Y:S04]  /*356c0*/  LDL R16, [R1+0x2510] ;  /* 0x0025100001107983 */ /* 0x002f280000100800 */
[----:B------:R-:W4:Y:S04]  /*356d0*/  LDL R15, [R1+0x2514] ;  /* 0x00251400010f7983 */ /* 0x000f280000100800 */
[----:B--2---:R0:W-:Y:S04]  /*356e0*/  STL [R1+0x72e4], R13 ;  /* 0x0072e40d01007387 */ /* 0x0041e80000100800 */
[----:B------:R-:W2:Y:S04]  /*356f0*/  LDL R14, [R1+0x24d0] ;  /* 0x0024d000010e7983 */ /* 0x000ea80000100800 */
[----:B0-----:R-:W2:Y:S01]  /*35700*/  LDL R13, [R1+0x24d4] ;  /* 0x0024d400010d7983 */ /* 0x001ea20000100800 */
[----:B------:R-:W-:-:S02]  /*35710*/  PRMT R12, RZ, 0x7610, R12 ;  /* 0x00007610ff0c7816 */ /* 0x000fc4000000000c */
[----:B------:R-:W-:Y:S01]  /*35720*/  PRMT R11, RZ, 0x7610, R11 ;  /* 0x00007610ff0b7816 */ /* 0x000fe2000000000b */
[----:B---3--:R-:W-:Y:S02]  /*35730*/  @!P0 IMAD.MOV.U32 R5, RZ, RZ, R3 ;  /* 0x000000ffff058224 */ /* 0x008fe400078e0003 */
[----:B----4-:R-:W-:Y:S01]  /*35740*/  @!P0 IMAD.MOV.U32 R4, RZ, RZ, R0 ;  /* 0x000000ffff048224 */ /* 0x010fe200078e0000 */
[----:B------:R-:W-:Y:S02]  /*35750*/  PRMT R10, RZ, 0x7610, R10 ;  /* 0x00007610ff0a7816 */ /* 0x000fe4000000000a */
[----:B------:R-:W-:Y:S02]  /*35760*/  PRMT R9, RZ, 0x7610, R9 ;  /* 0x00007610ff097816 */ /* 0x000fe40000000009 */
[----:B------:R-:W-:Y:S01]  /*35770*/  PRMT R8, RZ, 0x7610, R8 ;  /* 0x00007610ff087816 */ /* 0x000fe20000000008 */
[----:B------:R-:W3:Y:S04]  /*35780*/  LDL R3, [R1+0x2490] ;  /* 0x0024900001037983 */ /* 0x000ee80000100800 */
[----:B------:R0:W4:Y:S04]  /*35790*/  @!P0 LDG.E.U16 R12, desc[UR44][R4.64] ;  /* 0x0000002c040c8981 */ /* 0x000128000c1e1500 */
[----:B------:R-:W3:Y:S01]  /*357a0*/  LDL R0, [R1+0x2494] ;  /* 0x0024940001007983 */ /* 0x000ee20000100800 */
[----:B0-----:R-:W-:-:S02]  /*357b0*/  @!P0 IMAD.MOV.U32 R5, RZ, RZ, R20 ;  /* 0x000000ffff058224 */ /* 0x001fc400078e0014 */
[----:B------:R-:W-:-:S05]  /*357c0*/  @!P0 IMAD.MOV.U32 R4, RZ, RZ, R19 ;  /* 0x000000ffff048224 */ /* 0x000fca00078e0013 */
[----:B------:R0:W3:Y:S02]  /*357d0*/  @!P0 LDG.E.U16 R11, desc[UR44][R4.64] ;  /* 0x0000002c040b8981 */ /* 0x0000e4000c1e1500 */
[----:B0-----:R-:W-:Y:S02]  /*357e0*/  @!P0 IMAD.MOV.U32 R5, RZ, RZ, R18 ;  /* 0x000000ffff058224 */ /* 0x001fe400078e0012 */
[----:B------:R-:W-:-:S05]  /*357f0*/  @!P0 IMAD.MOV.U32 R4, RZ, RZ, R17 ;  /* 0x000000ffff048224 */ /* 0x000fca00078e0011 */
[----:B------:R0:W3:Y:S02]  /*35800*/  @!P0 LDG.E.U16 R10, desc[UR44][R4.64] ;  /* 0x0000002c040a8981 */ /* 0x0000e4000c1e1500 */
[----:B0-----:R-:W-:Y:S02]  /*35810*/  @!P0 IMAD.MOV.U32 R4, RZ, RZ, R15 ;  /* 0x000000ffff048224 */ /* 0x001fe400078e000f */
[----:B------:R-:W-:-:S05]  /*35820*/  @!P0 IMAD.MOV.U32 R5, RZ, RZ, R16 ;  /* 0x000000ffff058224 */ /* 0x000fca00078e0010 */
[----:B------:R2:W3:Y:S02]  /*35830*/  @!P0 LDG.E.U16 R9, desc[UR44][R4.64] ;  /* 0x0000002c04098981 */ /* 0x0004e4000c1e1500 */
[----:B--2---:R-:W-:Y:S02]  /*35840*/  @!P0 IMAD.MOV.U32 R5, RZ, RZ, R14 ;  /* 0x000000ffff058224 */ /* 0x004fe400078e000e */
[----:B------:R-:W-:-:S05]  /*35850*/  @!P0 IMAD.MOV.U32 R4, RZ, RZ, R13 ;  /* 0x000000ffff048224 */ /* 0x000fca00078e000d */
[----:B------:R0:W2:Y:S04]  /*35860*/  @!P0 LDG.E.U16 R8, desc[UR44][R4.64] ;  /* 0x0000002c04088981 */ /* 0x0000a8000c1e1500 */
[----:B----4-:R-:W-:Y:S04]  /*35870*/  STL [R1+0x72e8], R12 ;  /* 0x0072e80c01007387 */ /* 0x010fe80000100800 */
[----:B---3--:R-:W-:Y:S04]  /*35880*/  STL [R1+0x72ec], R11 ;  /* 0x0072ec0b01007387 */ /* 0x008fe80000100800 */
[----:B------:R-:W-:Y:S04]  /*35890*/  STL [R1+0x72f0], R10 ;  /* 0x0072f00a01007387 */ /* 0x000fe80000100800 */
[----:B------:R-:W-:Y:S01]  /*358a0*/  STL [R1+0x72f4], R9 ;  /* 0x0072f40901007387 */ /* 0x000fe20000100800 */
[----:B------:R-:W-:Y:S01]  /*358b0*/  PRMT R7, RZ, 0x7610, R7 ;  /* 0x00007610ff077816 */ /* 0x000fe20000000007 */
[----:B0-----:R-:W-:-:S02]  /*358c0*/  @!P0 IMAD.MOV.U32 R4, RZ, RZ, R0 ;  /* 0x000000ffff048224 */ /* 0x001fc400078e0000 */
[----:B------:R-:W-:-:S05]  /*358d0*/  @!P0 IMAD.MOV.U32 R5, RZ, RZ, R3 ;  /* 0x000000ffff058224 */ /* 0x000fca00078e0003 */
[----:B------:R-:W3:Y:S04]  /*358e0*/  @!P0 LDG.E.U16 R7, desc[UR44][R4.64] ;  /* 0x0000002c04078981 */ /* 0x000ee8000c1e1500 */
[----:B--2---:R0:W-:Y:S04]  /*358f0*/  STL [R1+0x72fc], R8 ;  /* 0x0072fc0801007387 */ /* 0x0041e80000100800 */
[----:B0-----:R-:W2:Y:S04]  /*35900*/  LDL.LU R8, [R1+0x470] ;  /* 0x0004700001087983 */ /* 0x001ea80000300800 */
        /* <DEDUP_REMOVED lines=21> */
[----:B------:R-:W2:Y:S04]  /*35a60*/  LDL R4, [R1+0x2450] ;  /* 0x0024500001047983 */ /* 0x000ea80000100800 */
[----:B------:R-:W2:Y:S01]  /*35a70*/  LDL R5, [R1+0x2454] ;  /* 0x0024540001057983 */ /* 0x000ea20000100800 */
[----:B------:R-:W-:-:S03]  /*35a80*/  PRMT R6, RZ, 0x7610, R6 ;  /* 0x00007610ff067816 */ /* 0x000fc60000000006 */
[----:B---3--:R0:W-:Y:S04]  /*35a90*/  STL [R1+0x7304], R7 ;  /* 0x0073040701007387 */ /* 0x0081e80000100800 */
[----:B0-----:R-:W3:Y:S01]  /*35aa0*/  LDL.LU R7, [R1+0x474] ;  /* 0x0004740001077983 */ /* 0x001ee20000300800 */
[----:B--2---:R-:W-:-:S04]  /*35ab0*/  @!P0 LOP3.LUT R5, R5, R4, RZ, 0x3c, !PT ;  /* 0x0000000405058212 */ /* 0x004fc800078e3cff */
[----:B------:R-:W-:-:S04]  /*35ac0*/  @!P0 LOP3.LUT R4, R5, R4, RZ, 0x3c, !PT ;  /* 0x0000000405048212 */ /* 0x000fc800078e3cff */
[----:B------:R-:W-:-:S05]  /*35ad0*/  @!P0 LOP3.LUT R5, R5, R4, RZ, 0x3c, !PT ;  /* 0x0000000405058212 */ /* 0x000fca00078e3cff */
[----:B------:R-:W2:Y:S04]  /*35ae0*/  @!P0 LDG.E.U16 R6, desc[UR44][R4.64] ;  /* 0x0000002c04068981 */ /* 0x000ea8000c1e1500 */
[----:B------:R-:W4:Y:S01]  /*35af0*/  LDL.LU R5, [R1+0x478] ;  /* 0x0004780001057983 */ /* 0x000f220000300800 */
[----:B------:R-:W0:Y:S02]  /*35b00*/  S2R R2, SR_TID.X ;  /* 0x0000000000027919 */ /* 0x000e240000002100 */
[----:B0-----:R-:W-:-:S05]  /*35b10*/  LOP3.LUT R2, R2, 0x3f, RZ, 0xc0, !PT ;  /* 0x0000003f02027812 */ /* 0x001fca00078ec0ff */
[----:B------:R-:W-:-:S05]  /*35b20*/  IMAD.SHL.U32 R2, R2, 0x2, RZ ;  /* 0x0000000202027824 */ /* 0x000fca00078e00ff */
[----:B------:R-:W-:-:S05]  /*35b30*/  LOP3.LUT R0, R2, 0x60, RZ, 0x3c, !PT ;  /* 0x0000006002007812 */ /* 0x000fca00078e3cff */
[----:B----4-:R-:W-:Y:S04]  /*35b40*/  STS.U16 [R0+UR4+0x2c00], R5 ;  /* 0x002c000500007988 */ /* 0x010fe80008000404 */
[----:B---3--:R-:W-:Y:S04]  /*35b50*/  STS.U16 [R0+UR4+0x2c80], R7 ;  /* 0x002c800700007988 */ /* 0x008fe80008000404 */
        /* <DEDUP_REMOVED lines=19> */
[----:B--2---:R-:W-:Y:S01]  /*35c90*/  STL [R1+0x7308], R6 ;  /* 0x0073080601007387 */ /* 0x004fe20000100800 */
[----:B0-----:R-:W-:-:S03]  /*35ca0*/  LOP3.LUT R29, R2, 0x70, RZ, 0x3c, !PT ;  /* 0x00000070021d7812 */ /* 0x001fc600078e3cff */
[----:B------:R-:W2:Y:S04]  /*35cb0*/  LDL.LU R2, [R1+0x498] ;  /* 0x0004980001027983 */ /* 0x000ea80000300800 */
[----:B--2---:R0:W-:Y:S04]  /*35cc0*/  STL [R1+0x732c], R2 ;  /* 0x00732c0201007387 */ /* 0x0041e80000100800 */
[----:B0-----:R-:W2:Y:S04]  /*35cd0*/  LDL.LU R2, [R1+0x49c] ;  /* 0x00049c0001027983 */ /* 0x001ea80000300800 */
[----:B--2---:R0:W-:Y:S04]  /*35ce0*/  STL [R1+0x7330], R2 ;  /* 0x0073300201007387 */ /* 0x0041e80000100800 */
[----:B0-----:R-:W2:Y:S04]  /*35cf0*/  LDL.LU R2, [R1+0x4a0] ;  /* 0x0004a00001027983 */ /* 0x001ea80000300800 */
[----:B------:R-:W-:Y:S04]  /*35d00*/  STS.U16 [R0+UR4+0x7c80], R26 ;  /* 0x007c801a00007988 */ /* 0x000fe80008000404 */
[----:B------:R-:W-:Y:S04]  /*35d10*/  STS.U16 [R0+UR4+0x7d00], R27 ;  /* 0x007d001b00007988 */ /* 0x000fe80008000404 */
        /* <DEDUP_REMOVED lines=28> */
[----:B0-----:R-:W4:Y:S04]  /*35ee0*/  LDL.LU R0, [R1+0x328] ;  /* 0x0003280001007983 */ /* 0x001f280000300800 */
[----:B------:R-:W4:Y:S04]  /*35ef0*/  LDL.LU R3, [R1+0x320] ;  /* 0x0003200001037983 */ /* 0x000f280000300800 */
[----:B-1----:R-:W4:Y:S04]  /*35f00*/  LDL.LU R28, [R1+0x318] ;  /* 0x00031800011c7983 */ /* 0x002f280000300800 */
[----:B--2---:R0:W-:Y:S04]  /*35f10*/  STS.U16 [R29+UR4+0xe80], R2 ;  /* 0x000e80021d007988 */ /* 0x0041e80008000404 */
[----:B0-----:R-:W2:Y:S04]  /*35f20*/  LDL.LU R2, [R1+0x7334] ;  /* 0x0073340001027983 */ /* 0x001ea80000300800 */
[----:B--2---:R0:W-:Y:S04]  /*35f30*/  STS.U16 [R29+UR4+0xf00], R2 ;  /* 0x000f00021d007988 */ /* 0x0041e80008000404 */
[----:B0-----:R-:W2:Y:S04]  /*35f40*/  LDL.LU R2, [R1+0x7330] ;  /* 0x0073300001027983 */ /* 0x001ea80000300800 */
[----:B--2---:R0:W-:Y:S04]  /*35f50*/  STS.U16 [R29+UR4+0xf80], R2 ;  /* 0x000f80021d007988 */ /* 0x0041e80008000404 */
[----:B0-----:R-:W2:Y:S04]  /*35f60*/  LDL.LU R2, [R1+0x732c] ;  /* 0x00732c0001027983 */ /* 0x001ea80000300800 */
[----:B--2---:R-:W-:Y:S04]  /*35f70*/  STS.U16 [R29+UR4+0x1e00], R2 ;  /* 0x001e00021d007988 */ /* 0x004fe80008000404 */
[----:B---3--:R0:W-:Y:S04]  /*35f80*/  STS.U16 [R29+UR4+0x1e80], R6 ;  /* 0x001e80061d007988 */ /* 0x0081e80008000404 */
[----:B0-----:R-:W2:Y:S04]  /*35f90*/  LDL.LU R6, [R1+0x1ec] ;  /* 0x0001ec0001067983 */ /* 0x001ea80000300800 */
        /* <DEDUP_REMOVED lines=62> */
[----:B0-----:R-:W3:Y:S01]  /*36380*/  LDL.LU R29, [R1+0x2c0] ;  /* 0x0002c000011d7983 */ /* 0x001ee20000300800 */
[----:B------:R-:W0:Y:S02]  /*36390*/  S2R R2, SR_TID.X ;  /* 0x0000000000027919 */ /* 0x000e240000002100 */
[----:B0-----:R-:W-:-:S05]  /*363a0*/  LOP3.LUT R2, R2, 0x3f, RZ, 0xc0, !PT ;  /* 0x0000003f02027812 */ /* 0x001fca00078ec0ff */
[----:B------:R-:W-:-:S05]  /*363b0*/  IMAD.SHL.U32 R2, R2, 0x2, RZ ;  /* 0x0000000202027824 */ /* 0x000fca00078e00ff */
[----:B--2---:R0:W-:Y:S04]  /*363c0*/  STS.U16 [R2+UR4+0x8000], R6 ;  /* 0x0080000602007988 */ /* 0x0041e80008000404 */
[----:B0-----:R-:W2:Y:S04]  /*363d0*/  LDL.LU R6, [R1+0x7328] ;  /* 0x0073280001067983 */ /* 0x001ea80000300800 */
[----:B---3--:R0:W-:Y:S04]  /*363e0*/  STS.U16 [R2+UR4+0x8400], R29 ;  /* 0x0084001d02007988 */ /* 0x0081e80008000404 */
[----:B0-----:R-:W3:Y:S04]  /*363f0*/  LDL.LU R29, [R1+0x178] ;  /* 0x00017800011d7983 */ /* 0x001ee80000300800 */
[----:B---3--:R0:W-:Y:S04]  /*36400*/  STL [R1+0x731c], R29 ;  /* 0x00731c1d01007387 */ /* 0x0081e80000100800 */
[----:B0-----:R-:W3:Y:S04]  /*36410*/  LDL.LU R29, [R1+0x168] ;  /* 0x00016800011d7983 */ /* 0x001ee80000300800 */
[----:B---3--:R0:W-:Y:S04]  /*36420*/  STL [R1+0x7320], R29 ;  /* 0x0073201d01007387 */ /* 0x0081e80000100800 */
[----:B0-----:R-:W3:Y:S04]  /*36430*/  LDL.LU R29, [R1+0x17c] ;  /* 0x00017c00011d7983 */ /* 0x001ee80000300800 */
[----:B------:R-:W-:Y:S04]  /*36440*/  STS.U16 [R2+UR4+0x8c00], R4 ;  /* 0x008c000402007988 */ /* 0x000fe80008000404 */
        /* <DEDUP_REMOVED lines=38> */
[----:B------:R0:W-:Y:S04]  /*366b0*/  STS.U16 [R2+UR4+0xd400], R23 ;  /* 0x00d4001702007988 */ /* 0x0001e80008000404 */
[----:B------:R-:W2:Y:S04]  /*366c0*/  LDL.LU R22, [R1+0x128] ;  /* 0x0001280001167983 */ /* 0x000ea80000300800 */
        /* <DEDUP_REMOVED lines=10> */
[----:B------:R0:W-:Y:S04]  /*36770*/  STS.U16 [R2+UR4+0xec00], R3 ;  /* 0x00ec000302007988 */ /* 0x0001e80008000404 */
[----:B------:R-:W2:Y:S04]  /*36780*/  LDL.LU R0, [R1+0x110] ;  /* 0x0001100001007983 */ /* 0x000ea80000300800 */
[----:B0-----:R-:W2:Y:S04]  /*36790*/  LDL.LU R3, [R1+0x10c] ;  /* 0x00010c0001037983 */ /* 0x001ea80000300800 */
[----:B---3--:R0:W-:Y:S04]  /*367a0*/  STS.U16 [R2+UR4+0xf400], R29 ;  /* 0x00f4001d02007988 */ /* 0x0081e80008000404 */
[----:B0-----:R-:W3:Y:S04]  /*367b0*/  LDL.LU R29, [R1+0x7324] ;  /* 0x00732400011d7983 */ /* 0x001ee80000300800 */
[----:B---3--:R0:W-:Y:S04]  /*367c0*/  STS.U16 [R2+UR4+0xf800], R29 ;  /* 0x00f8001d02007988 */ /* 0x0081e80008000404 */
[----:B0-----:R-:W3:Y:S04]  /*367d0*/  LDL.LU R29, [R1+0x7320] ;  /* 0x00732000011d7983 */ /* 0x001ee80000300800 */
[----:B------:R-:W-:Y:S04]  /*367e0*/  STS.U16 [R2+UR4+0x8800], R6 ;  /* 0x0088000602007988 */ /* 0x000fe80008000404 */
[----:B---3--:R0:W-:Y:S04]  /*367f0*/  STS.U16 [R2+UR4+0xfc00], R29 ;  /* 0x00fc001d02007988 */ /* 0x0081e80008000404 */
[----:B0-----:R-:W3:Y:S01]  /*36800*/  LDL.LU R29, [R1+0x731c] ;  /* 0x00731c00011d7983 */ /* 0x001ee20000300800 */
[----:B------:R-:W-:-:S05]  /*36810*/  LOP3.LUT R6, R2, 0x10, RZ, 0x3c, !PT ;  /* 0x0000001002067812 */ /* 0x000fca00078e3cff */
[----:B---3--:R-:W-:Y:S04]  /*36820*/  STS.U16 [R6+UR4+0x8080], R29 ;  /* 0x0080801d06007988 */ /* 0x008fe80008000404 */
[----:B----4-:R-:W-:Y:S04]  /*36830*/  STS.U16 [R6+UR4+0x8480], R4 ;  /* 0x0084800406007988 */ /* 0x010fe80008000404 */
[----:B------:R-:W-:Y:S04]  /*36840*/  STS.U16 [R6+UR4+0x8880], R5 ;  /* 0x0088800506007988 */ /* 0x000fe80008000404 */
[----:B------:R0:W-:Y:S04]  /*36850*/  STS.U16 [R6+UR4+0x8c80], R28 ;  /* 0x008c801c06007988 */ /* 0x0001e80008000404 */
[----:B0-----:R-:W3:Y:S04]  /*36860*/  LDL.LU R28, [R1+0x108] ;  /* 0x00010800011c7983 */ /* 0x001ee80000300800 */
[----:B------:R-:W4:Y:S04]  /*36870*/  LDL.LU R2, [R1+0x100] ;  /* 0x0001000001027983 */ /* 0x000f280000300800 */
        /* <DEDUP_REMOVED lines=23> */
[----:B----4-:R0:W-:Y:S04]  /*369f0*/  STL [R1+0x7318], R2 ;  /* 0x0073180201007387 */ /* 0x0101e80000100800 */
[----:B0-----:R-:W2:Y:S04]  /*36a00*/  LDL.LU R2, [R1+0x104] ;  /* 0x0001040001027983 */ /* 0x001ea80000300800 */
[----:B---3--:R0:W-:Y:S04]  /*36a10*/  STS.U16 [R6+UR4+0xec80], R28 ;  /* 0x00ec801c06007988 */ /* 0x0081e80008000404 */
[----:B------:R-:W3:Y:S04]  /*36a20*/  LDL.LU R29, [R1+0xfc] ;  /* 0x0000fc00011d7983 */ /* 0x000ee80000300800 */
[----:B------:R-:W4:Y:S04]  /*36a30*/  LDL.LU R4, [R1+0xe8] ;  /* 0x0000e80001047983 */ /* 0x000f280000300800 */
[----:B------:R-:W4:Y:S04]  /*36a40*/  LDL.LU R5, [R1+0xf8] ;  /* 0x0000f80001057983 */ /* 0x000f280000300800 */
[----:B------:R-:W4:Y:S04]  /*36a50*/  LDL.LU R3, [R1+0xf4] ;  /* 0x0000f40001037983 */ /* 0x000f280000300800 */
[----:B------:R-:W4:Y:S04]  /*36a60*/  LDL.LU R7, [R1+0xf0] ;  /* 0x0000f00001077983 */ /* 0x000f280000300800 */
[----:B------:R-:W4:Y:S04]  /*36a70*/  LDL.LU R9, [R1+0xec] ;  /* 0x0000ec0001097983 */ /* 0x000f280000300800 */
[----:B------:R-:W4:Y:S04]  /*36a80*/  LDL.LU R10, [R1+0xe4] ;  /* 0x0000e400010a7983 */ /* 0x000f280000300800 */
[----:B------:R-:W4:Y:S01]  /*36a90*/  LDL.LU R11, [R1+0xe0] ;  /* 0x0000e000010b7983 */ /* 0x000f220000300800 */
[----:B0-----:R-:W0:Y:S03]  /*36aa0*/  S2R R28, SR_TID.X ;  /* 0x00000000001c7919 */ /* 0x001e260000002100 */
        /* <DEDUP_REMOVED lines=17> */
[----:B0-----:R-:W-:-:S03]  /*36bc0*/  LOP3.LUT R8, R28, 0x3f, RZ, 0xc0, !PT ;  /* 0x0000003f1c087812 */ /* 0x001fc600078ec0ff */
[----:B------:R-:W4:Y:S04]  /*36bd0*/  LDL.LU R28, [R1+0x98] ;  /* 0x00009800011c7983 */ /* 0x000f280000300800 */
[----:B--2---:R0:W-:Y:S04]  /*36be0*/  STS.U16 [R6+UR4+0xf080], R2 ;  /* 0x00f0800206007988 */ /* 0x0041e80008000404 */
[----:B0-----:R-:W2:Y:S01]  /*36bf0*/  LDL.LU R2, [R1+0x7318] ;  /* 0x0073180001027983 */ /* 0x001ea20000300800 */
[----:B------:R-:W-:-:S05]  /*36c00*/  IMAD.SHL.U32 R8, R8, 0x2, RZ ;  /* 0x0000000208087824 */ /* 0x000fca00078e00ff */
[----:B------:R-:W-:Y:S01]  /*36c10*/  LOP3.LUT R8, R8, 0x20, RZ, 0x3c, !PT ;  /* 0x0000002008087812 */ /* 0x000fe200078e3cff */
[----:B--2---:R-:W-:Y:S04]  /*36c20*/  STS.U16 [R6+UR4+0xf480], R2 ;  /* 0x00f4800206007988 */ /* 0x004fe80008000404 */
[----:B---3--:R-:W-:Y:S04]  /*36c30*/  STS.U16 [R6+UR4+0xf880], R29 ;  /* 0x00f8801d06007988 */ /* 0x008fe80008000404 */
[----:B----4-:R-:W-:Y:S04]  /*36c40*/  STS.U16 [R6+UR4+0xfc80], R4 ;  /* 0x00fc800406007988 */ /* 0x010fe80008000404 */
[----:B------:R-:W-:Y:S04]  /*36c50*/  STS.U16 [R8+UR4+0x8100], R5 ;  /* 0x0081000508007988 */ /* 0x000fe80008000404 */
[----:B------:R0:W-:Y:S04]  /*36c60*/  STS.U16 [R8+UR4+0x8500], R3 ;  /* 0x0085000308007988 */ /* 0x0001e80008000404 */
[----:B0-----:R-:W2:Y:S04]  /*36c70*/  LDL.LU R3, [R1+0x94] ;  /* 0x0000940001037983 */ /* 0x001ea80000300800 */
[----:B------:R-:W3:Y:S04]  /*36c80*/  LDL.LU R29, [R1+0x88] ;  /* 0x00008800011d7983 */ /* 0x000ee80000300800 */
[----:B---3--:R0:W-:Y:S04]  /*36c90*/  STL [R1+0x7310], R29 ;  /* 0x0073101d01007387 */ /* 0x0081e80000100800 */
[----:B0-----:R-:W3:Y:S04]  /*36ca0*/  LDL.LU R29, [R1+0x8c] ;  /* 0x00008c00011d7983 */ /* 0x001ee80000300800 */
        /* <DEDUP_REMOVED lines=46> */
[----:B--2---:R0:W-:Y:S04]  /*36f90*/  STS.U16 [R8+UR4+0xe100], R3 ;  /* 0x00e1000308007988 */ /* 0x0041e80008000404 */
[----:B------:R-:W2:Y:S04]  /*36fa0*/  LDL.LU R0, [R1+0x28] ;  /* 0x0000280001007983 */ /* 0x000ea80000300800 */
[----:B0-----:R-:W2:Y:S04]  /*36fb0*/  LDL.LU R3, [R1+0x24] ;  /* 0x0000240001037983 */ /* 0x001ea80000300800 */
[----:B------:R-:W2:Y:S04]  /*36fc0*/  LDL.LU R2, [R1+0x20] ;  /* 0x0000200001027983 */ /* 0x000ea80000300800 */
[----:B------:R-:W2:Y:S04]  /*36fd0*/  LDL.LU R4, [R1+0x1c] ;  /* 0x00001c0001047983 */ /* 0x000ea80000300800 */
[----:B------:R-:W2:Y:S04]  /*36fe0*/  LDL.LU R5, [R1+0x18] ;  /* 0x0000180001057983 */ /* 0x000ea80000300800 */
[----:B---3--:R0:W-:Y:S04]  /*36ff0*/  STS.U16 [R8+UR4+0xe500], R29 ;  /* 0x00e5001d08007988 */ /* 0x0081e80008000404 */
[----:B0-----:R-:W3:Y:S04]  /*37000*/  LDL.LU R29, [R1+0x7314] ;  /* 0x00731400011d7983 */ /* 0x001ee80000300800 */
[----:B---3--:R0:W-:Y:S04]  /*37010*/  STS.U16 [R8+UR4+0xe900], R29 ;  /* 0x00e9001d08007988 */ /* 0x0081e80008000404 */
[----:B0-----:R-:W3:Y:S04]  /*37020*/  LDL.LU R29, [R1+0x7310] ;  /* 0x00731000011d7983 */ /* 0x001ee80000300800 */
[----:B---3--:R0:W-:Y:S04]  /*37030*/  STS.U16 [R8+UR4+0xed00], R29 ;  /* 0x00ed001d08007988 */ /* 0x0081e80008000404 */
[----:B----4-:R1:W-:Y:S04]  /*37040*/  STS.U16 [R8+UR4+0xf100], R6 ;  /* 0x00f1000608007988 */ /* 0x0103e80008000404 */
[----:B------:R3:W-:Y:S04]  /*37050*/  STS.U16 [R8+UR4+0xf500], R7 ;  /* 0x00f5000708007988 */ /* 0x0007e80008000404 */
[----:B------:R4:W-:Y:S04]  /*37060*/  STS.U16 [R8+UR4+0xf900], R28 ;  /* 0x00f9001c08007988 */ /* 0x0009e80008000404 */
[----:B0-----:R-:W2:Y:S04]  /*37070*/  LDL.LU R29, [R1+0x730c] ;  /* 0x00730c00011d7983 */ /* 0x001ea80000300800 */
[----:B-1----:R-:W2:Y:S04]  /*37080*/  LDL.LU R6, [R1+0x7308] ;  /* 0x0073080001067983 */ /* 0x002ea80000300800 */
[----:B---3--:R-:W3:Y:S04]  /*37090*/  LDL.LU R7, [R1+0x7304] ;  /* 0x0073040001077983 */ /* 0x008ee80000300800 */
[----:B----4-:R-:W4:Y:S04]  /*370a0*/  LDL.LU R28, [R1+0x7300] ;  /* 0x00730000011c7983 */ /* 0x010f280000300800 */
[----:B----4-:R0:W-:Y:S04]  /*370b0*/  STS.U16 [R8+UR4+0xfd00], R28 ;  /* 0x00fd001c08007988 */ /* 0x0101e80008000404 */
[----:B0-----:R-:W4:Y:S04]  /*370c0*/  LDL.LU R8, [R1+0x72fc] ;  /* 0x0072fc0001087983 */ /* 0x001f280000300800 */
[----:B------:R-:W2:Y:S04]  /*370d0*/  LDL.LU R28, [R1+0x72f8] ;  /* 0x0072f800011c7983 */ /* 0x000ea80000300800 */
[----:B--2---:R0:W-:Y:S04]  /*370e0*/  STS.U16 [R28+UR4+0x8180], R9 ;  /* 0x008180091c007988 */ /* 0x0041e80008000404 */
        /* <DEDUP_REMOVED lines=8> */
[----:B---3--:R-:W3:Y:S04]  /*37170*/  LDL.LU R12, [R1+0x72e8] ;  /* 0x0072e800010c7983 */ /* 0x008ee80000300800 */
[----:B----4-:R-:W4:Y:S04]  /*37180*/  LDL.LU R13, [R1+0x72e4] ;  /* 0x0072e400010d7983 */ /* 0x010f280000300800 */
[----:B------:R-:W2:Y:S04]  /*37190*/  LDL.LU R14, [R1+0x72e0] ;  /* 0x0072e000010e7983 */ /* 0x000ea80000300800 */
[----:B------:R0:W-:Y:S04]  /*371a0*/  STS.U16 [R28+UR4+0x9980], R15 ;  /* 0x0099800f1c007988 */ /* 0x0001e80008000404 */
[----:B------:R1:W-:Y:S04]  /*371b0*/  STS.U16 [R28+UR4+0x9d80], R16 ;  /* 0x009d80101c007988 */ /* 0x0003e80008000404 */
[----:B------:R1:W-:Y:S04]  /*371c0*/  STS.U16 [R28+UR4+0xa180], R17 ;  /* 0x00a180111c007988 */ /* 0x0003e80008000404 */
[----:B------:R1:W-:Y:S04]  /*371d0*/  STS.U16 [R28+UR4+0xa580], R18 ;  /* 0x00a580121c007988 */ /* 0x0003e80008000404 */
[----:B------:R1:W-:Y:S04]  /*371e0*/  STS.U16 [R28+UR4+0xa980], R19 ;  /* 0x00a980131c007988 */ /* 0x0003e80008000404 */
[----:B------:R1:W-:Y:S04]  /*371f0*/  STS.U16 [R28+UR4+0xad80], R20 ;  /* 0x00ad80141c007988 */ /* 0x0003e80008000404 */
[----:B0-----:R-:W3:Y:S04]  /*37200*/  LDL.LU R15, [R1+0x72dc] ;  /* 0x0072dc00010f7983 */ /* 0x001ee80000300800 */
[----:B-1----:R-:W4:Y:S04]  /*37210*/  LDL.LU R16, [R1+0x72d8] ;  /* 0x0072d80001107983 */ /* 0x002f280000300800 */
[----:B------:R-:W2:Y:S04]  /*37220*/  LDL.LU R17, [R1+0x72d4] ;  /* 0x0072d40001117983 */ /* 0x000ea80000300800 */
[----:B------:R-:W3:Y:S04]  /*37230*/  LDL.LU R18, [R1+0x72d0] ;  /* 0x0072d00001127983 */ /* 0x000ee80000300800 */
[----:B------:R-:W4:Y:S04]  /*37240*/  LDL.LU R19, [R1+0x72cc] ;  /* 0x0072cc0001137983 */ /* 0x000f280000300800 */
[----:B------:R-:W2:Y:S04]  /*37250*/  LDL.LU R20, [R1+0x72c8] ;  /* 0x0072c80001147983 */ /* 0x000ea80000300800 */
[----:B------:R0:W-:Y:S04]  /*37260*/  STS.U16 [R28+UR4+0xb180], R21 ;  /* 0x00b180151c007988 */ /* 0x0001e80008000404 */
[----:B------:R1:W-:Y:S04]  /*37270*/  STS.U16 [R28+UR4+0xb580], R22 ;  /* 0x00b580161c007988 */ /* 0x0003e80008000404 */
[----:B------:R1:W-:Y:S04]  /*37280*/  STS.U16 [R28+UR4+0xb980], R23 ;  /* 0x00b980171c007988 */ /* 0x0003e80008000404 */
[----:B------:R1:W-:Y:S04]  /*37290*/  STS.U16 [R28+UR4+0xbd80], R24 ;  /* 0x00bd80181c007988 */ /* 0x0003e80008000404 */
[----:B------:R1:W-:Y:S04]  /*372a0*/  STS.U16 [R28+UR4+0xc180], R25 ;  /* 0x00c180191c007988 */ /* 0x0003e80008000404 */
[----:B------:R1:W-:Y:S04]  /*372b0*/  STS.U16 [R28+UR4+0xc580], R26 ;  /* 0x00c5801a1c007988 */ /* 0x0003e80008000404 */
[----:B0-----:R-:W4:Y:S04]  /*372c0*/  LDL.LU R21, [R1+0x72c4] ;  /* 0x0072c40001157983 */ /* 0x001f280000300800 */
[----:B-1----:R-:W2:Y:S04]  /*372d0*/  LDL.LU R22, [R1+0x72c0] ;  /* 0x0072c00001167983 */ /* 0x002ea80000300800 */
[----:B------:R-:W3:Y:S04]  /*372e0*/  LDL.LU R23, [R1+0x72bc] ;  /* 0x0072bc0001177983 */ /* 0x000ee80000300800 */
[----:B------:R-:W4:Y:S04]  /*372f0*/  LDL.LU R24, [R1+0x72b8] ;  /* 0x0072b80001187983 */ /* 0x000f280000300800 */
[----:B------:R-:W2:Y:S04]  /*37300*/  LDL.LU R25, [R1+0x72b4] ;  /* 0x0072b40001197983 */ /* 0x000ea80000300800 */
[----:B------:R-:W3:Y:S04]  /*37310*/  LDL.LU R26, [R1+0x72b0] ;  /* 0x0072b000011a7983 */ /* 0x000ee80000300800 */
[----:B------:R0:W-:Y:S04]  /*37320*/  STS.U16 [R28+UR4+0xc980], R27 ;  /* 0x00c9801b1c007988 */ /* 0x0001e80008000404 */
[----:B------:R1:W-:Y:S04]  /*37330*/  STS.U16 [R28+UR4+0xcd80], R0 ;  /* 0x00cd80001c007988 */ /* 0x0003e80008000404 */
[----:B------:R1:W-:Y:S04]  /*37340*/  STS.U16 [R28+UR4+0xd180], R3 ;  /* 0x00d180031c007988 */ /* 0x0003e80008000404 */
[----:B0-----:R-:W4:Y:S04]  /*37350*/  LDL.LU R27, [R1+0x72ac] ;  /* 0x0072ac00011b7983 */ /* 0x001f280000300800 */
[----:B-1----:R-:W2:Y:S04]  /*37360*/  LDL.LU R0, [R1+0x72a8] ;  /* 0x0072a80001007983 */ /* 0x002ea80000300800 */
[----:B------:R-:W3:Y:S04]  /*37370*/  LDL.LU R3, [R1+0x72a4] ;  /* 0x0072a40001037983 */ /* 0x000ee80000300800 */
[----:B------:R-:W-:Y:S04]  /*37380*/  STS.U16 [R28+UR4+0xd580], R2 ;  /* 0x00d580021c007988 */ /* 0x000fe80008000404 */
[----:B------:R-:W-:Y:S04]  /*37390*/  STS.U16 [R28+UR4+0xd980], R4 ;  /* 0x00d980041c007988 */ /* 0x000fe80008000404 */
[----:B------:R-:W-:Y:S04]  /*373a0*/  STS.U16 [R28+UR4+0xdd80], R5 ;  /* 0x00dd80051c007988 */ /* 0x000fe80008000404 */
[----:B---3--:R0:W-:Y:S04]  /*373b0*/  STS.U16 [R28+UR4+0xe180], R3 ;  /* 0x00e180031c007988 */ /* 0x0081e80008000404 */
[----:B--2---:R1:W-:Y:S04]  /*373c0*/  STS.U16 [R28+UR4+0xe580], R0 ;  /* 0x00e580001c007988 */ /* 0x0043e80008000404 */
[----:B0-----:R-:W2:Y:S04]  /*373d0*/  LDL.LU R3, [R1+0x72a0] ;  /* 0x0072a00001037983 */ /* 0x001ea80000300800 */
[----:B-1----:R-:W3:Y:S04]  /*373e0*/  LDL.LU R0, [R1+0x729c] ;  /* 0x00729c0001007983 */ /* 0x002ee80000300800 */
[----:B----4-:R-:W-:Y:S04]  /*373f0*/  STL [R1+0x7150], R27 ;  /* 0x0071501b01007387 */ /* 0x010fe80000100800 */
        /* <DEDUP_REMOVED lines=15> */
[----:B------:R-:W4:Y:S04]  /*374f0*/  LDL R5, [R1+0x2204] ;  /* 0x0022040001057983 */ /* 0x000f280000100800 */
[----:B------:R-:W4:Y:S01]  /*37500*/  LDL R4, [R1+0x2804] ;  /* 0x0028040001047983 */ /* 0x000f220000100800 */
[----:B------:R-:W-:-:S03]  /*37510*/  PRMT R29, RZ, 0x7610, R29 ;  /* 0x00007610ff1d7816 */ /* 0x000fc6000000001d */
[----:B------:R-:W-:Y:S04]  /*37520*/  STS.U16 [R28+UR4+0xe980], R27 ;  /* 0x00e9801b1c007988 */ /* 0x000fe80008000404 */
[----:B------:R-:W-:Y:S04]  /*37530*/  STS.U16 [R28+UR4+0xed80], R26 ;  /* 0x00ed801a1c007988 */ /* 0x000fe80008000404 */
[----:B------:R-:W-:Y:S04]  /*37540*/  STS.U16 [R28+UR4+0xf180], R25 ;  /* 0x00f180191c007988 */ /* 0x000fe80008000404 */
[----:B------:R-:W-:Y:S04]  /*37550*/  STS.U16 [R28+UR4+0xf580], R24 ;  /* 0x00f580181c007988 */ /* 0x000fe80008000404 */
[----:B------:R-:W-:Y:S04]  /*37560*/  STS.U16 [R28+UR4+0xf980], R23 ;  /* 0x00f980171c007988 */ /* 0x000fe80008000404 */
[----:B------:R0:W-:Y:S04]  /*37570*/  STS.U16 [R28+UR4+0xfd80], R18 ;  /* 0x00fd80121c007988 */ /* 0x0001e80008000404 */
[----:B0-----:R-:W3:Y:S04]  /*37580*/  LDL.LU R28, [R1+0x29c0] ;  /* 0x0029c000011c7983 */ /* 0x001ee80000300800 */
[----:B------:R-:W3:Y:S04]  /*37590*/  LDL.LU R2, [R1+0x29c8] ;  /* 0x0029c80001027983 */ /* 0x000ee80000300800 */
[----:B----4-:R-:W4:Y:S04]  /*375a0*/  @!P0 LDG.E.U16 R29, desc[UR44][R4.64] ;  /* 0x0000002c041d8981 */ /* 0x010f28000c1e1500 */
        /* <DEDUP_REMOVED lines=547> */
[----:B------:R0:W2:Y:S04]  /*397e0*/  @!P0 LDG.E.U16 R0, desc[UR44][R4.64] ;  /* 0x0000002c04008981 */ /* 0x0000a8000c1e1500 */
[----:B------:R-:W0:Y:S04]  /*397f0*/  LDL R4, [R1+0x2350] ;  /* 0x0023500001047983 */ /* 0x000e280000100800 */
[----:B------:R-:W0:Y:S01]  /*39800*/  LDL R5, [R1+0x2354] ;  /* 0x0023540001057983 */ /* 0x000e220000100800 */
[----:B------:R-:W-:Y:S02]  /*39810*/  PRMT R29, RZ, 0x7610, R29 ;  /* 0x00007610ff1d7816 */ /* 0x000fe4000000001d */
[----:B0-----:R-:W-:-:S04]  /*39820*/  @!P0 LOP3.LUT R5, R5, R4, RZ, 0x3c, !PT ;  /* 0x0000000405058212 */ /* 0x001fc800078e3cff */
[----:B------:R-:W-:-:S04]  /*39830*/  @!P0 LOP3.LUT R4, R5, R4, RZ, 0x3c, !PT ;  /* 0x0000000405048212 */ /* 0x000fc800078e3cff */
[----:B------:R-:W-:-:S05]  /*39840*/  @!P0 LOP3.LUT R5, R5, R4, RZ, 0x3c, !PT ;  /* 0x0000000405058212 */ /* 0x000fca00078e3cff */
[----:B------:R-:W4:Y:S04]  /*39850*/  @!P0 LDG.E.U16 R29, desc[UR44][R4.64] ;  /* 0x0000002c041d8981 */ /* 0x000f28000c1e1500 */
[----:B--2---:R-:W-:Y:S04]  /*39860*/  STL [R1+0x70dc], R0 ;  /* 0x0070dc0001007387 */ /* 0x004fe80000100800 */
[----:B----4-:R0:W-:Y:S04]  /*39870*/  STL [R1+0x84], R29 ;  /* 0x0000841d01007387 */ /* 0x0101e80000100800 */
        /* <DEDUP_REMOVED lines=60> */
[----:B------:R0:W3:Y:S04]  /*39c40*/  @!P0 LDG.E.U16 R3, desc[UR44][R4.64] ;  /* 0x0000002c04038981 */ /* 0x0000e8000c1e1500 */
[----:B------:R-:W0:Y:S04]  /*39c50*/  LDL R4, [R1+0x22d0] ;  /* 0x0022d00001047983 */ /* 0x000e280000100800 */
[----:B------:R-:W0:Y:S01]  /*39c60*/  LDL R5, [R1+0x22d4] ;  /* 0x0022d40001057983 */ /* 0x000e220000100800 */
[----:B--2---:R-:W-:Y:S02]  /*39c70*/  PRMT R29, RZ, 0x7610, R29 ;  /* 0x00007610ff1d7816 */ /* 0x004fe4000000001d */
[----:B0-----:R-:W-:-:S04]  /*39c80*/  @!P0 LOP3.LUT R5, R5, R4, RZ, 0x3c, !PT ;  /* 0x0000000405058212 */ /* 0x001fc800078e3cff */
[----:B------:R-:W-:-:S04]  /*39c90*/  @!P0 LOP3.LUT R4, R5, R4, RZ, 0x3c, !PT ;  /* 0x0000000405048212 */ /* 0x000fc800078e3cff */
[----:B------:R-:W-:-:S05]  /*39ca0*/  @!P0 LOP3.LUT R5, R5, R4, RZ, 0x3c, !PT ;  /* 0x0000000405058212 */ /* 0x000fca00078e3cff */
[----:B------:R-:W2:Y:S04]  /*39cb0*/  @!P0 LDG.E.U16 R29, desc[UR44][R4.64] ;  /* 0x0000002c041d8981 */ /* 0x000ea8000c1e1500 */
[----:B---3--:R-:W-:Y:S04]  /*39cc0*/  STL [R1+0x70e0], R3 ;  /* 0x0070e00301007387 */ /* 0x008fe80000100800 */
        /* <DEDUP_REMOVED lines=81> */
[----:B------:R-:W4:Y:S01]  /*3a1e0*/  LDL R5, [R1+0x29f4] ;  /* 0x0029f40001057983 */ /* 0x000f220000100800 */
[----:B--2---:R-:W-:Y:S01]  /*3a1f0*/  PRMT R27, RZ, 0x7610, R27 ;  /* 0x00007610ff1b7816 */ /* 0x004fe2000000001b */
[----:B----4-:R-:W-:-:S02]  /*3a200*/  @!P0 IMAD.MOV.U32 R4, RZ, RZ, R5 ;  /* 0x000000ffff048224 */ /* 0x010fc400078e0005 */
[----:B------:R-:W-:-:S05]  /*3a210*/  @!P0 IMAD.MOV.U32 R5, RZ, RZ, R28 ;  /* 0x000000ffff058224 */ /* 0x000fca00078e001c */
[----:B------:R-:W2:Y:S04]  /*3a220*/  @!P0 LDG.E.U16 R27, desc[UR44][R4.64] ;  /* 0x0000002c041b8981 */ /* 0x000ea8000c1e1500 */
[----:B------:R0:W-:Y:S04]  /*3a230*/  STL [R1+0x2a34], R28 ;  /* 0x002a341c01007387 */ /* 0x0001e80000100800 */
[----:B0-----:R-:W4:Y:S04]  /*3a240*/  LDL.LU R28, [R1+0x29f0] ;  /* 0x0029f000011c7983 */ /* 0x001f280000300800 */
        /* <DEDUP_REMOVED lines=8> */
[----:B------:R0:W3:Y:S04]  /*3a2d0*/  @!P0 LDG.E.U16 R3, desc[UR44][R4.64] ;  /* 0x0000002c04038981 */ /* 0x0000e8000c1e1500 */
[----:B------:R-:W0:Y:S04]  /*3a2e0*/  LDL R4, [R1+0x2288] ;  /* 0x0022880001047983 */ /* 0x000e280000100800 */
[----:B------:R-:W0:Y:S01]  /*3a2f0*/  LDL R5, [R1+0x228c] ;  /* 0x00228c0001057983 */ /* 0x000e220000100800 */
[----:B------:R-:W-:Y:S02]  /*3a300*/  PRMT R0, RZ, 0x7610, R0 ;  /* 0x00007610ff007816 */ /* 0x000fe40000000000 */
[----:B0-----:R-:W-:-:S04]  /*3a310*/  @!P0 LOP3.LUT R5, R5, R4, RZ, 0x3c, !PT ;  /* 0x0000000405058212 */ /* 0x001fc800078e3cff */
[----:B------:R-:W-:-:S04]  /*3a320*/  @!P0 LOP3.LUT R4, R5, R4, RZ, 0x3c, !PT ;  /* 0x0000000405048212 */ /* 0x000fc800078e3cff */
[----:B------:R-:W-:Y:S01]  /*3a330*/  @!P0 LOP3.LUT R5, R5, R4, RZ, 0x3c, !PT ;  /* 0x0000000405058212 */ /* 0x000fe200078e3cff */
[----:B---3--:R-:W-:Y:S04]  /*3a340*/  STL [R1+0x7148], R3 ;  /* 0x0071480301007387 */ /* 0x008fe80000100800 */
[----:B------:R0:W3:Y:S04]  /*3a350*/  @!P0 LDG.E.U16 R0, desc[UR44][R4.64] ;  /* 0x0000002c04008981 */ /* 0x0000e8000c1e1500 */
[----:B------:R-:W0:Y:S04]  /*3a360*/  LDL R4, [R1+0x2248] ;  /* 0x0022480001047983 */ /* 0x000e280000100800 */
[----:B------:R-:W0:Y:S01]  /*3a370*/  LDL R5, [R1+0x224c] ;  /* 0x00224c0001057983 */ /* 0x000e220000100800 */
[----:B--2---:R-:W-:-:S02]  /*3a380*/  PRMT R27, RZ, 0x7610, R27 ;  /* 0x00007610ff1b7816 */ /* 0x004fc4000000001b */
[----:B0-----:R-:W-:-:S04]  /*3a390*/  @!P0 LOP3.LUT R5, R5, R4, RZ, 0x3c, !PT ;  /* 0x0000000405058212 */ /* 0x001fc800078e3cff */
[----:B------:R-:W-:-:S04]  /*3a3a0*/  @!P0 LOP3.LUT R4, R5, R4, RZ, 0x3c, !PT ;  /* 0x0000000405048212 */ /* 0x000fc800078e3cff */
[----:B------:R-:W-:-:S05]  /*3a3b0*/  @!P0 LOP3.LUT R5, R5, R4, RZ, 0x3c, !PT ;  /* 0x0000000405058212 */ /* 0x000fca00078e3cff */
[----:B------:R-:W2:Y:S04]  /*3a3c0*/  @!P0 LDG.E.U16 R27, desc[UR44][R4.64] ;  /* 0x0000002c041b8981 */ /* 0x000ea8000c1e1500 */
[----:B--2---:R0:W-:Y:S04]  /*3a3d0*/  STL [R1+0x30], R27 ;  /* 0x0000301b01007387 */ /* 0x0041e80000100800 */
[----:B0-----:R-:W2:Y:S04]  /*3a3e0*/  LDL.LU R27, [R1+0x7168] ;  /* 0x00716800011b7983 */ /* 0x001ea80000300800 */
        /* <DEDUP_REMOVED lines=9> */
[----:B------:R-:W3:Y:S04]  /*3a480*/  LDL R4, [R1+0x2848] ;  /* 0x0028480001047983 */ /* 0x000ee80000100800 */
[----:B------:R-:W3:Y:S01]  /*3a490*/  LDL R5, [R1+0x2884] ;  /* 0x0028840001057983 */ /* 0x000ee20000100800 */
[----:B--2---:R-:W-:-:S02]  /*3a4a0*/  PRMT R27, RZ, 0x7610, R27 ;  /* 0x00007610ff1b7816 */ /* 0x004fc4000000001b */
[----:B---3--:R-:W-:-:S04]  /*3a4b0*/  @!P0 LOP3.LUT R5, R5, R4, RZ, 0x3c, !PT ;  /* 0x0000000405058212 */ /* 0x008fc800078e3cff */
        /* <DEDUP_REMOVED lines=44> */
[----:B---3--:R-:W-:Y:S02]  /*3a780*/  PRMT R26, RZ, 0x7610, R26 ;  /* 0x00007610ff1a7816 */ /* 0x008fe4000000001a */
[----:B----4-:R-:W-:-:S04]  /*3a790*/  @!P0 LOP3.LUT R5, R5, R4, RZ, 0x3c, !PT ;  /* 0x0000000405058212 */ /* 0x010fc800078e3cff */
[----:B------:R-:W-:-:S04]  /*3a7a0*/  @!P0 LOP3.LUT R4, R5, R4, RZ, 0x3c, !PT ;  /* 0x0000000405048212 */ /* 0x000fc800078e3cff */
[----:B------:R-:W-:-:S05]  /*3a7b0*/  @!P0 LOP3.LUT R5, R5, R4, RZ, 0x3c, !PT ;  /* 0x0000000405058212 */ /* 0x000fca00078e3cff */
[----:B------:R0:W3:Y:S02]  /*3a7c0*/  @!P0 LDG.E.U16 R3, desc[UR44][R4.64] ;  /* 0x0000002c04038981 */ /* 0x0000e4000c1e1500 */
[----:B0-----:R-:W-:Y:S02]  /*3a7d0*/  @!P0 IMAD.MOV.U32 R4, RZ, RZ, R28 ;  /* 0x000000ffff048224 */ /* 0x001fe400078e001c */
[----:B------:R-:W-:-:S05]  /*3a7e0*/  @!P0 IMAD.MOV.U32 R5, RZ, RZ, R2 ;  /* 0x000000ffff058224 */ /* 0x000fca00078e0002 */
[----:B------:R-:W4:Y:S04]  /*3a7f0*/  @!P0 LDG.E.U16 R26, desc[UR44][R4.64] ;  /* 0x0000002c041a8981 */ /* 0x000f28000c1e1500 */
[----:B---3--:R0:W-:Y:S04]  /*3a800*/  STL [R1+0x14], R3 ;  /* 0x0000140301007387 */ /* 0x0081e80000100800 */
[----:B0-----:R-:W3:Y:S04]  /*3a810*/  LDL R3, [R1+0x2244] ;  /* 0x0022440001037983 */ /* 0x001ee80000100800 */
[----:B------:R0:W-:Y:S04]  /*3a820*/  STL [R1+0x2a38], R28 ;  /* 0x002a381c01007387 */ /* 0x0001e80000100800 */
[----:B0-----:R-:W3:Y:S04]  /*3a830*/  LDL R28, [R1+0x284c] ;  /* 0x00284c00011c7983 */ /* 0x001ee80000100800 */
[----:B------:R0:W-:Y:S04]  /*3a840*/  STL [R1+0x2a30], R2 ;  /* 0x002a300201007387 */ /* 0x0001e80000100800 */
[----:B0-----:R-:W3:Y:S04]  /*3a850*/  LDL.LU R2, [R1+0x29ec] ;  /* 0x0029ec0001027983 */ /* 0x001ee80000300800 */
        /* <DEDUP_REMOVED lines=8> */
[----:B------:R0:W2:Y:S04]  /*3a8e0*/  @!P0 LDG.E.U16 R27, desc[UR44][R4.64] ;  /* 0x0000002c041b8981 */ /* 0x0000a8000c1e1500 */
[----:B------:R-:W0:Y:S04]  /*3a8f0*/  LDL R4, [R1+0x2280] ;  /* 0x0022800001047983 */ /* 0x000e280000100800 */
[----:B------:R-:W0:Y:S01]  /*3a900*/  LDL R5, [R1+0x2284] ;  /* 0x0022840001057983 */ /* 0x000e220000100800 */
[----:B----4-:R-:W-:Y:S02]  /*3a910*/  PRMT R26, RZ, 0x7610, R26 ;  /* 0x00007610ff1a7816 */ /* 0x010fe4000000001a */
[----:B0-----:R-:W-:-:S04]  /*3a920*/  @!P0 LOP3.LUT R5, R5, R4, RZ, 0x3c, !PT ;  /* 0x0000000405058212 */ /* 0x001fc800078e3cff */
[----:B------:R-:W-:-:S04]  /*3a930*/  @!P0 LOP3.LUT R4, R5, R4, RZ, 0x3c, !PT ;  /* 0x0000000405048212 */ /* 0x000fc800078e3cff */
[----:B------:R-:W-:Y:S01]  /*3a940*/  @!P0 LOP3.LUT R5, R5, R4, RZ, 0x3c, !PT ;  /* 0x0000000405058212 */ /* 0x000fe200078e3cff */
[----:B--2---:R0:W-:Y:S04]  /*3a950*/  STL [R1+0x70f4], R27 ;  /* 0x0070f41b01007387 */ /* 0x0041e80000100800 */
[----:B------:R1:W2:Y:S01]  /*3a960*/  @!P0 LDG.E.U16 R26, desc[UR44][R4.64] ;  /* 0x0000002c041a8981 */ /* 0x0002a2000c1e1500 */
[----:B------:R-:W-:-:S03]  /*3a970*/  PRMT R25, RZ, 0x7610, R25 ;  /* 0x00007610ff197816 */ /* 0x000fc60000000019 */
[----:B0-----:R-:W3:Y:S04]  /*3a980*/  LDL R27, [R1+0x221c] ;  /* 0x00221c00011b7983 */ /* 0x001ee80000100800 */
[----:B------:R-:W4:Y:S01]  /*3a990*/  LDL R5, [R1+0x2240] ;  /* 0x0022400001057983 */ /* 0x000f220000100800 */
[----:B-1----:R-:W-:-:S05]  /*3a9a0*/  @!P0 IMAD.MOV.U32 R4, RZ, RZ, R3 ;  /* 0x000000ffff048224 */ /* 0x002fca00078e0003 */
[----:B----4-:R0:W4:Y:S04]  /*3a9b0*/  @!P0 LDG.E.U16 R25, desc[UR44][R4.64] ;  /* 0x0000002c04198981 */ /* 0x010128000c1e1500 */
[----:B--2---:R1:W-:Y:S01]  /*3a9c0*/  STL [R1+0x70f8], R26 ;  /* 0x0070f81a01007387 */ /* 0x0043e20000100800 */
[----:B------:R-:W-:-:S03]  /*3a9d0*/  PRMT R24, RZ, 0x7610, R24 ;  /* 0x00007610ff187816 */ /* 0x000fc60000000018 */
[----:B------:R-:W2:Y:S01]  /*3a9e0*/  LDL R3, [R1+0x28cc] ;  /* 0x0028cc0001037983 */ /* 0x000ea20000100800 */
[----:B0-----:R-:W-:Y:S02]  /*3a9f0*/  @!P0 IMAD.MOV.U32 R4, RZ, RZ, R28 ;  /* 0x000000ffff048224 */ /* 0x001fe400078e001c */
[----:B---3--:R-:W-:-:S05]  /*3aa00*/  @!P0 IMAD.MOV.U32 R5, RZ, RZ, R27 ;  /* 0x000000ffff058224 */ /* 0x008fca00078e001b */
[----:B------:R-:W3:Y:S04]  /*3aa10*/  @!P0 LDG.E.U16 R24, desc[UR44][R4.64] ;  /* 0x0000002c04188981 */ /* 0x000ee8000c1e1500 */
[----:B----4-:R0:W-:Y:S04]  /*3aa20*/  STL [R1+0x70fc], R25 ;  /* 0x0070fc1901007387 */ /* 0x0101e80000100800 */
[----:B------:R-:W4:Y:S01]  /*3aa30*/  LDL R5, [R1+0x2850] ;  /* 0x0028500001057983 */ /* 0x000f220000100800 */
[----:B------:R-:W-:-:S03]  /*3aa40*/  PRMT R23, RZ, 0x7610, R23 ;  /* 0x00007610ff177816 */ /* 0x000fc60000000017 */
[----:B------:R-:W2:Y:S04]  /*3aa50*/  LDL R28, [R1+0x290c] ;  /* 0x00290c00011c7983 */ /* 0x000ea80000100800 */
[----:B------:R-:W2:Y:S04]  /*3aa60*/  LDL R27, [R1+0x2910] ;  /* 0x00291000011b7983 */ /* 0x000ea80000100800 */
[----:B-1----:R-:W2:Y:S04]  /*3aa70*/  LDL R26, [R1+0x294c] ;  /* 0x00294c00011a7983 */ /* 0x002ea80000100800 */
[----:B0-----:R-:W4:Y:S04]  /*3aa80*/  LDL R25, [R1+0x288c] ;  /* 0x00288c0001197983 */ /* 0x001f280000100800 */
[----:B---3--:R0:W-:Y:S01]  /*3aa90*/  STL [R1+0x7100], R24 ;  /* 0x0071001801007387 */ /* 0x0081e20000100800 */
[----:B------:R-:W-:-:S03]  /*3aaa0*/  PRMT R22, RZ, 0x7610, R22 ;  /* 0x00007610ff167816 */ /* 0x000fc60000000016 */
[----:B0-----:R-:W3:Y:S01]  /*3aab0*/  LDL R24, [R1+0x298c] ;  /* 0x00298c0001187983 */ /* 0x001ee20000100800 */
[----:B----4-:R-:W-:-:S03]  /*3aac0*/  @!P0 IMAD.MOV.U32 R4, RZ, RZ, R25 ;  /* 0x000000ffff048224 */ /* 0x010fc600078e0019 */
[----:B------:R-:W4:Y:S04]  /*3aad0*/  LDL R25, [R1+0x2950] ;  /* 0x0029500001197983 */ /* 0x000f280000100800 */
[----:B------:R2:W3:Y:S04]  /*3aae0*/  @!P0 LDG.E.U16 R23, desc[UR44][R4.64] ;  /* 0x0000002c04178981 */ /* 0x0004e8000c1e1500 */
[----:B------:R-:W4:Y:S01]  /*3aaf0*/  LDL R5, [R1+0x2890] ;  /* 0x0028900001057983 */ /* 0x000f220000100800 */
[----:B--2---:R-:W-:-:S03]  /*3ab00*/  @!P0 IMAD.MOV.U32 R4, RZ, RZ, R3 ;  /* 0x000000ffff048224 */ /* 0x004fc600078e0003 */
[----:B---3--:R0:W-:Y:S01]  /*3ab10*/  STL [R1+0x7104], R23 ;  /* 0x0071041701007387 */ /* 0x0081e20000100800 */
[----:B------:R-:W-:Y:S02]  /*3ab20*/  PRMT R21, RZ, 0x7610, R21 ;  /* 0x00007610ff157816 */ /* 0x000fe40000000015 */
[----:B------:R-:W-:Y:S02]  /*3ab30*/  PRMT R20, RZ, 0x7610, R20 ;  /* 0x00007610ff147816 */ /* 0x000fe40000000014 */
[----:B------:R-:W-:Y:S01]  /*3ab40*/  PRMT R19, RZ, 0x7610, R19 ;  /* 0x00007610ff137816 */ /* 0x000fe20000000013 */
[----:B------:R-:W2:Y:S04]  /*3ab50*/  LDL R3, [R1+0x29cc] ;  /* 0x0029cc0001037983 */ /* 0x000ea80000100800 */
[----:B----4-:R1:W3:Y:S04]  /*3ab60*/  @!P0 LDG.E.U16 R22, desc[UR44][R4.64] ;  /* 0x0000002c04168981 */ /* 0x0102e8000c1e1500 */
[----:B0-----:R-:W4:Y:S04]  /*3ab70*/  LDL R23, [R1+0x2990] ;  /* 0x0029900001177983 */ /* 0x001f280000100800 */
[----:B------:R-:W2:Y:S01]  /*3ab80*/  LDL R5, [R1+0x28d0] ;  /* 0x0028d00001057983 */ /* 0x000ea20000100800 */
[----:B-1----:R-:W-:-:S05]  /*3ab90*/  @!P0 IMAD.MOV.U32 R4, RZ, RZ, R28 ;  /* 0x000000ffff048224 */ /* 0x002fca00078e001c */
[----:B--2---:R0:W2:Y:S02]  /*3aba0*/  @!P0 LDG.E.U16 R21, desc[UR44][R4.64] ;  /* 0x0000002c04158981 */ /* 0x0040a4000c1e1500 */
[----:B0-----:R-:W-:Y:S02]  /*3abb0*/  @!P0 IMAD.MOV.U32 R4, RZ, RZ, R26 ;  /* 0x000000ffff048224 */ /* 0x001fe400078e001a */
[----:B------:R-:W-:-:S05]  /*3abc0*/  @!P0 IMAD.MOV.U32 R5, RZ, RZ, R27 ;  /* 0x000000ffff058224 */ /* 0x000fca00078e001b */
[----:B------:R0:W4:Y:S02]  /*3abd0*/  @!P0 LDG.E.U16 R20, desc[UR44][R4.64] ;  /* 0x0000002c04148981 */ /* 0x000124000c1e1500 */
[----:B0-----:R-:W-:Y:S02]  /*3abe0*/  @!P0 IMAD.MOV.U32 R4, RZ, RZ, R24 ;  /* 0x000000ffff048224 */ /* 0x001fe400078e0018 */
[----:B------:R-:W-:-:S05]  /*3abf0*/  @!P0 IMAD.MOV.U32 R5, RZ, RZ, R25 ;  /* 0x000000ffff058224 */ /* 0x000fca00078e0019 */
[----:B------:R-:W4:Y:S04]  /*3ac00*/  @!P0 LDG.E.U16 R19, desc[UR44][R4.64] ;  /* 0x0000002c04138981 */ /* 0x000f28000c1e1500 */
[----:B---3--:R0:W-:Y:S04]  /*3ac10*/  STL [R1+0x7108], R22 ;  /* 0x0071081601007387 */ /* 0x0081e80000100800 */
[----:B--2---:R1:W-:Y:S04]  /*3ac20*/  STL [R1+0x710c], R21 ;  /* 0x00710c1501007387 */ /* 0x0043e80000100800 */
[----:B------:R-:W2:Y:S04]  /*3ac30*/  LDL R26, [R1+0x29d0] ;  /* 0x0029d000011a7983 */ /* 0x000ea80000100800 */
[----:B----4-:R3:W-:Y:S04]  /*3ac40*/  STL [R1+0x7110], R20 ;  /* 0x0071101401007387 */ /* 0x0107e80000100800 */
[----:B------:R4:W-:Y:S04]  /*3ac50*/  STL [R1+0x7114], R19 ;  /* 0x0071141301007387 */ /* 0x0009e80000100800 */
[----:B------:R-:W2:Y:S04]  /*3ac60*/  LDL R25, [R1+0x22b8] ;  /* 0x0022b80001197983 */ /* 0x000ea80000100800 */
[----:B------:R-:W2:Y:S01]  /*3ac70*/  LDL R24, [R1+0x22bc] ;  /* 0x0022bc0001187983 */ /* 0x000ea20000100800 */
[----:B------:R-:W-:Y:S01]  /*3ac80*/  PRMT R18, RZ, 0x7610, R18 ;  /* 0x00007610ff127816 */ /* 0x000fe20000000012 */
[----:B------:R-:W-:-:S02]  /*3ac90*/  @!P0 IMAD.MOV.U32 R4, RZ, RZ, R3 ;  /* 0x000000ffff048224 */ /* 0x000fc400078e0003 */
[----:B------:R-:W-:Y:S01]  /*3aca0*/  @!P0 IMAD.MOV.U32 R5, RZ, RZ, R23 ;  /* 0x000000ffff058224 */ /* 0x000fe200078e0017 */
[----:B------:R-:W-:Y:S01]  /*3acb0*/  PRMT R17, RZ, 0x7610, R17 ;  /* 0x00007610ff117816 */ /* 0x000fe20000000011 */
[----:B------:R-:W2:Y:S04]  /*3acc0*/  LDL R23, [R1+0x2278] ;  /* 0x0022780001177983 */ /* 0x000ea80000100800 */
[----:B------:R4:W2:Y:S04]  /*3acd0*/  @!P0 LDG.E.U16 R18, desc[UR44][R4.64] ;  /* 0x0000002c04128981 */ /* 0x0008a8000c1e1500 */
[----:B------:R-:W2:Y:S04]  /*3ace0*/  LDL R3, [R1+0x227c] ;  /* 0x00227c0001037983 */ /* 0x000ea80000100800 */
[----:B0-----:R-:W2:Y:S04]  /*3acf0*/  LDL R22, [R1+0x2238] ;  /* 0x0022380001167983 */ /* 0x001ea80000100800 */
[----:B-1----:R-:W2:Y:S01]  /*3ad00*/  LDL R21, [R1+0x223c] ;  /* 0x00223c0001157983 */ /* 0x002ea20000100800 */
[----:B------:R-:W-:-:S03]  /*3ad10*/  PRMT R16, RZ, 0x7610, R16 ;  /* 0x00007610ff107816 */ /* 0x000fc60000000010 */
[----:B---3--:R-:W3:Y:S04]  /*3ad20*/  LDL R20, [R1+0x2818] ;  /* 0x0028180001147983 */ /* 0x008ee80000100800 */
[----:B----4-:R-:W4:Y:S01]  /*3ad30*/  LDL R19, [R1+0x2854] ;  /* 0x0028540001137983 */ /* 0x010f220000100800 */
[----:B------:R-:W-:Y:S02]  /*3ad40*/  @!P0 IMAD.MOV.U32 R4, RZ, RZ, R2 ;  /* 0x000000ffff048224 */ /* 0x000fe400078e0002 */
[----:B--2---:R-:W-:-:S05]  /*3ad50*/  @!P0 IMAD.MOV.U32 R5, RZ, RZ, R26 ;  /* 0x000000ffff058224 */ /* 0x004fca00078e001a */
[----:B------:R0:W2:Y:S02]  /*3ad60*/  @!P0 LDG.E.U16 R17, desc[UR44][R4.64] ;  /* 0x0000002c04118981 */ /* 0x0000a4000c1e1500 */
[----:B0-----:R-:W-:Y:S02]  /*3ad70*/  @!P0 IMAD.MOV.U32 R5, RZ, RZ, R25 ;  /* 0x000000ffff058224 */ /* 0x001fe400078e0019 */
[----:B------:R-:W-:-:S05]  /*3ad80*/  @!P0 IMAD.MOV.U32 R4, RZ, RZ, R24 ;  /* 0x000000ffff048224 */ /* 0x000fca00078e0018 */
[----:B------:R0:W2:Y:S04]  /*3ad90*/  @!P0 LDG.E.U16 R16, desc[UR44][R4.64] ;  /* 0x0000002c04108981 */ /* 0x0000a8000c1e1500 */
[----:B------:R-:W-:Y:S04]  /*3ada0*/  STL [R1+0x7118], R18 ;  /* 0x0071181201007387 */ /* 0x000fe80000100800 */
[----:B------:R1:W-:Y:S01]  /*3adb0*/  STL [R1+0x2a3c], R2 ;  /* 0x002a3c0201007387 */ /* 0x0003e20000100800 */
[----:B------:R-:W-:Y:S02]  /*3adc0*/  PRMT R15, RZ, 0x7610, R15 ;  /* 0x00007610ff0f7816 */ /* 0x000fe4000000000f */
[----:B------:R-:W-:Y:S01]  /*3add0*/  PRMT R14, RZ, 0x7610, R14 ;  /* 0x00007610ff0e7816 */ /* 0x000fe2000000000e */
[----:B0-----:R-:W-:Y:S01]  /*3ade0*/  @!P0 IMAD.MOV.U32 R4, RZ, RZ, R3 ;  /* 0x000000ffff048224 */ /* 0x001fe200078e0003 */
[----:B-1----:R-:W2:Y:S04]  /*3adf0*/  LDL.LU R2, [R1+0x2994] ;  /* 0x0029940001027983 */ /* 0x002ea80000300800 */
[----:B------:R-:W2:Y:S01]  /*3ae00*/  LDL.LU R28, [R1+0x29d4] ;  /* 0x0029d400011c7983 */ /* 0x000ea20000300800 */
[----:B------:R-:W-:-:S05]  /*3ae10*/  @!P0 IMAD.MOV.U32 R5, RZ, RZ, R23 ;  /* 0x000000ffff058224 */ /* 0x000fca00078e0017 */
[----:B------:R0:W2:Y:S01]  /*3ae20*/  @!P0 LDG.E.U16 R15, desc[UR44][R4.64] ;  /* 0x0000002c040f8981 */ /* 0x0000a2000c1e1500 */
[----:B------:R-:W-:Y:S01]  /*3ae30*/  PRMT R13, RZ, 0x7610, R13 ;  /* 0x00007610ff0d7816 */ /* 0x000fe2000000000d */
[----:B0-----:R-:W-:Y:S02]  /*3ae40*/  @!P0 IMAD.MOV.U32 R4, RZ, RZ, R21 ;  /* 0x000000ffff048224 */ /* 0x001fe400078e0015 */
[----:B------:R-:W-:-:S05]  /*3ae50*/  @!P0 IMAD.MOV.U32 R5, RZ, RZ, R22 ;  /* 0x000000ffff058224 */ /* 0x000fca00078e0016 */
[----:B------:R4:W2:Y:S02]  /*3ae60*/  @!P0 LDG.E.U16 R14, desc[UR44][R4.64] ;  /* 0x0000002c040e8981 */ /* 0x0008a4000c1e1500 */
[----:B----4-:R-:W-:Y:S02]  /*3ae70*/  @!P0 IMAD.MOV.U32 R4, RZ, RZ, R19 ;  /* 0x000000ffff048224 */ /* 0x010fe400078e0013 */
[----:B---3--:R-:W-:-:S05]  /*3ae80*/  @!P0 IMAD.MOV.U32 R5, RZ, RZ, R20 ;  /* 0x000000ffff058224 */ /* 0x008fca00078e0014 */
[----:B------:R-:W3:Y:S04]  /*3ae90*/  @!P0 LDG.E.U16 R13, desc[UR44][R4.64] ;  /* 0x0000002c040d8981 */ /* 0x000ee8000c1e1500 */
[----:B--2---:R0:W-:Y:S04]  /*3aea0*/  STL [R1+0x711c], R17 ;  /* 0x00711c1101007387 */ /* 0x0041e80000100800 */
[----:B------:R-:W2:Y:S04]  /*3aeb0*/  LDL R18, [R1+0x2858] ;  /* 0x0028580001127983 */ /* 0x000ea80000100800 */
[----:B0-----:R-:W4:Y:S04]  /*3aec0*/  LDL R17, [R1+0x2894] ;  /* 0x0028940001117983 */ /* 0x001f280000100800 */
[----:B------:R0:W-:Y:S04]  /*3aed0*/  STL [R1+0x70e4], R16 ;  /* 0x0070e41001007387 */ /* 0x0001e80000100800 */
[----:B------:R-:W4:Y:S04]  /*3aee0*/  LDL R3, [R1+0x28d4] ;  /* 0x0028d40001037983 */ /* 0x000f280000100800 */
[----:B0-----:R-:W4:Y:S01]  /*3aef0*/  LDL R16, [R1+0x2898] ;  /* 0x0028980001107983 */ /* 0x001f220000100800 */
[----:B------:R-:W-:-:S02]  /*3af00*/  PRMT R12, RZ, 0x7610, R12 ;  /* 0x00007610ff0c7816 */ /* 0x000fc4000000000c */
[----:B------:R-:W-:Y:S01]  /*3af10*/  PRMT R11, RZ, 0x7610, R11 ;  /* 0x00007610ff0b7816 */ /* 0x000fe2000000000b */
[----:B------:R-:W-:Y:S04]  /*3af20*/  STL [R1+0x70e8], R15 ;  /* 0x0070e80f01007387 */ /* 0x000fe80000100800 */
[----:B------:R-:W-:Y:S04]  /*3af30*/  STL [R1+0x7120], R14 ;  /* 0x0071200e01007387 */ /* 0x000fe80000100800 */
[----:B---3--:R0:W-:Y:S04]  /*3af40*/  STL [R1+0x7124], R13 ;  /* 0x0071240d01007387 */ /* 0x0081e80000100800 */
[----:B0-----:R-:W3:Y:S01]  /*3af50*/  LDL R13, [R1+0x2914] ;  /* 0x00291400010d7983 */ /* 0x001ee20000100800 */
[----:B--2---:R-:W-:-:S02]  /*3af60*/  @!P0 IMAD.MOV.U32 R5, RZ, RZ, R18 ;  /* 0x000000ffff058224 */ /* 0x004fc400078e0012 */
[----:B----4-:R-:W-:Y:S02]  /*3af70*/  @!P0 IMAD.MOV.U32 R4, RZ, RZ, R17 ;  /* 0x000000ffff048224 */ /* 0x010fe400078e0011 */
[----:B------:R-:W2:Y:S04]  /*3af80*/  LDL R17, [R1+0x28d8] ;  /* 0x0028d80001117983 */ /* 0x000ea80000100800 */
[----:B------:R0:W4:Y:S02]  /*3af90*/  @!P0 LDG.E.U16 R12, desc[UR44][R4.64] ;  /* 0x0000002c040c8981 */ /* 0x000124000c1e1500 */
[----:B0-----:R-:W-:Y:S02]  /*3afa0*/  @!P0 IMAD.MOV.U32 R4, RZ, RZ, R3 ;  /* 0x000000ffff048224 */ /* 0x001fe400078e0003 */
[----:B------:R-:W-:-:S05]  /*3afb0*/  @!P0 IMAD.MOV.U32 R5, RZ, RZ, R16 ;  /* 0x000000ffff058224 */ /* 0x000fca00078e0010 */
[----:B------:R3:W2:Y:S02]  /*3afc0*/  @!P0 LDG.E.U16 R11, desc[UR44][R4.64] ;  /* 0x0000002c040b8981 */ /* 0x0006a4000c1e1500 */
[----:B---3--:R-:W-:Y:S02]  /*3afd0*/  @!P0 IMAD.MOV.U32 R4, RZ, RZ, R13 ;  /* 0x000000ffff048224 */ /* 0x008fe400078e000d */
[----:B----4-:R0:W-:Y:S04]  /*3afe0*/  STL [R1+0x7128], R12 ;  /* 0x0071280c01007387 */ /* 0x0101e80000100800 */
[----:B------:R-:W3:Y:S04]  /*3aff0*/  LDL R16, [R1+0x2918] ;  /* 0x0029180001107983 */ /* 0x000ee80000100800 */
[----:B------:R-:W4:Y:S04]  /*3b000*/  LDL R15, [R1+0x2954] ;  /* 0x00295400010f7983 */ /* 0x000f280000100800 */
[----:B------:R-:W4:Y:S04]  /*3b010*/  LDL R14, [R1+0x2958] ;  /* 0x00295800010e7983 */ /* 0x000f280000100800 */
[----:B------:R-:W4:Y:S04]  /*3b020*/  LDL.LU R20, [R1+0xb4] ;  /* 0x0000b40001147983 */ /* 0x000f280000300800 */
[----:B------:R-:W4:Y:S04]  /*3b030*/  LDL.LU R21, [R1+0xa4] ;  /* 0x0000a40001157983 */ /* 0x000f280000300800 */
[----:B------:R-:W4:Y:S04]  /*3b040*/  LDL.LU R22, [R1+0x94] ;  /* 0x0000940001167983 */ /* 0x000f280000300800 */
[----:B------:R-:W4:Y:S04]  /*3b050*/  LDL.LU R23, [R1+0x84] ;  /* 0x0000840001177983 */ /* 0x000f280000300800 */
[----:B------:R-:W4:Y:S04]  /*3b060*/  LDL.LU R27, [R1+0x74] ;  /* 0x00007400011b7983 */ /* 0x000f280000300800 */
[----:B------:R-:W4:Y:S04]  /*3b070*/  LDL.LU R3, [R1+0x64] ;  /* 0x0000640001037983 */ /* 0x000f280000300800 */
[----:B--2---:R1:W-:Y:S04]  /*3b080*/  STL [R1+0x712c], R11 ;  /* 0x00712c0b01007387 */ /* 0x0043e80000100800 */
[----:B------:R-:W2:Y:S04]  /*3b090*/  LDL R13, [R1+0x2998] ;  /* 0x00299800010d7983 */ /* 0x000ea80000100800 */
[----:B0-----:R-:W2:Y:S04]  /*3b0a0*/  LDL R12, [R1+0x29d8] ;  /* 0x0029d800010c7983 */ /* 0x001ea80000100800 */
[----:B-1----:R-:W2:Y:S01]  /*3b0b0*/  LDL R11, [R1+0x29e8] ;  /* 0x0029e800010b7983 */ /* 0x002ea20000100800 */
[----:B------:R-:W-:Y:S01]  /*3b0c0*/  PRMT R10, RZ, 0x7610, R10 ;  /* 0x00007610ff0a7816 */ /* 0x000fe2000000000a */
[----:B------:R-:W-:Y:S01]  /*3b0d0*/  @!P0 IMAD.MOV.U32 R5, RZ, RZ, R17 ;  /* 0x000000ffff058224 */ /* 0x000fe200078e0011 */
[----:B------:R-:W-:-:S02]  /*3b0e0*/  PRMT R9, RZ, 0x7610, R9 ;  /* 0x00007610ff097816 */ /* 0x000fc40000000009 */
[----:B------:R-:W-:Y:S02]  /*3b0f0*/  PRMT R8, RZ, 0x7610, R8 ;  /* 0x00007610ff087816 */ /* 0x000fe40000000008 */
[----:B------:R-:W-:Y:S02]  /*3b100*/  PRMT R7, RZ, 0x7610, R7 ;  /* 0x00007610ff077816 */ /* 0x000fe40000000007 */
[----:B------:R-:W-:Y:S01]  /*3b110*/  PRMT R6, RZ, 0x7610, R6 ;  /* 0x00007610ff067816 */ /* 0x000fe20000000006 */
[----:B------:R3:W2:Y:S01]  /*3b120*/  @!P0 LDG.E.U16 R10, desc[UR44][R4.64] ;  /* 0x0000002c040a8981 */ /* 0x0006a2000c1e1500 */
[----:B------:R-:W0:Y:S03]  /*3b130*/  S2R R19, SR_TID.X ;  /* 0x0000000000137919 */ /* 0x000e260000002100 */
[----:B------:R-:W2:Y:S04]  /*3b140*/  LDL.LU R24, [R1+0x60] ;  /* 0x0000600001187983 */ /* 0x000ea80000300800 */
[----:B------:R-:W2:Y:S04]  /*3b150*/  LDL.LU R25, [R1+0x5c] ;  /* 0x00005c0001197983 */ /* 0x000ea80000300800 */
[----:B------:R-:W2:Y:S01]  /*3b160*/  LDL.LU R26, [R1+0x58] ;  /* 0x00005800011a7983 */ /* 0x000ea20000300800 */
[----:B---3--:R-:W-:-:S02]  /*3b170*/  @!P0 IMAD.MOV.U32 R5, RZ, RZ, R16 ;  /* 0x000000ffff058224 */ /* 0x008fc400078e0010 */
[----:B----4-:R-:W-:-:S05]  /*3b180*/  @!P0 IMAD.MOV.U32 R4, RZ, RZ, R15 ;  /* 0x000000ffff048224 */ /* 0x010fca00078e000f */
[----:B------:R1:W3:Y:S02]  /*3b190*/  @!P0 LDG.E.U16 R9, desc[UR44][R4.64] ;  /* 0x0000002c04098981 */ /* 0x0002e4000c1e1500 */
[----:B-1----:R-:W-:Y:S02]  /*3b1a0*/  @!P0 IMAD.MOV.U32 R4, RZ, RZ, R2 ;  /* 0x000000ffff048224 */ /* 0x002fe400078e0002 */
[----:B------:R-:W-:-:S05]  /*3b1b0*/  @!P0 IMAD.MOV.U32 R5, RZ, RZ, R14 ;  /* 0x000000ffff058224 */ /* 0x000fca00078e000e */
[----:B------:R1:W4:Y:S02]  /*3b1c0*/  @!P0 LDG.E.U16 R8, desc[UR44][R4.64] ;  /* 0x0000002c04088981 */ /* 0x000324000c1e1500 */
[----:B-1----:R-:W-:Y:S02]  /*3b1d0*/  @!P0 IMAD.MOV.U32 R4, RZ, RZ, R28 ;  /* 0x000000ffff048224 */ /* 0x002fe400078e001c */
[----:B--2---:R-:W-:-:S05]  /*3b1e0*/  @!P0 IMAD.MOV.U32 R5, RZ, RZ, R13 ;  /* 0x000000ffff058224 */ /* 0x004fca00078e000d */
[----:B------:R1:W2:Y:S02]  /*3b1f0*/  @!P0 LDG.E.U16 R7, desc[UR44][R4.64] ;  /* 0x0000002c04078981 */ /* 0x0002a4000c1e1500 */
[----:B-1----:R-:W-:Y:S02]  /*3b200*/  @!P0 IMAD.MOV.U32 R4, RZ, RZ, R11 ;  /* 0x000000ffff048224 */ /* 0x002fe400078e000b */
[----:B------:R-:W-:-:S05]  /*3b210*/  @!P0 IMAD.MOV.U32 R5, RZ, RZ, R12 ;  /* 0x000000ffff058224 */ /* 0x000fca00078e000c */
[----:B------:R1:W2:Y:S01]  /*3b220*/  @!P0 LDG.E.U16 R6, desc[UR44][R4.64] ;  /* 0x0000002c04068981 */ /* 0x0002a2000c1e1500 */
[----:B0-----:R-:W-:-:S05]  /*3b230*/  LOP3.LUT R19, R19, 0x3f, RZ, 0xc0, !PT ;  /* 0x0000003f13137812 */ /* 0x001fca00078ec0ff */
[----:B-1----:R-:W-:Y:S01]  /*3b240*/  IMAD.SHL.U32 R5, R19, 0x2, RZ ;  /* 0x0000000213057824 */ /* 0x002fe200078e00ff */
[----:B------:R-:W-:Y:S04]  /*3b250*/  STL [R1+0x7130], R10 ;  /* 0x0071300a01007387 */ /* 0x000fe80000100800 */
[----:B------:R-:W-:-:S05]  /*3b260*/  LOP3.LUT R5, R5, 0x40, RZ, 0x3c, !PT ;  /* 0x0000004005057812 */ /* 0x000fca00078e3cff */
[----:B------:R-:W-:Y:S04]  /*3b270*/  STS.U16 [R5+UR4+0xc200], R20 ;  /* 0x00c2001405007988 */ /* 0x000fe80008000404 */
[----:B------:R-:W-:Y:S04]  /*3b280*/  STS.U16 [R5+UR4+0xc600], R21 ;  /* 0x00c6001505007988 */ /* 0x000fe80008000404 */
[----:B------:R-:W-:Y:S04]  /*3b290*/  STS.U16 [R5+UR4+0xca00], R22 ;  /* 0x00ca001605007988 */ /* 0x000fe80008000404 */
[----:B------:R-:W-:Y:S04]  /*3b2a0*/  STS.U16 [R5+UR4+0xce00], R23 ;  /* 0x00ce001705007988 */ /* 0x000fe80008000404 */
[----:B------:R-:W-:Y:S04]  /*3b2b0*/  STS.U16 [R5+UR4+0xd200], R27 ;  /* 0x00d2001b05007988 */ /* 0x000fe80008000404 */
[----:B------:R0:W-:Y:S04]  /*3b2c0*/  STS.U16 [R5+UR4+0xd600], R3 ;  /* 0x00d6000305007988 */ /* 0x0001e80008000404 */
[----:B---3--:R-:W-:Y:S04]  /*3b2d0*/  STL [R1+0x7134], R9 ;  /* 0x0071340901007387 */ /* 0x008fe80000100800 */
[----:B------:R-:W-:Y:S04]  /*3b2e0*/  STL [R1+0x2a58], R2 ;  /* 0x002a580201007387 */ /* 0x000fe80000100800 */
[----:B----4-:R-:W-:Y:S04]  /*3b2f0*/  STL [R1+0x7138], R8 ;  /* 0x0071380801007387 */ /* 0x010fe80000100800 */
[----:B------:R-:W-:Y:S04]  /*3b300*/  STL [R1+0x2a40], R28 ;  /* 0x002a401c01007387 */ /* 0x000fe80000100800 */
[----:B--2---:R-:W-:Y:S04]  /*3b310*/  STL [R1+0x713c], R7 ;  /* 0x00713c0701007387 */ /* 0x004fe80000100800 */
[----:B------:R1:W-:Y:S04]  /*3b320*/  STL [R1+0x7140], R6 ;  /* 0x0071400601007387 */ /* 0x0003e80000100800 */
[----:B0-----:R-:W2:Y:S04]  /*3b330*/  LDL.LU R3, [R1+0x50] ;  /* 0x0000500001037983 */ /* 0x001ea80000300800 */
[----:B------:R-:W3:Y:S04]  /*3b340*/  LDL.LU R12, [R1+0x4c] ;  /* 0x00004c00010c7983 */ /* 0x000ee80000300800 */
[----:B------:R-:W4:Y:S04]  /*3b350*/  LDL.LU R27, [R1+0x48] ;  /* 0x00004800011b7983 */ /* 0x000f280000300800 */
[----:B------:R-:W-:Y:S04]  /*3b360*/  STS.U16 [R5+UR4+0xda00], R24 ;  /* 0x00da001805007988 */ /* 0x000fe80008000404 */
[----:B------:R-:W-:Y:S04]  /*3b370*/  STS.U16 [R5+UR4+0xde00], R25 ;  /* 0x00de001905007988 */ /* 0x000fe80008000404 */
[----:B------:R-:W-:Y:S04]  /*3b380*/  STS.U16 [R5+UR4+0xe200], R26 ;  /* 0x00e2001a05007988 */ /* 0x000fe80008000404 */
[----:B------:R0:W-:Y:S04]  /*3b390*/  STS.U16 [R5+UR4+0xe600], R29 ;  /* 0x00e6001d05007988 */ /* 0x0001e80008000404 */
[----:B-1----:R-:W4:Y:S04]  /*3b3a0*/  LDL.LU R6, [R1+0x44] ;  /* 0x0000440001067983 */ /* 0x002f280000300800 */
        /* <DEDUP_REMOVED lines=24> */
[----:B--2---:R0:W-:Y:S04]  /*3b530*/  STS.U16 [R5+UR4+0xea00], R3 ;  /* 0x00ea000305007988 */ /* 0x0041e80008000404 */
[----:B---3--:R-:W-:Y:S04]  /*3b540*/  STS.U16 [R5+UR4+0xee00], R12 ;  /* 0x00ee000c05007988 */ /* 0x008fe80008000404 */
[----:B----4-:R1:W-:Y:S04]  /*3b550*/  STS.U16 [R5+UR4+0xf200], R27 ;  /* 0x00f2001b05007988 */ /* 0x0103e80008000404 */
[----:B0-----:R-:W2:Y:S04]  /*3b560*/  LDL.LU R3, [R1+0x7148] ;  /* 0x0071480001037983 */ /* 0x001ea80000300800 */
[----:B-1----:R-:W3:Y:S01]  /*3b570*/  LDL.LU R27, [R1+0x70] ;  /* 0x00007000011b7983 */ /* 0x002ee20000300800 */
[----:B------:R-:W-:-:S03]  /*3b580*/  IMAD.SHL.U32 R12, R29, 0x2, RZ ;  /* 0x000000021d0c7824 */ /* 0x000fc600078e00ff */
[----:B------:R0:W-:Y:S04]  /*3b590*/  STL [R1+0x7144], R29 ;  /* 0x0071441d01007387 */ /* 0x0001e80000100800 */
[----:B0-----:R-:W4:Y:S01]  /*3b5a0*/  LDL.LU R29, [R1+0x30] ;  /* 0x00003000011d7983 */ /* 0x001f220000300800 */
[----:B------:R-:W-:-:S03]  /*3b5b0*/  LOP3.LUT R12, R12, 0x50, RZ, 0x3c, !PT ;  /* 0x000000500c0c7812 */ /* 0x000fc600078e3cff */
[----:B------:R0:W-:Y:S04]  /*3b5c0*/  STS.U16 [R5+UR4+0xf600], R6 ;  /* 0x00f6000605007988 */ /* 0x0001e80008000404 */
[----:B------:R-:W-:Y:S04]  /*3b5d0*/  STS.U16 [R5+UR4+0xfa00], R4 ;  /* 0x00fa000405007988 */ /* 0x000fe80008000404 */
[----:B------:R1:W-:Y:S04]  /*3b5e0*/  STS.U16 [R5+UR4+0xfe00], R7 ;  /* 0x00fe000705007988 */ /* 0x0003e80008000404 */
[----:B------:R-:W-:Y:S04]  /*3b5f0*/  STS.U16 [R12+UR4+0x8280], R28 ;  /* 0x0082801c0c007988 */ /* 0x000fe80008000404 */
[----:B------:R1:W-:Y:S04]  /*3b600*/  STS.U16 [R12+UR4+0x8680], R8 ;  /* 0x008680080c007988 */ /* 0x0003e80008000404 */
[----:B------:R-:W-:Y:S04]  /*3b610*/  STS.U16 [R12+UR4+0x8a80], R2 ;  /* 0x008a80020c007988 */ /* 0x000fe80008000404 */
[----:B------:R1:W-:Y:S04]  /*3b620*/  STS.U16 [R12+UR4+0x8e80], R9 ;  /* 0x008e80090c007988 */ /* 0x0003e80008000404 */
[----:B------:R1:W-:Y:S04]  /*3b630*/  STS.U16 [R12+UR4+0x9280], R10 ;  /* 0x0092800a0c007988 */ /* 0x0003e80008000404 */
[----:B0-----:R-:W4:Y:S04]  /*3b640*/  LDL.LU R6, [R1+0x2c] ;  /* 0x00002c0001067983 */ /* 0x001f280000300800 */
[----:B-1----:R-:W4:Y:S04]  /*3b650*/  LDL.LU R7, [R1+0x28] ;  /* 0x0000280001077983 */ /* 0x002f280000300800 */
[----:B------:R0:W-:Y:S04]  /*3b660*/  STS.U16 [R12+UR4+0x9680], R11 ;  /* 0x0096800b0c007988 */ /* 0x0001e80008000404 */
[----:B------:R1:W-:Y:S04]  /*3b670*/  STS.U16 [R12+UR4+0x9a80], R13 ;  /* 0x009a800d0c007988 */ /* 0x0003e80008000404 */
[----:B------:R1:W-:Y:S04]  /*3b680*/  STS.U16 [R12+UR4+0x9e80], R14 ;  /* 0x009e800e0c007988 */ /* 0x0003e80008000404 */
[----:B------:R-:W4:Y:S04]  /*3b690*/  LDL.LU R8, [R1+0x24] ;  /* 0x0000240001087983 */ /* 0x000f280000300800 */
[----:B------:R-:W4:Y:S04]  /*3b6a0*/  LDL.LU R9, [R1+0x20] ;  /* 0x0000200001097983 */ /* 0x000f280000300800 */
[----:B------:R-:W4:Y:S04]  /*3b6b0*/  LDL.LU R2, [R1+0x1c] ;  /* 0x00001c0001027983 */ /* 0x000f280000300800 */
[----:B------:R-:W-:Y:S04]  /*3b6c0*/  STS.U16 [R12+UR4+0xa280], R15 ;  /* 0x00a2800f0c007988 */ /* 0x000fe80008000404 */
[----:B------:R-:W4:Y:S04]  /*3b6d0*/  LDL.LU R10, [R1+0x18] ;  /* 0x00001800010a7983 */ /* 0x000f280000300800 */
[----:B------:R-:W-:Y:S04]  /*3b6e0*/  STS.U16 [R12+UR4+0xa680], R16 ;  /* 0x00a680100c007988 */ /* 0x000fe80008000404 */
[----:B0-----:R-:W4:Y:S04]  /*3b6f0*/  LDL.LU R11, [R1+0x14] ;  /* 0x00001400010b7983 */ /* 0x001f280000300800 */
[----:B------:R0:W-:Y:S04]  /*3b700*/  STS.U16 [R12+UR4+0xaa80], R17 ;  /* 0x00aa80110c007988 */ /* 0x0001e80008000404 */
[----:B-1----:R-:W4:Y:S04]  /*3b710*/  LDL.LU R13, [R1+0x10] ;  /* 0x00001000010d7983 */ /* 0x002f280000300800 */
[----:B------:R1:W-:Y:S04]  /*3b720*/  STS.U16 [R12+UR4+0xae80], R18 ;  /* 0x00ae80120c007988 */ /* 0x0003e80008000404 */
[----:B------:R-:W4:Y:S04]  /*3b730*/  LDL.LU R14, [R1+0x170] ;  /* 0x00017000010e7983 */ /* 0x000f280000300800 */
[----:B------:R1:W-:Y:S04]  /*3b740*/  STS.U16 [R12+UR4+0xb280], R19 ;  /* 0x00b280130c007988 */ /* 0x0003e80008000404 */
[----:B------:R1:W-:Y:S04]  /*3b750*/  STS.U16 [R12+UR4+0xb680], R20 ;  /* 0x00b680140c007988 */ /* 0x0003e80008000404 */
[----:B------:R1:W-:Y:S04]  /*3b760*/  STS.U16 [R12+UR4+0xba80], R21 ;  /* 0x00ba80150c007988 */ /* 0x0003e80008000404 */
[----:B------:R1:W-:Y:S04]  /*3b770*/  STS.U16 [R12+UR4+0xbe80], R22 ;  /* 0x00be80160c007988 */ /* 0x0003e80008000404 */
[----:B0-----:R-:W4:Y:S04]  /*3b780*/  LDL.LU R17, [R1+0x164] ;  /* 0x0001640001117983 */ /* 0x001f280000300800 */
[----:B------:R0:W-:Y:S04]  /*3b790*/  STS.U16 [R12+UR4+0xc280], R23 ;  /* 0x00c280170c007988 */ /* 0x0001e80008000404 */
[----:B-1----:R-:W4:Y:S04]  /*3b7a0*/  LDL.LU R18, [R1+0x158] ;  /* 0x0001580001127983 */ /* 0x002f280000300800 */
[----:B------:R-:W4:Y:S04]  /*3b7b0*/  LDL.LU R19, [R1+0x14c] ;  /* 0x00014c0001137983 */ /* 0x000f280000300800 */
[----:B------:R-:W4:Y:S04]  /*3b7c0*/  LDL.LU R20, [R1+0x140] ;  /* 0x0001400001147983 */ /* 0x000f280000300800 */
[----:B------:R1:W-:Y:S04]  /*3b7d0*/  STS.U16 [R12+UR4+0xc680], R24 ;  /* 0x00c680180c007988 */ /* 0x0003e80008000404 */
[----:B------:R-:W4:Y:S04]  /*3b7e0*/  LDL.LU R21, [R1+0x134] ;  /* 0x0001340001157983 */ /* 0x000f280000300800 */
[----:B------:R-:W4:Y:S04]  /*3b7f0*/  LDL.LU R22, [R1+0x128] ;  /* 0x0001280001167983 */ /* 0x000f280000300800 */
[----:B------:R1:W-:Y:S04]  /*3b800*/  STS.U16 [R12+UR4+0xca80], R25 ;  /* 0x00ca80190c007988 */ /* 0x0003e80008000404 */
[----:B0-----:R-:W4:Y:S04]  /*3b810*/  LDL.LU R23, [R1+0x11c] ;  /* 0x00011c0001177983 */ /* 0x001f280000300800 */
[----:B------:R0:W-:Y:S04]  /*3b820*/  STS.U16 [R12+UR4+0xce80], R26 ;  /* 0x00ce801a0c007988 */ /* 0x0001e80008000404 */
[----:B-1----:R-:W4:Y:S04]  /*3b830*/  LDL.LU R24, [R1+0x110] ;  /* 0x0001100001187983 */ /* 0x002f280000300800 */
[----:B------:R-:W4:Y:S04]  /*3b840*/  LDL.LU R25, [R1+0x104] ;  /* 0x0001040001197983 */ /* 0x000f280000300800 */
[----:B0-----:R-:W4:Y:S04]  /*3b850*/  LDL.LU R26, [R1+0xf8] ;  /* 0x0000f800011a7983 */ /* 0x001f280000300800 */
[----:B---3--:R0:W-:Y:S04]  /*3b860*/  STS.U16 [R12+UR4+0xd280], R27 ;  /* 0x00d2801b0c007988 */ /* 0x0081e80008000404 */
[----:B--2---:R-:W-:Y:S04]  /*3b870*/  STS.U16 [R12+UR4+0xd680], R3 ;  /* 0x00d680030c007988 */ /* 0x004fe80008000404 */
[----:B------:R1:W-:Y:S04]  /*3b880*/  STS.U16 [R12+UR4+0xda80], R0 ;  /* 0x00da80000c007988 */ /* 0x0003e80008000404 */
[----:B0-----:R-:W2:Y:S04]  /*3b890*/  LDL.LU R27, [R1+0xec] ;  /* 0x0000ec00011b7983 */ /* 0x001ea80000300800 */
[----:B-1----:R-:W3:Y:S04]  /*3b8a0*/  LDL.LU R0, [R1+0xe0] ;  /* 0x0000e00001007983 */ /* 0x002ee80000300800 */
[----:B------:R-:W3:Y:S04]  /*3b8b0*/  LDL.LU R4, [R1+0xd4] ;  /* 0x0000d40001047983 */ /* 0x000ee80000300800 */
[----:B------:R-:W3:Y:S04]  /*3b8c0*/  LDL.LU R5, [R1+0xc8] ;  /* 0x0000c80001057983 */ /* 0x000ee80000300800 */
[----:B------:R-:W3:Y:S04]  /*3b8d0*/  LDL.LU R28, [R1+0xbc] ;  /* 0x0000bc00011c7983 */ /* 0x000ee80000300800 */
[----:B------:R-:W3:Y:S04]  /*3b8e0*/  LDL.LU R15, [R1+0xac] ;  /* 0x0000ac00010f7983 */ /* 0x000ee80000300800 */
[----:B------:R-:W3:Y:S04]  /*3b8f0*/  LDL.LU R16, [R1+0x9c] ;  /* 0x00009c0001107983 */ /* 0x000ee80000300800 */
[----:B------:R-:W3:Y:S04]  /*3b900*/  LDL.LU R3, [R1+0x8c] ;  /* 0x00008c0001037983 */ /* 0x000ee80000300800 */
[----:B----4-:R0:W-:Y:S04]  /*3b910*/  STS.U16 [R12+UR4+0xde80], R29 ;  /* 0x00de801d0c007988 */ /* 0x0101e80008000404 */
[----:B0-----:R-:W4:Y:S04]  /*3b920*/  LDL.LU R29, [R1+0x7144] ;  /* 0x00714400011d7983 */ /* 0x001f280000300800 */
[----:B------:R0:W-:Y:S04]  /*3b930*/  STS.U16 [R12+UR4+0xe280], R6 ;  /* 0x00e280060c007988 */ /* 0x0001e80008000404 */
[----:B------:R1:W-:Y:S04]  /*3b940*/  STS.U16 [R12+UR4+0xe680], R7 ;  /* 0x00e680070c007988 */ /* 0x0003e80008000404 */
        /* <DEDUP_REMOVED lines=8> */
[----:B------:R-:W3:Y:S04]  /*3b9d0*/  LDL.LU R2, [R1+0x6c] ;  /* 0x00006c0001027983 */ /* 0x000ee80000300800 */
[----:B------:R-:W3:Y:S04]  /*3b9e0*/  LDL.LU R10, [R1+0x7130] ;  /* 0x00713000010a7983 */ /* 0x000ee80000300800 */
[----:B------:R0:W-:Y:S04]  /*3b9f0*/  STS.U16 [R12+UR4+0xfa80], R11 ;  /* 0x00fa800b0c007988 */ /* 0x0001e80008000404 */
[----:B------:R1:W-:Y:S04]  /*3ba00*/  STS.U16 [R12+UR4+0xfe80], R13 ;  /* 0x00fe800d0c007988 */ /* 0x0003e80008000404 */
[----:B0-----:R-:W3:Y:S04]  /*3ba10*/  LDL.LU R11, [R1+0x712c] ;  /* 0x00712c00010b7983 */ /* 0x001ee80000300800 */
[----:B-1----:R-:W3:Y:S04]  /*3ba20*/  LDL.LU R12, [R1+0x7128] ;  /* 0x00712800010c7983 */ /* 0x002ee80000300800 */
[----:B------:R-:W3:Y:S01]  /*3ba30*/  LDL.LU R13, [R1+0x7124] ;  /* 0x00712400010d7983 */ /* 0x000ee20000300800 */
[----:B----4-:R-:W-:-:S05]  /*3ba40*/  IMAD.SHL.U32 R29, R29, 0x2, RZ ;  /* 0x000000021d1d7824 */ /* 0x010fca00078e00ff */
[----:B------:R-:W-:-:S05]  /*3ba50*/  LOP3.LUT R29, R29, 0x60, RZ, 0x3c, !PT ;  /* 0x000000601d1d7812 */ /* 0x000fca00078e3cff */
        /* <DEDUP_REMOVED lines=8> */
[----:B----4-:R-:W4:Y:S04]  /*3bae0*/  LDL.LU R18, [R1+0x7118] ;  /* 0x0071180001127983 */ /* 0x010f280000300800 */
[----:B--2---:R-:W2:Y:S04]  /*3baf0*/  LDL.LU R19, [R1+0x7114] ;  /* 0x0071140001137983 */ /* 0x004ea80000300800 */
        /* <DEDUP_REMOVED lines=10> */
[----:B------:R-:W4:Y:S04]  /*3bba0*/  LDL.LU R24, [R1+0x7100] ;  /* 0x0071000001187983 */ /* 0x000f280000300800 */
[----:B------:R-:W2:Y:S04]  /*3bbb0*/  LDL.LU R25, [R1+0x70fc] ;  /* 0x0070fc0001197983 */ /* 0x000ea80000300800 */
[----:B------:R-:W4:Y:S04]  /*3bbc0*/  LDL.LU R26, [R1+0x70f8] ;  /* 0x0070f800011a7983 */ /* 0x000f280000300800 */
[----:B------:R-:W2:Y:S04]  /*3bbd0*/  LDL.LU R27, [R1+0x70f4] ;  /* 0x0070f400011b7983 */ /* 0x000ea80000300800 */
[----:B---3--:R0:W-:Y:S04]  /*3bbe0*/  STS.U16 [R29+UR4+0xb300], R0 ;  /* 0x00b300001d007988 */ /* 0x0081e80008000404 */
[----:B0-----:R-:W3:Y:S04]  /*3bbf0*/  LDL.LU R0, [R1+0x70f0] ;  /* 0x0070f00001007983 */ /* 0x001ee80000300800 */
[----:B------:R-:W-:Y:S04]  /*3bc00*/  STS.U16 [R29+UR4+0xb700], R4 ;  /* 0x00b700041d007988 */ /* 0x000fe80008000404 */
[----:B------:R-:W-:Y:S04]  /*3bc10*/  STS.U16 [R29+UR4+0xbb00], R5 ;  /* 0x00bb00051d007988 */ /* 0x000fe80008000404 */
[----:B------:R-:W-:Y:S04]  /*3bc20*/  STS.U16 [R29+UR4+0xbf00], R28 ;  /* 0x00bf001c1d007988 */ /* 0x000fe80008000404 */
[----:B------:R0:W-:Y:S04]  /*3bc30*/  STS.U16 [R29+UR4+0xc300], R15 ;  /* 0x00c3000f1d007988 */ /* 0x0001e80008000404 */
[----:B------:R1:W-:Y:S04]  /*3bc40*/  STS.U16 [R29+UR4+0xc700], R16 ;  /* 0x00c700101d007988 */ /* 0x0003e80008000404 */
[----:B------:R1:W-:Y:S04]  /*3bc50*/  STS.U16 [R29+UR4+0xcb00], R3 ;  /* 0x00cb00031d007988 */ /* 0x0003e80008000404 */
[----:B0-----:R-:W4:Y:S04]  /*3bc60*/  LDL.LU R15, [R1+0x16c] ;  /* 0x00016c00010f7983 */ /* 0x001f280000300800 */
[----:B-1----:R-:W4:Y:S04]  /*3bc70*/  LDL.LU R16, [R1+0x160] ;  /* 0x0001600001107983 */ /* 0x002f280000300800 */
[----:B------:R-:W4:Y:S04]  /*3bc80*/  LDL.LU R3, [R1+0x154] ;  /* 0x0001540001037983 */ /* 0x000f280000300800 */
[----:B---3--:R0:W-:Y:S04]  /*3bc90*/  STS.U16 [R29+UR4+0xcf00], R0 ;  /* 0x00cf00001d007988 */ /* 0x0081e80008000404 */
[----:B------:R1:W-:Y:S04]  /*3bca0*/  STS.U16 [R29+UR4+0xd300], R2 ;  /* 0x00d300021d007988 */ /* 0x0003e80008000404 */
[----:B--2---:R2:W-:Y:S04]  /*3bcb0*/  STS.U16 [R29+UR4+0xd700], R27 ;  /* 0x00d7001b1d007988 */ /* 0x0045e80008000404 */
[----:B----4-:R3:W-:Y:S04]  /*3bcc0*/  STS.U16 [R29+UR4+0xdb00], R26 ;  /* 0x00db001a1d007988 */ /* 0x0107e80008000404 */
[----:B------:R4:W-:Y:S04]  /*3bcd0*/  STS.U16 [R29+UR4+0xdf00], R25 ;  /* 0x00df00191d007988 */ /* 0x0009e80008000404 */
[----:B0-----:R-:W4:Y:S04]  /*3bce0*/  LDL.LU R0, [R1+0x148] ;  /* 0x0001480001007983 */ /* 0x001f280000300800 */
[----:B------:R-:W4:Y:S04]  /*3bcf0*/  LDL.LU R4, [R1+0xb8] ;  /* 0x0000b80001047983 */ /* 0x000f280000300800 */
[----:B------:R-:W4:Y:S04]  /*3bd00*/  LDL.LU R5, [R1+0xa8] ;  /* 0x0000a80001057983 */ /* 0x000f280000300800 */
[----:B------:R-:W4:Y:S04]  /*3bd10*/  LDL.LU R28, [R1+0x98] ;  /* 0x00009800011c7983 */ /* 0x000f280000300800 */
[----:B-1----:R-:W4:Y:S04]  /*3bd20*/  LDL.LU R2, [R1+0x78] ;  /* 0x0000780001027983 */ /* 0x002f280000300800 */
[----:B--2---:R-:W2:Y:S04]  /*3bd30*/  LDL.LU R27, [R1+0xc4] ;  /* 0x0000c400011b7983 */ /* 0x004ea80000300800 */
[----:B---3--:R-:W3:Y:S04]  /*3bd40*/  LDL.LU R26, [R1+0xd0] ;  /* 0x0000d000011a7983 */ /* 0x008ee80000300800 */
[----:B----4-:R-:W4:Y:S04]  /*3bd50*/  LDL.LU R25, [R1+0xdc] ;  /* 0x0000dc0001197983 */ /* 0x010f280000300800 */
        /* <DEDUP_REMOVED lines=13> */
[----:B------:R1:W-:Y:S04]  /*3be30*/  STS.U16 [R29+UR4+0xff00], R17 ;  /* 0x00ff00111d007988 */ /* 0x0003e80008000404 */
[----:B0-----:R-:W2:Y:S04]  /*3be40*/  LDL.LU R18, [R1+0x130] ;  /* 0x0001300001127983 */ /* 0x001ea80000300800 */
[----:B-1----:R-:W3:Y:S04]  /*3be50*/  LDL.LU R29, [R1+0x70ec] ;  /* 0x0070ec00011d7983 */ /* 0x002ee80000300800 */
[----:B------:R-:W4:Y:S04]  /*3be60*/  LDL.LU R17, [R1+0x13c] ;  /* 0x00013c0001117983 */ /* 0x000f280000300800 */
[----:B---3--:R0:W-:Y:S04]  /*3be70*/  STS.U16 [R29+UR4+0x8380], R15 ;  /* 0x0083800f1d007988 */ /* 0x0081e80008000404 */
[----:B------:R1:W-:Y:S04]  /*3be80*/  STS.U16 [R29+UR4+0x8780], R16 ;  /* 0x008780101d007988 */ /* 0x0003e80008000404 */
[----:B------:R3:W-:Y:S04]  /*3be90*/  STS.U16 [R29+UR4+0x8b80], R3 ;  /* 0x008b80031d007988 */ /* 0x0007e80008000404 */
[----:B------:R2:W-:Y:S04]  /*3bea0*/  STS.U16 [R29+UR4+0x8f80], R0 ;  /* 0x008f80001d007988 */ /* 0x0005e80008000404 */
[----:B0-----:R-:W4:Y:S04]  /*3beb0*/  LDL.LU R15, [R1+0x70e8] ;  /* 0x0070e800010f7983 */ /* 0x001f280000300800 */
[----:B-1----:R-:W4:Y:S04]  /*3bec0*/  LDL.LU R16, [R1+0x70e4] ;  /* 0x0070e40001107983 */ /* 0x002f280000300800 */
[----:B---3--:R-:W3:Y:S04]  /*3bed0*/  LDL.LU R3, [R1+0x70e0] ;  /* 0x0070e00001037983 */ /* 0x008ee80000300800 */
[----:B--2---:R-:W2:Y:S04]  /*3bee0*/  LDL.LU R0, [R1+0x70dc] ;  /* 0x0070dc0001007983 */ /* 0x004ea80000300800 */
        /* <DEDUP_REMOVED lines=14> */
[----:B--2---:R0:W-:Y:S04]  /*3bfd0*/  STS.U16 [R29+UR4+0xcb80], R0 ;  /* 0x00cb80001d007988 */ /* 0x0041e80008000404 */
[----:B0-----:R-:W2:Y:S04]  /*3bfe0*/  LDL R0, [R1+0x1a00] ;  /* 0x001a000001007983 */ /* 0x001ea80000100800 */
[----:B------:R-:W-:Y:S04]  /*3bff0*/  STS.U16 [R29+UR4+0xcf80], R2 ;  /* 0x00cf80021d007988 */ /* 0x000fe80008000404 */
[----:B---3--:R0:W-:Y:S04]  /*3c000*/  STS.U16 [R29+UR4+0xd380], R3 ;  /* 0x00d380031d007988 */ /* 0x0081e80008000404 */
        /* <DEDUP_REMOVED lines=10> */
[----:B------:R-:W-:Y:S01]  /*3c0b0*/  STS.U16 [R29+UR4+0xff80], R6 ;  /* 0x00ff80061d007988 */ /* 0x000fe20008000404 */
[----:B------:R-:W-:Y:S06]  /*3c0c0*/  BAR.SYNC.DEFER_BLOCKING 0x0 ;  /* 0x0000000000007b1d */ /* 0x000fec0000010000 */
[----:B0-----:R-:W3:Y:S04]  /*3c0d0*/  LDL.LU R3, [R1+0x70d8] ;  /* 0x0070d80001037983 */ /* 0x001ee80000300800 */
[----:B--2---:R-:W0:Y:S04]  /*3c0e0*/  LDSM.16.M88.4 R12, [R0+UR4+0x8000] ;  /* 0x00800004000c783b */ /* 0x004e280008000200 */
[----:B------:R-:W1:Y:S04]  /*3c0f0*/  LDSM.16.M88.4 R8, [R0+UR4+0x8800] ;  /* 0x008800040008783b */ /* 0x000e680008000200 */
[----:B------:R-:W2:Y:S04]  /*3c100*/  LDSM.16.M88.4 R4, [R0+UR4+0x9000] ;  /* 0x009000040004783b */ /* 0x000ea80008000200 */
[----:B------:R-:W4:Y:S04]  /*3c110*/  LDSM.16.M88.4 R16, [R0+UR4+0x9800] ;  /* 0x009800040010783b */ /* 0x000f280008000200 */
[----:B------:R-:W4:Y:S04]  /*3c120*/  LDSM.16.M88.4 R24, [R0+UR4+0xa000] ;  /* 0x00a000040018783b */ /* 0x000f280008000200 */
[----:B---3--:R-:W-:Y:S04]  /*3c130*/  LDSM.16.MT88.4 R20, [R3+UR4] ;  /* 0x000000040314783b */ /* 0x008fe80008004200 */
[----:B0-----:R-:W-:Y:S04]  /*3c140*/  STL [R1+0x6150], R14 ;  /* 0x0061500e01007387 */ /* 0x001fe80000100800 */
[----:B------:R-:W-:Y:S04]  /*3c150*/  STL [R1+0x614c], R15 ;  /* 0x00614c0f01007387 */ /* 0x000fe80000100800 */
[----:B-1----:R-:W-:Y:S04]  /*3c160*/  STL [R1+0x6148], R10 ;  /* 0x0061480a01007387 */ /* 0x002fe80000100800 */
[----:B------:R-:W-:Y:S04]  /*3c170*/  STL [R1+0x6144], R11 ;  /* 0x0061440b01007387 */ /* 0x000fe80000100800 */
[----:B--2---:R0:W-:Y:S04]  /*3c180*/  STL [R1+0x6134], R6 ;  /* 0x0061340601007387 */ /* 0x0041e80000100800 */
[----:B------:R1:W-:Y:S04]  /*3c190*/  STL [R1+0x6130], R7 ;  /* 0x0061300701007387 */ /* 0x0003e80000100800 */
[----:B----4-:R-:W-:Y:S04]  /*3c1a0*/  STL.64 [R1+0x1a0], R16 ;  /* 0x0001a01001007387 */ /* 0x010fe80000100a00 */
[----:B------:R-:W-:Y:S04]  /*3c1b0*/  STL.64 [R1+0x1a8], R18 ;  /* 0x0001a81201007387 */ /* 0x000fe80000100a00 */
[----:B------:R-:W-:Y:S04]  /*3c1c0*/  STL.64 [R1+0x190], R24 ;  /* 0x0001901801007387 */ /* 0x000fe80000100a00 */
[----:B------:R-:W-:Y:S04]  /*3c1d0*/  STL.64 [R1+0x198], R26 ;  /* 0x0001981a01007387 */ /* 0x000fe80000100a00 */
[----:B------:R-:W-:Y:S01]  /*3c1e0*/  LDSM.16.M88.4 R24, [R0+UR4+0xb000] ;  /* 0x00b000040018783b */ /* 0x000fe20008000200 */
[----:B0-----:R-:W-:-:S02]  /*3c1f0*/  IMAD.MOV.U32 R6, RZ, RZ, R17 ;  /* 0x000000ffff067224 */ /* 0x001fc400078e0011 */
[----:B-1----:R-:W-:Y:S02]  /*3c200*/  IMAD.MOV.U32 R7, RZ, RZ, R16 ;  /* 0x000000ffff077224 */ /* 0x002fe400078e0010 */
[----:B------:R-:W0:Y:S04]  /*3c210*/  LDSM.16.M88.4 R16, [R0+UR4+0xa800] ;  /* 0x00a800040010783b */ /* 0x000e280008000200 */
[----:B0-----:R0:W-:Y:S01]  /*3c220*/  STL.64 [R1+0x180], R16 ;  /* 0x0001801001007387 */ /* 0x0011e20000100a00 */
[----:B------:R-:W-:-:S03]  /*3c230*/  IMAD.MOV.U32 R29, RZ, RZ, R16 ;  /* 0x000000ffff1d7224 */ /* 0x000fc600078e0010 */
[----:B------:R1:W-:Y:S01]  /*3c240*/  STL.64 [R1+0x188], R18 ;  /* 0x0001881201007387 */ /* 0x0003e20000100a00 */
[----:B------:R-:W-:-:S03]  /*3c250*/  IMAD.MOV.U32 R28, RZ, RZ, R17 ;  /* 0x000000ffff1c7224 */ /* 0x000fc600078e0011 */
[----:B0-----:R-:W2:Y:S04]  /*3c260*/  LDL.LU.64 R16, [R1+0x18d0] ;  /* 0x0018d00001107983 */ /* 0x001ea80000300a00 */
[----:B-1----:R-:W2:Y:S04]  /*3c270*/  LDL.LU.64 R18, [R1+0x18d8] ;  /* 0x0018d80001127983 */ /* 0x002ea80000300a00 */
[----:B------:R-:W-:Y:S04]  /*3c280*/  STL.64 [R1+0x170], R24 ;  /* 0x0001701801007387 */ /* 0x000fe80000100a00 */
[----:B------:R-:W-:Y:S04]  /*3c290*/  STL.64 [R1+0x178], R26 ;  /* 0x0001781a01007387 */ /* 0x000fe80000100a00 */
[----:B------:R-:W0:Y:S04]  /*3c2a0*/  LDSM.16.M88.4 R24, [R0+UR4+0xb800] ;  /* 0x00b800040018783b */ /* 0x000e280008000200 */
[----:B0-----:R-:W-:Y:S04]  /*3c2b0*/  STL.64 [R1+0x160], R24 ;  /* 0x0001601801007387 */ /* 0x001fe80000100a00 */
        /* <DEDUP_REMOVED lines=23> */
[----:B0-----:R-:W-:Y:S01]  /*3c430*/  STL.64 [R1+0xe0], R24 ;  /* 0x0000e01801007387 */ /* 0x001fe20000100a00 */
[----:B------:R-:W-:-:S03]  /*3c440*/  IMAD.MOV.U32 R2, RZ, RZ, R24 ;  /* 0x000000ffff027224 */ /* 0x000fc600078e0018 */
[----:B------:R-:W-:Y:S01]  /*3c450*/  STL.64 [R1+0xe8], R26 ;  /* 0x0000e81a01007387 */ /* 0x000fe20000100a00 */
[----:B------:R-:W-:-:S03]  /*3c460*/  IMAD.MOV.U32 R0, RZ, RZ, R25 ;  /* 0x000000ffff007224 */ /* 0x000fc600078e0019 */
[----:B------:R-:W0:Y:S04]  /*3c470*/  LDSM.16.MT88.4 R24, [R3+UR4+0x80] ;  /* 0x000080040318783b */ /* 0x000e280008004200 */
[----:B0-----:R-:W-:Y:S04]  /*3c480*/  STL.64 [R1+0x7008], R26 ;  /* 0x0070081a01007387 */ /* 0x001fe80000100a00 */
[----:B------:R0:W-:Y:S04]  /*3c490*/  STL.64 [R1+0x7000], R24 ;  /* 0x0070001801007387 */ /* 0x0001e80000100a00 */
[----:B0-----:R-:W3:Y:S04]  /*3c4a0*/  LDL.LU.64 R24, [R1+0x19d0] ;  /* 0x0019d00001187983 */ /* 0x001ee80000300a00 */
[----:B------:R-:W3:Y:S01]  /*3c4b0*/  LDL.LU.64 R26, [R1+0x19d8] ;  /* 0x0019d800011a7983 */ /* 0x000ee20000300a00 */
[C---:B--2---:R-:W-:Y:S06]  /*3c4c0*/  HMMA.16816.F32 R16, R20.reuse, R8, R16 ;  /* 0x000000081410723c */ /* 0x044fec0000001810 */
[----:B---3--:R-:W-:-:S15]  /*3c4d0*/  HMMA.16816.F32 R24, R20, R12, R24 ;  /* 0x0000000c1418723c */ /* 0x008fde0000001818 */
[----:B------:R-:W-:-:S08]  /*3c4e0*/  NOP ;  /* 0x0000000000007918 */ /* 0x000fd00000000000 */
[----:B------:R0:W-:Y:S04]  /*3c4f0*/  STL [R1+0x4e4], R25 ;  /* 0x0004e41901007387 */ /* 0x0001e80000100800 */
[----:B------:R1:W-:Y:S01]  /*3c500*/  STL.64 [R1+0x4e8], R26 ;  /* 0x0004e81a01007387 */ /* 0x0003e20000100a00 */
[----:B------:R-:W-:-:S03]  /*3c510*/  IMAD.MOV.U32 R11, RZ, RZ, R24 ;  /* 0x000000ffff0b7224 */ /* 0x000fc600078e0018 */
[----:B------:R-:W-:Y:S04]  /*3c520*/  STL [R1+0x4d0], R16 ;  /* 0x0004d01001007387 */ /* 0x000fe80000100800 */
[----:B0-----:R-:W2:Y:S04]  /*3c530*/  LDL.LU.64 R24, [R1+0x14e0] ;  /* 0x0014e00001187983 */ /* 0x001ea80000300a00 */
[----:B-1----:R-:W3:Y:S04]  /*3c540*/  LDL.LU.64 R26, [R1+0x14e8] ;  /* 0x0014e800011a7983 */ /* 0x002ee80000300a00 */
[----:B---3--:R-:W-:Y:S04]  /*3c550*/  STL.64 [R1+0x70c0], R26 ;  /* 0x0070c01a01007387 */ /* 0x008fe80000100a00 */
[----:B--2---:R0:W-:Y:S04]  /*3c560*/  STL.64 [R1+0x70b8], R24 ;  /* 0x0070b81801007387 */ /* 0x0041e80000100a00 */
[----:B0-----:R-:W2:Y:S04]  /*3c570*/  LDL.LU.64 R24, [R1+0x16e0] ;  /* 0x0016e00001187983 */ /* 0x001ea80000300a00 */
[----:B------:R-:W3:Y:S01]  /*3c580*/  LDL.LU.64 R26, [R1+0x16e8] ;  /* 0x0016e800011a7983 */ /* 0x000ee20000300a00 */
[----:B------:R-:W-:-:S02]  /*3c590*/  IMAD.MOV.U32 R14, RZ, RZ, R17 ;  /* 0x000000ffff0e7224 */ /* 0x000fc400078e0011 */
[----:B------:R-:W-:Y:S02]  /*3c5a0*/  IMAD.MOV.U32 R15, RZ, RZ, R18 ;  /* 0x000000ffff0f7224 */ /* 0x000fe400078e0012 */
[----:B------:R-:W-:Y:S02]  /*3c5b0*/  IMAD.MOV.U32 R10, RZ, RZ, R19 ;  /* 0x000000ffff0a7224 */ /* 0x000fe400078e0013 */
[----:B------:R-:W0:Y:S04]  /*3c5c0*/  LDSM.16.MT88.4 R16, [R3+UR4+0x100] ;  /* 0x000100040310783b */ /* 0x000e280008004200 */
[----:B---3--:R-:W-:Y:S04]  /*3c5d0*/  STL.64 [R1+0x70d0], R26 ;  /* 0x0070d01a01007387 */ /* 0x008fe80000100a00 */
[----:B--2---:R1:W-:Y:S04]  /*3c5e0*/  STL.64 [R1+0x70c8], R24 ;  /* 0x0070c81801007387 */ /* 0x0043e80000100a00 */
[----:B-1----:R-:W2:Y:S04]  /*3c5f0*/  LDL.LU.64 R24, [R1+0x17d0] ;  /* 0x0017d00001187983 */ /* 0x002ea80000300a00 */
[----:B------:R-:W2:Y:S04]  /*3c600*/  LDL.LU.64 R26, [R1+0x17d8] ;  /* 0x0017d800011a7983 */ /* 0x000ea80000300a00 */
[----:B------:R-:W-:Y:S04]  /*3c610*/  STL.64 [R1+0x6ff8], R10 ;  /* 0x006ff80a01007387 */ /* 0x000fe80000100a00 */
[----:B------:R1:W-:Y:S04]  /*3c620*/  STL.64 [R1+0x6ff0], R8 ;  /* 0x006ff00801007387 */ /* 0x0003e80000100a00 */
[----:B-1----:R-:W3:Y:S04]  /*3c630*/  LDL.64 R8, [R1+0x190] ;  /* 0x0001900001087983 */ /* 0x002ee80000100a00 */
[----:B------:R-:W-:Y:S04]  /*3c640*/  STL [R1+0x626c], R15 ;  /* 0x00626c0f01007387 */ /* 0x000fe80000100800 */
[----:B------:R-:W-:Y:S04]  /*3c650*/  STL [R1+0x6268], R14 ;  /* 0x0062680e01007387 */ /* 0x000fe80000100800 */
[----:B------:R1:W-:Y:S04]  /*3c660*/  STL.64 [R1+0x70a0], R12 ;  /* 0x0070a00c01007387 */ /* 0x0003e80000100a00 */
[----:B-1----:R-:W4:Y:S04]  /*3c670*/  LDL.64 R12, [R1+0x170] ;  /* 0x00017000010c7983 */ /* 0x002f280000100a00 */
[----:B------:R-:W-:Y:S04]  /*3c680*/  STL [R1+0x6fe8], R3 ;  /* 0x006fe80301007387 */ /* 0x000fe80000100800 */
[----:B0-----:R-:W-:Y:S04]  /*3c690*/  STL.64 [R1+0x6ef8], R18 ;  /* 0x006ef81201007387 */ /* 0x001fe80000100a00 */
[----:B------:R-:W-:Y:S01]  /*3c6a0*/  STL.64 [R1+0x6ef0], R16 ;  /* 0x006ef01001007387 */ /* 0x000fe20000100a00 */
[----:B--2---:R-:W-:-:S15]  /*3c6b0*/  HMMA.16816.F32 R24, R20, R4, R24 ;  /* 0x000000041418723c */ /* 0x004fde0000001818 */
[----:B------:R-:W-:-:S08]  /*3c6c0*/  NOP ;  /* 0x0000000000007918 */ /* 0x000fd00000000000 */
[----:B------:R-:W-:Y:S04]  /*3c6d0*/  STL.64 [R1+0x1000], R24 ;  /* 0x0010001801007387 */ /* 0x000fe80000100a00 */
[----:B------:R0:W-:Y:S04]  /*3c6e0*/  STL.64 [R1+0x1008], R26 ;  /* 0x0010081a01007387 */ /* 0x0001e80000100a00 */
[----:B0-----:R-:W2:Y:S04]  /*3c6f0*/  LDL.LU.64 R26, [R1+0x70d0] ;  /* 0x0070d000011a7983 */ /* 0x001ea80000300a00 */
[----:B------:R-:W2:Y:S04]  /*3c700*/  LDL.LU.64 R24, [R1+0x70c8] ;  /* 0x0070c80001187983 */ /* 0x000ea80000300a00 */
[----:B------:R0:W-:Y:S04]  /*3c710*/  STL [R1+0x6fe4], R4 ;  /* 0x006fe40401007387 */ /* 0x0001e80000100800 */
[----:B------:R1:W-:Y:S01]  /*3c720*/  STL [R1+0x6fe0], R5 ;  /* 0x006fe00501007387 */ /* 0x0003e20000100800 */
[----:B0-----:R-:W-:-:S02]  /*3c730*/  IMAD.MOV.U32 R4, RZ, RZ, R7 ;  /* 0x000000ffff047224 */ /* 0x001fc400078e0007 */
[----:B-1----:R-:W-:-:S07]  /*3c740*/  IMAD.MOV.U32 R5, RZ, RZ, R6 ;  /* 0x000000ffff057224 */ /* 0x002fce00078e0006 */
[----:B--2---:R-:W-:Y:S01]  /*3c750*/  HMMA.16816.F32 R4, R20, R4, R24 ;  /* 0x000000041404723c */ /* 0x004fe20000001818 */
[----:B------:R-:W2:Y:S04]  /*3c760*/  LDL.LU.64 R26, [R1+0x70c0] ;  /* 0x0070c000011a7983 */ /* 0x000ea80000300a00 */
[----:B------:R-:W2:-:S15]  /*3c770*/  LDL.LU.64 R24, [R1+0x70b8] ;  /* 0x0070b80001187983 */ /* 0x000e9e0000300a00 */
[----:B------:R-:W-:-:S03]  /*3c780*/  NOP ;  /* 0x0000000000007918 */ /* 0x000fc60000000000 */
[----:B------:R-:W-:Y:S04]  /*3c790*/  STL.64 [R1+0xff0], R4 ;  /* 0x000ff00401007387 */ /* 0x000fe80000100a00 */
[----:B------:R0:W-:Y:S02]  /*3c7a0*/  STL [R1+0xff8], R6 ;  /* 0x000ff80601007387 */ /* 0x0001e40000100800 */
[----:B0-----:R-:W-:-:S05]  /*3c7b0*/  IMAD.MOV.U32 R6, RZ, RZ, R7 ;  /* 0x000000ffff067224 */ /* 0x001fca00078e0007 */
[----:B------:R0:W-:Y:S04]  /*3c7c0*/  STL [R1+0x6138], R6 ;  /* 0x0061380601007387 */ /* 0x0001e80000100800 */
[----:B------:R-:W4:Y:S04]  /*3c7d0*/  LDL.LU.64 R4, [R1+0x15e0] ;  /* 0x0015e00001047983 */ /* 0x000f280000300a00 */
[----:B0-----:R-:W4:Y:S01]  /*3c7e0*/  LDL.LU.64 R6, [R1+0x15e8] ;  /* 0x0015e80001067983 */ /* 0x001f220000300a00 */
[----:B------:R-:W-:Y:S02]  /*3c7f0*/  IMAD.MOV.U32 R16, RZ, RZ, R29 ;  /* 0x000000ffff107224 */ /* 0x000fe400078e001d */
[----:B------:R-:W-:-:S02]  /*3c800*/  IMAD.MOV.U32 R17, RZ, RZ, R28 ;  /* 0x000000ffff117224 */ /* 0x000fc400078e001c */
[----:B---3--:R-:W-:Y:S02]  /*3c810*/  IMAD.MOV.U32 R29, RZ, RZ, R8 ;  /* 0x000000ffff1d7224 */ /* 0x008fe400078e0008 */
[----:B------:R-:W-:Y:S01]  /*3c820*/  IMAD.MOV.U32 R28, RZ, RZ, R9 ;  /* 0x000000ffff1c7224 */ /* 0x000fe200078e0009 */
[----:B----4-:R-:W-:-:S15]  /*3c830*/  HMMA.16816.F32 R4, R20, R8, R4 ;  /* 0x000000081404723c */ /* 0x010fde0000001804 */
[----:B------:R-:W-:-:S08]  /*3c840*/  NOP ;  /* 0x0000000000007918 */ /* 0x000fd00000000000 */
[----:B------:R-:W-:Y:S04]  /*3c850*/  STL.64 [R1+0xfe0], R4 ;  /* 0x000fe00401007387 */ /* 0x000fe80000100a00 */
[----:B------:R2:W-:Y:S02]  /*3c860*/  STL.64 [R1+0xfe8], R6 ;  /* 0x000fe80601007387 */ /* 0x0005e40000100a00 */
[----:B--2---:R-:W-:Y:S02]  /*3c870*/  HMMA.16816.F32 R4, R20, R16, R24 ;  /* 0x000000101404723c */ /* 0x004fe40000001818 */
[----:B------:R-:W-:-:S15]  /*3c880*/  STL [R1+0x6fec], R29 ;  /* 0x006fec1d01007387 */ /* 0x000fde0000100800 */
[----:B------:R-:W-:-:S06]  /*3c890*/  NOP ;  /* 0x0000000000007918 */ /* 0x000fcc0000000000 */
[----:B------:R-:W-:Y:S04]  /*3c8a0*/  STL [R1+0xfd4], R5 ;  /* 0x000fd40501007387 */ /* 0x000fe80000100800 */
[----:B------:R-:W-:Y:S04]  /*3c8b0*/  STL.64 [R1+0xfd8], R6 ;  /* 0x000fd80601007387 */ /* 0x000fe80000100a00 */
[----:B------:R-:W2:Y:S01]  /*3c8c0*/  LDL.64 R8, [R1+0x140] ;  /* 0x0001400001087983 */ /* 0x000ea20000100a00 */
[----:B------:R-:W-:Y:S02]  /*3c8d0*/  IMAD.MOV.U32 R24, RZ, RZ, R2 ;  /* 0x000000ffff187224 */ /* 0x000fe400078e0002 */
[----:B------:R-:W-:Y:S01]  /*3c8e0*/  IMAD.MOV.U32 R25, RZ, RZ, R0 ;  /* 0x000000ffff197224 */ /* 0x000fe200078e0000 */
[----:B--2---:R0:W-:Y:S04]  /*3c8f0*/  STL.64 [R1+0x7088], R8 ;  /* 0x0070880801007387 */ /* 0x0041e80000100a00 */
[----:B0-----:R-:W2:Y:S04]  /*3c900*/  LDL.LU.64 R8, [R1+0x14c0] ;  /* 0x0014c00001087983 */ /* 0x001ea80000300a00 */
[----:B------:R-:W2:Y:S04]  /*3c910*/  LDL.LU.64 R10, [R1+0x14c8] ;  /* 0x0014c800010a7983 */ /* 0x000ea80000300a00 */
[----:B------:R0:W-:Y:S04]  /*3c920*/  STL.64 [R1+0x7020], R24 ;  /* 0x0070201801007387 */ /* 0x0001e80000100a00 */
[----:B0-----:R-:W3:Y:S01]  /*3c930*/  LDL.64 R24, [R1+0xf0] ;  /* 0x0000f00001187983 */ /* 0x001ee20000100a00 */
[----:B------:R-:W-:-:S03]  /*3c940*/  IMAD.MOV.U32 R7, RZ, RZ, R4 ;  /* 0x000000ffff077224 */ /* 0x000fc600078e0004 */
[----:B---3--:R0:W-:Y:S04]  /*3c950*/  STL.64 [R1+0x7038], R24 ;  /* 0x0070381801007387 */ /* 0x0081e80000100a00 */
[----:B0-----:R-:W3:Y:S01]  /*3c960*/  LDL.64 R24, [R1+0x100] ;  /* 0x0001000001187983 */ /* 0x001ee20000100a00 */
[----:B--2---:R-:W-:Y:S06]  /*3c970*/  HMMA.16816.F32 R8, R20, R12, R8 ;  /* 0x0000000c1408723c */ /* 0x004fec0000001808 */
[----:B------:R-:W-:-:S02]  /*3c980*/  IMAD.MOV.U32 R2, RZ, RZ, R12 ;  /* 0x000000ffff027224 */ /* 0x000fc400078e000c */
[----:B------:R-:W-:-:S15]  /*3c990*/  IMAD.MOV.U32 R0, RZ, RZ, R13 ;  /* 0x000000ffff007224 */ /* 0x000fde00078e000d */
[----:B------:R-:W-:-:S01]  /*3c9a0*/  NOP ;  /* 0x0000000000007918 */ /* 0x000fc20000000000 */
[----:B------:R-:W-:Y:S01]  /*3c9b0*/  IMAD.MOV.U32 R6, RZ, RZ, R10 ;  /* 0x000000ffff067224 */ /* 0x000fe200078e000a */
[----:B---3--:R0:W-:Y:S04]  /*3c9c0*/  STL.64 [R1+0x7050], R24 ;  /* 0x0070501801007387 */ /* 0x0081e80000100a00 */
[----:B------:R-:W-:Y:S04]  /*3c9d0*/  STL.64 [R1+0x6fc8], R16 ;  /* 0x006fc81001007387 */ /* 0x000fe80000100a00 */
[----:B------:R-:W-:Y:S04]  /*3c9e0*/  STL [R1+0x613c], R7 ;  /* 0x00613c0701007387 */ /* 0x000fe80000100800 */
[----:B------:R1:W-:Y:S04]  /*3c9f0*/  STL.64 [R1+0xfc0], R8 ;  /* 0x000fc00801007387 */ /* 0x0003e80000100a00 */
[----:B------:R2:W-:Y:S04]  /*3ca00*/  STL [R1+0xfcc], R11 ;  /* 0x000fcc0b01007387 */ /* 0x0005e80000100800 */
[----:B------:R-:W3:Y:S04]  /*3ca10*/  LDL.LU.64 R12, [R1+0x14b0] ;  /* 0x0014b000010c7983 */ /* 0x000ee80000300a00 */
[----:B------:R-:W3:Y:S04]  /*3ca20*/  LDL.LU.64 R14, [R1+0x14b8] ;  /* 0x0014b800010e7983 */ /* 0x000ee80000300a00 */
[----:B0-----:R-:W4:Y:S04]  /*3ca30*/  LDL R24, [R1+0x110] ;  /* 0x0001100001187983 */ /* 0x001f280000100800 */
[----:B------:R-:W4:Y:S04]  /*3ca40*/  LDL R25, [R1+0x114] ;  /* 0x0001140001197983 */ /* 0x000f280000100800 */
[----:B-1----:R-:W3:Y:S04]  /*3ca50*/  LDL.LU.64 R8, [R1+0x14a0] ;  /* 0x0014a00001087983 */ /* 0x002ee80000300a00 */
[----:B--2---:R-:W2:Y:S04]  /*3ca60*/  LDL.LU.64 R10, [R1+0x14a8] ;  /* 0x0014a800010a7983 */ /* 0x004ea80000300a00 */
[----:B--2---:R-:W-:Y:S04]  /*3ca70*/  STL.64 [R1+0x70b0], R10 ;  /* 0x0070b00a01007387 */ /* 0x004fe80000100a00 */
[----:B---3--:R0:W-:Y:S04]  /*3ca80*/  STL.64 [R1+0x70a8], R8 ;  /* 0x0070a80801007387 */ /* 0x0081e80000100a00 */
[----:B0-----:R-:W2:Y:S04]  /*3ca90*/  LDL.64 R8, [R1+0x160] ;  /* 0x0001600001087983 */ /* 0x001ea80000100a00 */
[----:B------:R-:W3:Y:S04]  /*3caa0*/  LDL.LU.64 R16, [R1+0x1490] ;  /* 0x0014900001107983 */ /* 0x000ee80000300a00 */
[----:B------:R-:W4:Y:S04]  /*3cab0*/  LDL.LU.64 R18, [R1+0x1498] ;  /* 0x0014980001127983 */ /* 0x000f280000300a00 */
[----:B----4-:R-:W-:Y:S04]  /*3cac0*/  STL.64 [R1+0x7098], R18 ;  /* 0x0070981201007387 */ /* 0x010fe80000100a00 */
[----:B---3--:R0:W-:Y:S04]  /*3cad0*/  STL.64 [R1+0x7090], R16 ;  /* 0x0070901001007387 */ /* 0x0081e80000100a00 */
[----:B0-----:R-:W3:Y:S04]  /*3cae0*/  LDL.64 R16, [R1+0x150] ;  /* 0x0001500001107983 */ /* 0x001ee80000100a00 */
[----:B------:R0:W-:Y:S04]  /*3caf0*/  STL.64 [R1+0x7068], R24 ;  /* 0x0070681801007387 */ /* 0x0001e80000100a00 */
[----:B0-----:R-:W4:Y:S01]  /*3cb00*/  LDL.64 R24, [R1+0x120] ;  /* 0x0001200001187983 */ /* 0x001f220000100a00 */
[----:B--2---:R-:W-:Y:S06]  /*3cb10*/  HMMA.16816.F32 R12, R20, R8, R12 ;  /* 0x00000008140c723c */ /* 0x004fec000000180c */
[----:B------:R-:W-:-:S02]  /*3cb20*/  IMAD.MOV.U32 R4, RZ, RZ, R8 ;  /* 0x000000ffff047224 */ /* 0x000fc400078e0008 */
[----:B------:R-:W-:Y:S01]  /*3cb30*/  IMAD.MOV.U32 R5, RZ, RZ, R9 ;  /* 0x000000ffff057224 */ /* 0x000fe200078e0009 */
[----:B----4-:R0:W-:Y:S04]  /*3cb40*/  STL.64 [R1+0x7070], R24 ;  /* 0x0070701801007387 */ /* 0x0101e80000100a00 */
[----:B0-----:R-:W2:Y:S04]  /*3cb50*/  LDL R24, [R1+0x130] ;  /* 0x0001300001187983 */ /* 0x001ea80000100800 */
[----:B------:R-:W2:Y:S04]  /*3cb60*/  LDL R25, [R1+0x134] ;  /* 0x0001340001197983 */ /* 0x000ea80000100800 */
[----:B------:R-:W-:Y:S04]  /*3cb70*/  STL [R1+0x6140], R6 ;  /* 0x0061400601007387 */ /* 0x000fe80000100800 */
[----:B------:R-:W4:Y:S04]  /*3cb80*/  LDL.LU.64 R10, [R1+0x70b0] ;  /* 0x0070b000010a7983 */ /* 0x000f280000300a00 */
[----:B------:R-:W4:Y:S01]  /*3cb90*/  LDL.LU.64 R8, [R1+0x70a8] ;  /* 0x0070a80001087983 */ /* 0x000f220000300a00 */
[----:B------:R-:W-:-:S03]  /*3cba0*/  IMAD.MOV.U32 R7, RZ, RZ, R15 ;  /* 0x000000ffff077224 */ /* 0x000fc600078e000f */
[----:B------:R0:W-:Y:S04]  /*3cbb0*/  STL.64 [R1+0xfb0], R12 ;  /* 0x000fb00c01007387 */ /* 0x0001e80000100a00 */
[----:B------:R3:W-:Y:S04]  /*3cbc0*/  STL [R1+0xfb8], R14 ;  /* 0x000fb80e01007387 */ /* 0x0007e80000100800 */
[----:B0-----:R-:W2:Y:S04]  /*3cbd0*/  LDL.LU.64 R12, [R1+0x70a0] ;  /* 0x0070a000010c7983 */ /* 0x001ea80000300a00 */
[----:B------:R0:W-:Y:S01]  /*3cbe0*/  STL [R1+0x6458], R7 ;  /* 0x0064580701007387 */ /* 0x0001e20000100800 */
[----:B---3--:R-:W-:-:S03]  /*3cbf0*/  IMAD.MOV.U32 R14, RZ, RZ, R16 ;  /* 0x000000ffff0e7224 */ /* 0x008fc600078e0010 */
[----:B------:R-:W3:Y:S01]  /*3cc00*/  LDL.LU.64 R18, [R1+0x7098] ;  /* 0x0070980001127983 */ /* 0x000ee20000300a00 */
[----:B0-----:R-:W-:Y:S01]  /*3cc10*/  IMAD.MOV.U32 R7, RZ, RZ, R17 ;  /* 0x000000ffff077224 */ /* 0x001fe200078e0011 */
[----:B----4-:R-:W-:Y:S02]  /*3cc20*/  HMMA.16816.F32 R8, R20, R16, R8 ;  /* 0x000000101408723c */ /* 0x010fe40000001808 */
[----:B------:R-:W3:-:S15]  /*3cc30*/  LDL.LU.64 R16, [R1+0x7090] ;  /* 0x0070900001107983 */ /* 0x000ede0000300a00 */
[----:B------:R-:W-:-:S06]  /*3cc40*/  NOP ;  /* 0x0000000000007918 */ /* 0x000fcc0000000000 */
[----:B------:R0:W-:Y:S04]  /*3cc50*/  STL.64 [R1+0xfa0], R8 ;  /* 0x000fa00801007387 */ /* 0x0001e80000100a00 */
[----:B------:R-:W-:Y:S04]  /*3cc60*/  STL [R1+0xfa8], R10 ;  /* 0x000fa80a01007387 */ /* 0x000fe80000100800 */
[----:B0-----:R-:W3:Y:S01]  /*3cc70*/  LDL.LU.64 R8, [R1+0x7088] ;  /* 0x0070880001087983 */ /* 0x001ee20000300a00 */
[----:B------:R-:W-:-:S05]  /*3cc80*/  IMAD.MOV.U32 R6, RZ, RZ, R11 ;  /* 0x000000ffff067224 */ /* 0x000fca00078e000b */
[----:B------:R-:W-:Y:S01]  /*3cc90*/  STL [R1+0x645c], R6 ;  /* 0x00645c0601007387 */ /* 0x000fe20000100800 */
[----:B---3--:R-:W-:-:S15]  /*3cca0*/  HMMA.16816.F32 R16, R20, R8, R16 ;  /* 0x000000081410723c */ /* 0x008fde0000001810 */
[----:B------:R-:W-:-:S08]  /*3ccb0*/  NOP ;  /* 0x0000000000007918 */ /* 0x000fd00000000000 */
[----:B------:R0:W-:Y:S04]  /*3ccc0*/  STL.64 [R1+0xf90], R16 ;  /* 0x000f901001007387 */ /* 0x0001e80000100a00 */
[----:B------:R1:W-:Y:S04]  /*3ccd0*/  STL.64 [R1+0xf98], R18 ;  /* 0x000f981201007387 */ /* 0x0003e80000100a00 */
[----:B0-----:R-:W3:Y:S04]  /*3cce0*/  LDL.LU.64 R16, [R1+0x1470] ;  /* 0x0014700001107983 */ /* 0x001ee80000300a00 */
[----:B-1----:R-:W4:Y:S01]  /*3ccf0*/  LDL.LU.64 R18, [R1+0x1478] ;  /* 0x0014780001127983 */ /* 0x002f220000300a00 */
[----:B------:R-:W-:-:S03]  /*3cd00*/  IMAD.MOV.U32 R6, RZ, RZ, R9 ;  /* 0x000000ffff067224 */ /* 0x000fc600078e0009 */
[----:B----4-:R-:W-:Y:S04]  /*3cd10*/  STL.64 [R1+0x7080], R18 ;  /* 0x0070801201007387 */ /* 0x010fe80000100a00 */
[----:B---3--:R0:W-:Y:S04]  /*3cd20*/  STL.64 [R1+0x7078], R16 ;  /* 0x0070781001007387 */ /* 0x0081e80000100a00 */
[----:B0-----:R-:W2:Y:S04]  /*3cd30*/  LDL.LU.64 R16, [R1+0x1480] ;  /* 0x0014800001107983 */ /* 0x001ea80000300a00 */
[----:B------:R-:W2:Y:S04]  /*3cd40*/  LDL.LU.64 R18, [R1+0x1488] ;  /* 0x0014880001127983 */ /* 0x000ea80000300a00 */
[----:B------:R-:W-:Y:S04]  /*3cd50*/  STL.64 [R1+0x7030], R6 ;  /* 0x0070300601007387 */ /* 0x000fe80000100a00 */
[----:B------:R0:W-:Y:S04]  /*3cd60*/  STL.64 [R1+0x7028], R4 ;  /* 0x0070280401007387 */ /* 0x0001e80000100a00 */
[----:B0-----:R-:W3:Y:S04]  /*3cd70*/  LDL.LU.64 R4, [R1+0x1440] ;  /* 0x0014400001047983 */ /* 0x001ee80000300a00 */
[----:B------:R-:W4:Y:S04]  /*3cd80*/  LDL.LU.64 R6, [R1+0x1448] ;  /* 0x0014480001067983 */ /* 0x000f280000300a00 */
[----:B----4-:R-:W-:Y:S04]  /*3cd90*/  STL.64 [R1+0x7048], R6 ;  /* 0x0070480601007387 */ /* 0x010fe80000100a00 */
[----:B---3--:R0:W-:Y:S04]  /*3cda0*/  STL.64 [R1+0x7040], R4 ;  /* 0x0070400401007387 */ /* 0x0081e80000100a00 */
[----:B0-----:R-:W3:Y:S04]  /*3cdb0*/  LDL.LU.64 R4, [R1+0x1450] ;  /* 0x0014500001047983 */ /* 0x001ee80000300a00 */
[----:B------:R-:W4:Y:S01]  /*3cdc0*/  LDL.LU.64 R6, [R1+0x1458] ;  /* 0x0014580001067983 */ /* 0x000f220000300a00 */
[----:B--2---:R-:W-:Y:S01]  /*3cdd0*/  HMMA.16816.F32 R24, R20, R24, R16 ;  /* 0x000000181418723c */ /* 0x004fe20000001810 */
[----:B------:R-:W-:-:S02]  /*3cde0*/  IMAD.MOV.U32 R15, RZ, RZ, R8 ;  /* 0x000000ffff0f7224 */ /* 0x000fc400078e0008 */
[----:B----4-:R-:W-:Y:S04]  /*3cdf0*/  STL.64 [R1+0x7060], R6 ;  /* 0x0070600601007387 */ /* 0x010fe80000100a00 */
[----:B---3--:R0:W-:Y:S04]  /*3ce00*/  STL.64 [R1+0x7058], R4 ;  /* 0x0070580401007387 */ /* 0x0081e80000100a00 */
[----:B0-----:R-:W2:Y:S04]  /*3ce10*/  LDL.LU.64 R4, [R1+0x1460] ;  /* 0x0014600001047983 */ /* 0x001ea80000300a00 */
[----:B------:R-:W2:Y:S04]  /*3ce20*/  LDL.LU.64 R6, [R1+0x1468] ;  /* 0x0014680001067983 */ /* 0x000ea80000300a00 */
[----:B------:R-:W-:Y:S04]  /*3ce30*/  STL.64 [R1+0x7018], R14 ;  /* 0x0070180e01007387 */ /* 0x000fe80000100a00 */
[----:B------:R0:W-:Y:S04]  /*3ce40*/  STL.64 [R1+0x7010], R12 ;  /* 0x0070100c01007387 */ /* 0x0001e80000100a00 */
[----:B0-----:R-:W3:Y:S04]  /*3ce50*/  LDL.LU.64 R12, [R1+0x560] ;  /* 0x00056000010c7983 */ /* 0x001ee80000300a00 */
[----:B------:R-:W3:Y:S04]  /*3ce60*/  LDL.LU.64 R14, [R1+0x568] ;  /* 0x00056800010e7983 */ /* 0x000ee80000300a00 */
[----:B------:R-:W4:Y:S04]  /*3ce70*/  LDL.LU.64 R8, [R1+0x19c0] ;  /* 0x0019c00001087983 */ /* 0x000f280000300a00 */
[----:B------:R-:W4:Y:S04]  /*3ce80*/  LDL.LU.64 R10, [R1+0x19c8] ;  /* 0x0019c800010a7983 */ /* 0x000f280000300a00 */
[----:B------:R-:W2:Y:S04]  /*3ce90*/  LDL.LU.64 R18, [R1+0x7080] ;  /* 0x0070800001127983 */ /* 0x000ea80000300a00 */
[----:B------:R-:W2:Y:S04]  /*3cea0*/  LDL.LU.64 R16, [R1+0x7078] ;  /* 0x0070780001107983 */ /* 0x000ea80000300a00 */
[----:B------:R0:W-:Y:S04]  /*3ceb0*/  STL.64 [R1+0xf80], R24 ;  /* 0x000f801801007387 */ /* 0x0001e80000100a00 */
[----:B------:R-:W-:Y:S04]  /*3cec0*/  STL.64 [R1+0xf88], R26 ;  /* 0x000f881a01007387 */ /* 0x000fe80000100a00 */
[----:B0-----:R-:W2:Y:S02]  /*3ced0*/  LDL.LU.64 R24, [R1+0x7070] ;  /* 0x0070700001187983 */ /* 0x001ea40000300a00 */
[----:B--2---:R-:W-:-:S15]  /*3cee0*/  HMMA.16816.F32 R16, R20, R24, R16 ;  /* 0x000000181410723c */ /* 0x004fde0000001810 */
[----:B------:R-:W-:-:S08]  /*3cef0*/  NOP ;  /* 0x0000000000007918 */ /* 0x000fd00000000000 */
[----:B------:R0:W-:Y:S04]  /*3cf00*/  STL.64 [R1+0xf70], R16 ;  /* 0x000f701001007387 */ /* 0x0001e80000100a00 */
[----:B------:R-:W-:Y:S01]  /*3cf10*/  STL.64 [R1+0xf78], R18 ;  /* 0x000f781201007387 */ /* 0x000fe20000100a00 */
[----:B0-----:R-:W-:Y:S02]  /*3cf20*/  IMAD.MOV.U32 R17, RZ, RZ, R24 ;  /* 0x000000ffff117224 */ /* 0x001fe400078e0018 */
[----:B------:R-:W-:Y:S02]  /*3cf30*/  IMAD.MOV.U32 R16, RZ, RZ, R25 ;  /* 0x000000ffff107224 */ /* 0x000fe400078e0019 */
[----:B------:R-:W2:Y:S02]  /*3cf40*/  LDL.LU.64 R24, [R1+0x7068] ;  /* 0x0070680001187983 */ /* 0x000ea40000300a00 */
[----:B--2---:R-:W-:Y:S02]  /*3cf50*/  HMMA.16816.F32 R24, R20, R24, R4 ;  /* 0x000000181418723c */ /* 0x004fe40000001804 */
[----:B------:R-:W2:Y:S04]  /*3cf60*/  LDL.LU.64 R6, [R1+0x7060] ;  /* 0x0070600001067983 */ /* 0x000ea80000300a00 */
[----:B------:R-:W2:-:S15]  /*3cf70*/  LDL.LU.64 R4, [R1+0x7058] ;  /* 0x0070580001047983 */ /* 0x000e9e0000300a00 */
[----:B------:R-:W-:-:S02]  /*3cf80*/  NOP ;  /* 0x0000000000007918 */ /* 0x000fc40000000000 */
[----:B------:R0:W-:Y:S04]  /*3cf90*/  STL.64 [R1+0xf60], R24 ;  /* 0x000f601801007387 */ /* 0x0001e80000100a00 */
[----:B------:R-:W-:Y:S04]  /*3cfa0*/  STL.64 [R1+0xf68], R26 ;  /* 0x000f681a01007387 */ /* 0x000fe80000100a00 */
[----:B0-----:R-:W2:Y:S02]  /*3cfb0*/  LDL.LU.64 R24, [R1+0x7050] ;  /* 0x0070500001187983 */ /* 0x001ea40000300a00 */
[----:B--2---:R-:W-:Y:S06]  /*3cfc0*/  HMMA.16816.F32 R4, R20, R24, R4 ;  /* 0x000000181404723c */ /* 0x004fec0000001804 */
[----:B------:R-:W-:-:S02]  /*3cfd0*/  IMAD.MOV.U32 R19, RZ, RZ, R24 ;  /* 0x000000ffff137224 */ /* 0x000fc400078e0018 */
[----:B------:R-:W-:-:S15]  /*3cfe0*/  IMAD.MOV.U32 R18, RZ, RZ, R25 ;  /* 0x000000ffff127224 */ /* 0x000fde00078e0019 */
[----:B------:R-:W-:Y:S04]  /*3cff0*/  STL.64 [R1+0xf50], R4 ;  /* 0x000f500401007387 */ /* 0x000fe80000100a00 */
[----:B------:R0:W-:Y:S04]  /*3d000*/  STL.64 [R1+0xf58], R6 ;  /* 0x000f580601007387 */ /* 0x0001e80000100a00 */
[----:B0-----:R-:W2:Y:S04]  /*3d010*/  LDL.LU.64 R6, [R1+0x7048] ;  /* 0x0070480001067983 */ /* 0x001ea80000300a00 */
[----:B------:R-:W2:Y:S04]  /*3d020*/  LDL.LU.64 R4, [R1+0x7040] ;  /* 0x0070400001047983 */ /* 0x000ea80000300a00 */
[----:B------:R-:W2:Y:S02]  /*3d030*/  LDL.LU.64 R24, [R1+0x7038] ;  /* 0x0070380001187983 */ /* 0x000ea40000300a00 */
[----:B--2---:R-:W-:Y:S06]  /*3d040*/  HMMA.16816.F32 R4, R20, R24, R4 ;  /* 0x000000181404723c */ /* 0x004fec0000001804 */
[----:B------:R-:W-:-:S02]  /*3d050*/  IMAD.MOV.U32 R29, RZ, RZ, R24 ;  /* 0x000000ffff1d7224 */ /* 0x000fc400078e0018 */
[----:B------:R-:W-:-:S15]  /*3d060*/  IMAD.MOV.U32 R3, RZ, RZ, R25 ;  /* 0x000000ffff037224 */ /* 0x000fde00078e0019 */
[----:B------:R-:W-:Y:S04]  /*3d070*/  STL.64 [R1+0xf40], R4 ;  /* 0x000f400401007387 */ /* 0x000fe80000100a00 */
[----:B------:R0:W-:Y:S04]  /*3d080*/  STL.64 [R1+0xf48], R6 ;  /* 0x000f480601007387 */ /* 0x0001e80000100a00 */
[----:B0-----:R-:W2:Y:S04]  /*3d090*/  LDL.LU.64 R6, [R1+0x7030] ;  /* 0x0070300001067983 */ /* 0x001ea80000300a00 */
[----:B------:R-:W2:Y:S04]  /*3d0a0*/  LDL.LU.64 R4, [R1+0x7028] ;  /* 0x0070280001047983 */ /* 0x000ea80000300a00 */
[----:B------:R-:W3:Y:S02]  /*3d0b0*/  LDL.LU.64 R24, [R1+0x7020] ;  /* 0x0070200001187983 */ /* 0x000ee40000300a00 */
[----:B---3--:R-:W-:Y:S02]  /*3d0c0*/  HMMA.16816.F32 R20, R20, R24, R12 ;  /* 0x000000181414723c */ /* 0x008fe4000000180c */
[----:B------:R-:W3:Y:S04]  /*3d0d0*/  LDL.LU.64 R14, [R1+0x7018] ;  /* 0x00701800010e7983 */ /* 0x000ee80000300a00 */
[----:B------:R-:W4:Y:S04]  /*3d0e0*/  LDL.LU.64 R12, [R1+0x7010] ;  /* 0x00701000010c7983 */ /* 0x000f280000300a00 */
[----:B------:R-:W4:Y:S04]  /*3d0f0*/  LDL.LU.64 R26, [R1+0x7008] ;  /* 0x00700800011a7983 */ /* 0x000f280000300a00 */
[----:B------:R-:W4:Y:S09]  /*3d100*/  LDL.LU.64 R24, [R1+0x7000] ;  /* 0x0070000001187983 */ /* 0x000f320000300a00 */
[----:B------:R0:W-:Y:S04]  /*3d110*/  STL.64 [R1+0x4c0], R20 ;  /* 0x0004c01401007387 */ /* 0x0001e80000100a00 */
[----:B------:R1:W-:Y:S04]  /*3d120*/  STL.64 [R1+0x4c8], R22 ;  /* 0x0004c81601007387 */ /* 0x0003e80000100a00 */
[----:B0-----:R-:W2:Y:S04]  /*3d130*/  LDL.LU.64 R20, [R1+0x18c0] ;  /* 0x0018c00001147983 */ /* 0x001ea80000300a00 */
[----:B-1----:R-:W2:Y:S01]  /*3d140*/  LDL.LU.64 R22, [R1+0x18c8] ;  /* 0x0018c80001167983 */ /* 0x002ea20000300a00 */
[----:B----4-:R-:W-:-:S15]  /*3d150*/  HMMA.16816.F32 R8, R24, R12, R8 ;  /* 0x0000000c1808723c */ /* 0x010fde0000001808 */
[----:B------:R-:W-:-:S08]  /*3d160*/  NOP ;  /* 0x0000000000007918 */ /* 0x000fd00000000000 */
[----:B------:R-:W-:Y:S04]  /*3d170*/  STL.64 [R1+0x420], R8 ;  /* 0x0004200801007387 */ /* 0x000fe80000100a00 */
[----:B------:R0:W-:Y:S04]  /*3d180*/  STL.64 [R1+0x428], R10 ;  /* 0x0004280a01007387 */ /* 0x0001e80000100a00 */
[----:B0-----:R-:W4:Y:S04]  /*3d190*/  LDL.LU.64 R10, [R1+0x6ff8] ;  /* 0x006ff800010a7983 */ /* 0x001f280000300a00 */
[----:B------:R-:W2:Y:S04]  /*3d1a0*/  LDL.LU.64 R8, [R1+0x6ff0] ;  /* 0x006ff00001087983 */ /* 0x000ea80000300a00 */
[----:B------:R-:W-:Y:S01]  /*3d1b0*/  STL.64 [R1+0x6f38], R12 ;  /* 0x006f380c01007387 */ /* 0x000fe20000100a00 */
[----:B--2---:R-:W-:Y:S03]  /*3d1c0*/  HMMA.16816.F32 R20, R24, R8, R20 ;  /* 0x000000081814723c */ /* 0x004fe60000001814 */
[----:B----4-:R-:W-:Y:S04]  /*3d1d0*/  STL.64 [R1+0x6f08], R10 ;  /* 0x006f080a01007387 */ /* 0x010fe80000100a00 */
[----:B------:R0:W-:Y:S02]  /*3d1e0*/  STL.64 [R1+0x6f00], R8 ;  /* 0x006f000801007387 */ /* 0x0001e40000100a00 */
[----:B0-----:R-:W-:-:S02]  /*3d1f0*/  IMAD.MOV.U32 R8, RZ, RZ, R29 ;  /* 0x000000ffff087224 */ /* 0x001fc400078e001d */
[----:B------:R-:W-:-:S12]  /*3d200*/  IMAD.MOV.U32 R9, RZ, RZ, R3 ;  /* 0x000000ffff097224 */ /* 0x000fd800078e0003 */
[----:B------:R-:W-:Y:S04]  /*3d210*/  STL.64 [R1+0x410], R20 ;  /* 0x0004101401007387 */ /* 0x000fe80000100a00 */
[----:B------:R-:W-:Y:S04]  /*3d220*/  STL.64 [R1+0x418], R22 ;  /* 0x0004181601007387 */ /* 0x000fe80000100a00 */
[----:B------:R-:W2:Y:S04]  /*3d230*/  LDL.LU R29, [R1+0x6fec] ;  /* 0x006fec00011d7983 */ /* 0x000ea80000300800 */
[----:B------:R-:W4:Y:S04]  /*3d240*/  LDL.LU R3, [R1+0x6fe8] ;  /* 0x006fe80001037983 */ /* 0x000f280000300800 */
[----:B------:R0:W-:Y:S02]  /*3d250*/  STL.64 [R1+0x6f18], R8 ;  /* 0x006f180801007387 */ /* 0x0001e40000100a00 */
[----:B0-----:R-:W-:-:S02]  /*3d260*/  IMAD.MOV.U32 R8, RZ, RZ, R19 ;  /* 0x000000ffff087224 */ /* 0x001fc400078e0013 */
[----:B------:R-:W-:-:S05]  /*3d270*/  IMAD.MOV.U32 R9, RZ, RZ, R18 ;  /* 0x000000ffff097224 */ /* 0x000fca00078e0012 */
[----:B------:R0:W-:Y:S04]  /*3d280*/  STL.64 [R1+0x6f30], R8 ;  /* 0x006f300801007387 */ /* 0x0001e80000100a00 */
[----:B0-----:R-:W3:Y:S04]  /*3d290*/  LDL.64 R8, [R1+0x110] ;  /* 0x0001100001087983 */ /* 0x001ee80000100a00 */
[----:B----4-:R-:W0:Y:S04]  /*3d2a0*/  LDSM.16.MT88.4 R20, [R3+UR4+0x180] ;  /* 0x000180040314783b */ /* 0x010e280008004200 */
[----:B---3--:R1:W-:Y:S02]  /*3d2b0*/  STL.64 [R1+0x6f40], R8 ;  /* 0x006f400801007387 */ /* 0x0083e40000100a00 */
[----:B-1----:R-:W-:-:S02]  /*3d2c0*/  IMAD.MOV.U32 R8, RZ, RZ, R17 ;  /* 0x000000ffff087224 */ /* 0x002fc400078e0011 */
[----:B------:R-:W-:-:S05]  /*3d2d0*/  IMAD.MOV.U32 R9, RZ, RZ, R16 ;  /* 0x000000ffff097224 */ /* 0x000fca00078e0010 */
[----:B------:R1:W-:Y:S04]  /*3d2e0*/  STL.64 [R1+0x6f58], R8 ;  /* 0x006f580801007387 */ /* 0x0003e80000100a00 */
[----:B-1----:R-:W3:Y:S04]  /*3d2f0*/  LDL.64 R8, [R1+0x130] ;  /* 0x0001300001087983 */ /* 0x002ee80000100a00 */
[----:B---3--:R1:W-:Y:S02]  /*3d300*/  STL.64 [R1+0x6f68], R8 ;  /* 0x006f680801007387 */ /* 0x0083e40000100a00 */
[----:B-1----:R-:W-:-:S02]  /*3d310*/  IMAD.MOV.U32 R8, RZ, RZ, R15 ;  /* 0x000000ffff087224 */ /* 0x002fc400078e000f */
[----:B------:R-:W-:-:S05]  /*3d320*/  IMAD.MOV.U32 R9, RZ, RZ, R6 ;  /* 0x000000ffff097224 */ /* 0x000fca00078e0006 */
[----:B------:R1:W-:Y:S04]  /*3d330*/  STL.64 [R1+0x6f80], R8 ;  /* 0x006f800801007387 */ /* 0x0003e80000100a00 */
[----:B------:R-:W3:Y:S04]  /*3d340*/  LDL.LU.64 R16, [R1+0x16d0] ;  /* 0x0016d00001107983 */ /* 0x000ee80000300a00 */
[----:B------:R-:W4:Y:S01]  /*3d350*/  LDL.LU.64 R18, [R1+0x16d8] ;  /* 0x0016d80001127983 */ /* 0x000f220000300a00 */
[----:B-1----:R-:W-:Y:S02]  /*3d360*/  IMAD.MOV.U32 R8, RZ, RZ, R14 ;  /* 0x000000ffff087224 */ /* 0x002fe400078e000e */
[----:B------:R-:W-:Y:S01]  /*3d370*/  IMAD.MOV.U32 R9, RZ, RZ, R7 ;  /* 0x000000ffff097224 */ /* 0x000fe200078e0007 */
[----:B----4-:R-:W-:Y:S04]  /*3d380*/  STL.64 [R1+0x6fd8], R18 ;  /* 0x006fd81201007387 */ /* 0x010fe80000100a00 */
[----:B---3--:R1:W-:Y:S04]  /*3d390*/  STL.64 [R1+0x6fd0], R16 ;  /* 0x006fd01001007387 */ /* 0x0083e80000100a00 */
[----:B-1----:R-:W3:Y:S04]  /*3d3a0*/  LDL.LU.64 R16, [R1+0x17c0] ;  /* 0x0017c00001107983 */ /* 0x002ee80000300a00 */
[----:B------:R-:W3:Y:S04]  /*3d3b0*/  LDL.LU.64 R18, [R1+0x17c8] ;  /* 0x0017c80001127983 */ /* 0x000ee80000300a00 */
[----:B------:R-:W4:Y:S04]  /*3d3c0*/  LDL.LU.64 R12, [R1+0x14d0] ;  /* 0x0014d000010c7983 */ /* 0x000f280000300a00 */
[----:B------:R-:W4:Y:S04]  /*3d3d0*/  LDL.LU.64 R14, [R1+0x14d8] ;  /* 0x0014d800010e7983 */ /* 0x000f280000300a00 */
[----:B------:R1:W-:Y:S02]  /*3d3e0*/  STL.64 [R1+0x6f98], R8 ;  /* 0x006f980801007387 */ /* 0x0003e40000100a00 */
[----:B-1----:R-:W-:-:S02]  /*3d3f0*/  IMAD.MOV.U32 R8, RZ, RZ, R4 ;  /* 0x000000ffff087224 */ /* 0x002fc400078e0004 */
[----:B------:R-:W-:Y:S01]  /*3d400*/  IMAD.MOV.U32 R9, RZ, RZ, R5 ;  /* 0x000000ffff097224 */ /* 0x000fe200078e0005 */
[----:B------:R-:W3:Y:S04]  /*3d410*/  LDL.LU R4, [R1+0x6fe4] ;  /* 0x006fe40001047983 */ /* 0x000ee80000300800 */
[----:B------:R-:W3:Y:S04]  /*3d420*/  LDL.LU R5, [R1+0x6fe0] ;  /* 0x006fe00001057983 */ /* 0x000ee80000300800 */
[----:B------:R1:W-:Y:S04]  /*3d430*/  STL.64 [R1+0x6fb0], R8 ;  /* 0x006fb00801007387 */ /* 0x0003e80000100a00 */
[----:B-1----:R-:W4:Y:S04]  /*3d440*/  LDL R8, [R1+0x1a0] ;  /* 0x0001a00001087983 */ /* 0x002f280000100800 */
[----:B------:R-:W4:Y:S04]  /*3d450*/  LDL R9, [R1+0x1a4] ;  /* 0x0001a40001097983 */ /* 0x000f280000100800 */
[----:B0-----:R-:W-:Y:S04]  /*3d460*/  STL.64 [R1+0x6e40], R22 ;  /* 0x006e401601007387 */ /* 0x001fe80000100a00 */
[----:B------:R0:W-:Y:S04]  /*3d470*/  STL.64 [R1+0x6e38], R20 ;  /* 0x006e381401007387 */ /* 0x0001e80000100a00 */
[----:B0-----:R-:W2:Y:S01]  /*3d480*/  LDL.64 R20, [R1+0xe0] ;  /* 0x0000e00001147983 */ /* 0x001ea20000100a00 */
[----:B---3--:R-:W-:Y:S03]  /*3d490*/  HMMA.16816.F32 R16, R24, R4, R16 ;  /* 0x000000041810723c */ /* 0x008fe60000001810 */
[----:B--2---:R-:W-:Y:S04]  /*3d4a0*/  STL.64 [R1+0x6f60], R20 ;  /* 0x006f601401007387 */ /* 0x004fe80000100a00 */
[----:B------:R-:W-:-:S15]  /*3d4b0*/  STL [R1+0x6450], R3 ;  /* 0x0064500301007387 */ /* 0x000fde0000100800 */
[----:B------:R-:W-:-:S01]  /*3d4c0*/  NOP ;  /* 0x0000000000007918 */ /* 0x000fc20000000000 */
[----:B------:R-:W-:Y:S04]  /*3d4d0*/  STL.64 [R1+0xcd0], R16 ;  /* 0x000cd01001007387 */ /* 0x000fe80000100a00 */
[----:B------:R0:W-:Y:S04]  /*3d4e0*/  STL.64 [R1+0xcd8], R18 ;  /* 0x000cd81201007387 */ /* 0x0001e80000100a00 */
[----:B0-----:R-:W4:Y:S04]  /*3d4f0*/  LDL.LU.64 R18, [R1+0x6fd8] ;  /* 0x006fd80001127983 */ /* 0x001f280000300a00 */
[----:B------:R-:W4:Y:S04]  /*3d500*/  LDL.LU.64 R16, [R1+0x6fd0] ;  /* 0x006fd00001107983 */ /* 0x000f280000300a00 */
[----:B------:R0:W-:Y:S04]  /*3d510*/  STL.64 [R1+0x6f10], R4 ;  /* 0x006f100401007387 */ /* 0x0001e80000100a00 */
[----:B0-----:R-:W2:Y:S04]  /*3d520*/  LDL.LU.64 R4, [R1+0x15d0] ;  /* 0x0015d00001047983 */ /* 0x001ea80000300a00 */
[----:B------:R-:W2:Y:S01]  /*3d530*/  LDL.LU.64 R6, [R1+0x15d8] ;  /* 0x0015d80001067983 */ /* 0x000ea20000300a00 */
[----:B------:R-:W-:-:S02]  /*3d540*/  IMAD.MOV.U32 R20, RZ, RZ, R29 ;  /* 0x000000ffff147224 */ /* 0x000fc400078e001d */
[----:B------:R-:W-:Y:S01]  /*3d550*/  IMAD.MOV.U32 R21, RZ, RZ, R28 ;  /* 0x000000ffff157224 */ /* 0x000fe200078e001c */
[C---:B----4-:R-:W-:Y:S01]  /*3d560*/  HMMA.16816.F32 R8, R24.reuse, R8, R16 ;  /* 0x000000081808723c */ /* 0x050fe20000001810 */
[----:B------:R-:W3:Y:S05]  /*3d570*/  LDL.LU.64 R16, [R1+0x6fc8] ;  /* 0x006fc80001107983 */ /* 0x000eea0000300a00 */
[----:B--2---:R-:W-:-:S15]  /*3d580*/  HMMA.16816.F32 R20, R24, R20, R4 ;  /* 0x000000141814723c */ /* 0x004fde0000001804 */
[----:B------:R-:W-:-:S02]  /*3d590*/  NOP ;  /* 0x0000000000007918 */ /* 0x000fc40000000000 */
[----:B------:R-:W-:Y:S04]  /*3d5a0*/  STL.64 [R1+0xcc0], R8 ;  /* 0x000cc00801007387 */ /* 0x000fe80000100a00 */
[----:B------:R-:W-:Y:S04]  /*3d5b0*/  STL.64 [R1+0xcc8], R10 ;  /* 0x000cc80a01007387 */ /* 0x000fe80000100a00 */
[----:B------:R0:W-:Y:S04]  /*3d5c0*/  STL.64 [R1+0xcb0], R20 ;  /* 0x000cb01401007387 */ /* 0x0001e80000100a00 */
[----:B------:R1:W-:Y:S04]  /*3d5d0*/  STL.64 [R1+0xcb8], R22 ;  /* 0x000cb81601007387 */ /* 0x0003e80000100a00 */
[----:B0-----:R-:W2:Y:S04]  /*3d5e0*/  LDL.LU.64 R20, [R1+0x1230] ;  /* 0x0012300001147983 */ /* 0x001ea80000300a00 */
[----:B-1----:R-:W4:Y:S01]  /*3d5f0*/  LDL.LU.64 R22, [R1+0x1238] ;  /* 0x0012380001167983 */ /* 0x002f220000300a00 */
[----:B---3--:R-:W-:-:S15]  /*3d600*/  HMMA.16816.F32 R4, R24, R16, R12 ;  /* 0x000000101804723c */ /* 0x008fde000000180c */
[----:B------:R-:W-:-:S08]  /*3d610*/  NOP ;  /* 0x0000000000007918 */ /* 0x000fd00000000000 */
[----:B------:R-:W-:Y:S04]  /*3d620*/  STL.64 [R1+0xca0], R4 ;  /* 0x000ca00401007387 */ /* 0x000fe80000100a00 */
[----:B------:R-:W-:Y:S04]  /*3d630*/  STL.64 [R1+0xca8], R6 ;  /* 0x000ca80601007387 */ /* 0x000fe80000100a00 */
[----:B----4-:R-:W-:Y:S04]  /*3d640*/  STL.64 [R1+0x6f78], R22 ;  /* 0x006f781601007387 */ /* 0x010fe80000100a00 */
[----:B--2---:R0:W-:Y:S04]  /*3d650*/  STL.64 [R1+0x6f70], R20 ;  /* 0x006f701401007387 */ /* 0x0041e80000100a00 */
[----:B0-----:R-:W2:Y:S04]  /*3d660*/  LDL.LU.64 R20, [R1+0x1240] ;  /* 0x0012400001147983 */ /* 0x001ea80000300a00 */
[----:B------:R-:W3:Y:S04]  /*3d670*/  LDL.LU.64 R22, [R1+0x1248] ;  /* 0x0012480001167983 */ /* 0x000ee80000300a00 */
[----:B---3--:R-:W-:Y:S04]  /*3d680*/  STL.64 [R1+0x6f90], R22 ;  /* 0x006f901601007387 */ /* 0x008fe80000100a00 */
        /* <DEDUP_REMOVED lines=10> */
[----:B------:R-:W2:Y:S04]  /*3d730*/  LDL.LU.64 R22, [R1+0x1278] ;  /* 0x0012780001167983 */ /* 0x000ea80000300a00 */
[----:B------:R-:W3:Y:S04]  /*3d740*/  LDL.LU.64 R12, [R1+0x1210] ;  /* 0x00121000010c7983 */ /* 0x000ee80000300a00 */
[----:B------:R-:W4:Y:S01]  /*3d750*/  LDL.LU.64 R14, [R1+0x1218] ;  /* 0x00121800010e7983 */ /* 0x000f220000300a00 */
[----:B------:R-:W-:-:S02]  /*3d760*/  IMAD.MOV.U32 R8, RZ, RZ, R2 ;  /* 0x000000ffff087224 */ /* 0x000fc400078e0002 */
[----:B------:R-:W-:Y:S01]  /*3d770*/  IMAD.MOV.U32 R9, RZ, RZ, R0 ;  /* 0x000000ffff097224 */ /* 0x000fe200078e0000 */
[----:B----4-:R-:W-:Y:S04]  /*3d780*/  STL.64 [R1+0x6f50], R14 ;  /* 0x006f500e01007387 */ /* 0x010fe80000100a00 */
[----:B---3--:R0:W-:Y:S04]  /*3d790*/  STL.64 [R1+0x6f48], R12 ;  /* 0x006f480c01007387 */ /* 0x0081e80000100a00 */
[----:B0-----:R-:W3:Y:S04]  /*3d7a0*/  LDL.LU.64 R12, [R1+0x1220] ;  /* 0x00122000010c7983 */ /* 0x001ee80000300a00 */
[----:B------:R-:W3:Y:S04]  /*3d7b0*/  LDL.LU.64 R14, [R1+0x1228] ;  /* 0x00122800010e7983 */ /* 0x000ee80000300a00 */
[----:B------:R-:W4:Y:S04]  /*3d7c0*/  LDL.LU.64 R4, [R1+0xe20] ;  /* 0x000e200001047983 */ /* 0x000f280000300a00 */
[----:B------:R-:W3:Y:S01]  /*3d7d0*/  LDL.LU.64 R6, [R1+0xe28] ;  /* 0x000e280001067983 */ /* 0x000ee20000300a00 */
[C---:B--2---:R-:W-:Y:S03]  /*3d7e0*/  HMMA.16816.F32 R8, R24.reuse, R8, R20 ;  /* 0x000000081808723c */ /* 0x044fe60000001814 */
[----:B---3--:R-:W-:Y:S04]  /*3d7f0*/  STL.64 [R1+0x6f28], R6 ;  /* 0x006f280601007387 */ /* 0x008fe80000100a00 */
[----:B----4-:R0:W-:Y:S04]  /*3d800*/  STL.64 [R1+0x6f20], R4 ;  /* 0x006f200401007387 */ /* 0x0101e80000100a00 */
[----:B0-----:R-:W2:Y:S04]  /*3d810*/  LDL.LU.64 R4, [R1+0x1200] ;  /* 0x0012000001047983 */ /* 0x001ea80000300a00 */
[----:B------:R-:W2:Y:S04]  /*3d820*/  LDL.LU.64 R6, [R1+0x1208] ;  /* 0x0012080001067983 */ /* 0x000ea80000300a00 */
[----:B------:R-:W3:Y:S04]  /*3d830*/  LDL.LU.64 R16, [R1+0x4b0] ;  /* 0x0004b00001107983 */ /* 0x000ee80000300a00 */
[----:B------:R-:W3:Y:S04]  /*3d840*/  LDL.LU.64 R18, [R1+0x4b8] ;  /* 0x0004b80001127983 */ /* 0x000ee80000300a00 */
[----:B------:R-:W4:Y:S04]  /*3d850*/  LDL.LU.64 R22, [R1+0x6fc0] ;  /* 0x006fc00001167983 */ /* 0x000f280000300a00 */
[----:B------:R-:W4:Y:S04]  /*3d860*/  LDL.LU.64 R20, [R1+0x6fb8] ;  /* 0x006fb80001147983 */ /* 0x000f280000300a00 */
[----:B------:R0:W-:Y:S04]  /*3d870*/  STL.64 [R1+0xc90], R8 ;  /* 0x000c900801007387 */ /* 0x0001e80000100a00 */
[----:B------:R4:W-:Y:S04]  /*3d880*/  STL.64 [R1+0xc98], R10 ;  /* 0x000c980a01007387 */ /* 0x0009e80000100a00 */
[----:B0-----:R-:W4:Y:S02]  /*3d890*/  LDL.LU.64 R8, [R1+0x6fb0] ;  /* 0x006fb00001087983 */ /* 0x001f240000300a00 */
[----:B----4-:R-:W-:Y:S02]  /*3d8a0*/  HMMA.16816.F32 R8, R24, R8, R20 ;  /* 0x000000081808723c */ /* 0x010fe40000001814 */
[----:B------:R-:W4:Y:S04]  /*3d8b0*/  LDL.LU.64 R22, [R1+0x6fa8] ;  /* 0x006fa80001167983 */ /* 0x000f280000300a00 */
[----:B------:R-:W4:-:S15]  /*3d8c0*/  LDL.LU.64 R20, [R1+0x6fa0] ;  /* 0x006fa00001147983 */ /* 0x000f1e0000300a00 */
[----:B------:R-:W-:-:S02]  /*3d8d0*/  NOP ;  /* 0x0000000000007918 */ /* 0x000fc40000000000 */
        /* <DEDUP_REMOVED lines=15> */
[----:B------:R-:W-:Y:S04]  /*3d9d0*/  STL.64 [R1+0xc68], R10 ;  /* 0x000c680a01007387 */ /* 0x000fe80000100a00 */
[----:B0-----:R-:W4:Y:S02]  /*3d9e0*/  LDL.LU.64 R8, [R1+0x6f68] ;  /* 0x006f680001087983 */ /* 0x001f240000300a00 */
[----:B----4-:R-:W-:Y:S06]  /*3d9f0*/  HMMA.16816.F32 R20, R24, R8, R20 ;  /* 0x000000081814723c */ /* 0x010fec0000001814 */
[----:B------:R-:W-:-:S15]  /*3da00*/  IMAD.MOV.U32 R3, RZ, RZ, R9 ;  /* 0x000000ffff037224 */ /* 0x000fde00078e0009 */
[----:B------:R-:W-:-:S02]  /*3da10*/  NOP ;  /* 0x0000000000007918 */ /* 0x000fc40000000000 */
[----:B------:R0:W-:Y:S04]  /*3da20*/  STL.64 [R1+0xc50], R20 ;  /* 0x000c501401007387 */ /* 0x0001e80000100a00 */
[----:B------:R1:W-:Y:S04]  /*3da30*/  STL.64 [R1+0xc58], R22 ;  /* 0x000c581601007387 */ /* 0x0003e80000100a00 */
[----:B0-----:R-:W3:Y:S01]  /*3da40*/  LDL.LU.64 R20, [R1+0x6f60] ;  /* 0x006f600001147983 */ /* 0x001ee20000300a00 */
[----:B-1----:R-:W-:-:S03]  /*3da50*/  IMAD.MOV.U32 R22, RZ, RZ, R8 ;  /* 0x000000ffff167224 */ /* 0x002fc600078e0008 */
[----:B------:R-:W4:Y:S02]  /*3da60*/  LDL.LU.64 R8, [R1+0x6f58] ;  /* 0x006f580001087983 */ /* 0x000f240000300a00 */
[----:B----4-:R-:W-:Y:S02]  /*3da70*/  HMMA.16816.F32 R8, R24, R8, R12 ;  /* 0x000000081808723c */ /* 0x010fe4000000180c */
[----:B------:R-:W4:Y:S04]  /*3da80*/  LDL.LU.64 R14, [R1+0x6f50] ;  /* 0x006f5000010e7983 */ /* 0x000f280000300a00 */
[----:B------:R-:W4:-:S15]  /*3da90*/  LDL.LU.64 R12, [R1+0x6f48] ;  /* 0x006f4800010c7983 */ /* 0x000f1e0000300a00 */
[----:B------:R-:W-:-:S02]  /*3daa0*/  NOP ;  /* 0x0000000000007918 */ /* 0x000fc40000000000 */
[----:B------:R0:W-:Y:S04]  /*3dab0*/  STL.64 [R1+0xc40], R8 ;  /* 0x000c400801007387 */ /* 0x0001e80000100a00 */
[----:B------:R-:W-:Y:S04]  /*3dac0*/  STL.64 [R1+0xc48], R10 ;  /* 0x000c480a01007387 */ /* 0x000fe80000100a00 */
[----:B0-----:R-:W4:Y:S02]  /*3dad0*/  LDL.LU.64 R8, [R1+0x6f40] ;  /* 0x006f400001087983 */ /* 0x001f240000300a00 */
[----:B----4-:R-:W-:-:S15]  /*3dae0*/  HMMA.16816.F32 R12, R24, R8, R12 ;  /* 0x00000008180c723c */ /* 0x010fde000000180c */
[----:B------:R-:W-:-:S08]  /*3daf0*/  NOP ;  /* 0x0000000000007918 */ /* 0x000fd00000000000 */
[----:B------:R0:W-:Y:S04]  /*3db00*/  STL.64 [R1+0xc30], R12 ;  /* 0x000c300c01007387 */ /* 0x0001e80000100a00 */
[----:B------:R1:W-:Y:S04]  /*3db10*/  STL.64 [R1+0xc38], R14 ;  /* 0x000c380e01007387 */ /* 0x0003e80000100a00 */
[----:B0-----:R-:W4:Y:S01]  /*3db20*/  LDL.LU.64 R12, [R1+0x6f38] ;  /* 0x006f3800010c7983 */ /* 0x001f220000300a00 */
[----:B-1----:R-:W-:Y:S02]  /*3db30*/  IMAD.MOV.U32 R15, RZ, RZ, R8 ;  /* 0x000000ffff0f7224 */ /* 0x002fe400078e0008 */
[----:B------:R-:W-:-:S02]  /*3db40*/  IMAD.MOV.U32 R14, RZ, RZ, R9 ;  /* 0x000000ffff0e7224 */ /* 0x000fc400078e0009 */
[----:B------:R-:W2:Y:S02]  /*3db50*/  LDL.LU.64 R8, [R1+0x6f30] ;  /* 0x006f300001087983 */ /* 0x000ea40000300a00 */
[----:B--2---:R-:W-:Y:S02]  /*3db60*/  HMMA.16816.F32 R8, R24, R8, R4 ;  /* 0x000000081808723c */ /* 0x004fe40000001804 */
[----:B------:R-:W2:Y:S04]  /*3db70*/  LDL.LU.64 R6, [R1+0x6f28] ;  /* 0x006f280001067983 */ /* 0x000ea80000300a00 */
[----:B------:R-:W2:-:S15]  /*3db80*/  LDL.LU.64 R4, [R1+0x6f20] ;  /* 0x006f200001047983 */ /* 0x000e9e0000300a00 */
[----:B------:R-:W-:-:S02]  /*3db90*/  NOP ;  /* 0x0000000000007918 */ /* 0x000fc40000000000 */
[----:B------:R0:W-:Y:S04]  /*3dba0*/  STL.64 [R1+0xc20], R8 ;  /* 0x000c200801007387 */ /* 0x0001e80000100a00 */
[----:B------:R2:W-:Y:S04]  /*3dbb0*/  STL.64 [R1+0xc28], R10 ;  /* 0x000c280a01007387 */ /* 0x0005e80000100a00 */
[----:B0-----:R-:W2:Y:S02]  /*3dbc0*/  LDL.LU.64 R8, [R1+0x6f18] ;  /* 0x006f180001087983 */ /* 0x001ea40000300a00 */
[C---:B--2---:R-:W-:Y:S06]  /*3dbd0*/  HMMA.16816.F32 R8, R24.reuse, R8, R4 ;  /* 0x000000081808723c */ /* 0x044fec0000001804 */
[----:B---3--:R-:W-:Y:S01]  /*3dbe0*/  HMMA.16816.F32 R24, R24, R20, R16 ;  /* 0x000000141818723c */ /* 0x008fe20000001810 */
[----:B------:R-:W2:-:S15]  /*3dbf0*/  LDL.LU.64 R4, [R1+0x6f10] ;  /* 0x006f100001047983 */ /* 0x000e9e0000300a00 */
[----:B------:R-:W-:-:S01]  /*3dc00*/  NOP ;  /* 0x0000000000007918 */ /* 0x000fc20000000000 */
[----:B------:R-:W-:Y:S04]  /*3dc10*/  STL.64 [R1+0xc10], R8 ;  /* 0x000c100801007387 */ /* 0x000fe80000100a00 */
[----:B------:R0:W-:Y:S04]  /*3dc20*/  STL.64 [R1+0xc18], R10 ;  /* 0x000c180a01007387 */ /* 0x0001e80000100a00 */
[----:B0-----:R-:W3:Y:S04]  /*3dc30*/  LDL.LU.64 R10, [R1+0x6f08] ;  /* 0x006f0800010a7983 */ /* 0x001ee80000300a00 */
[----:B------:R-:W2:Y:S04]  /*3dc40*/  LDL.LU.64 R8, [R1+0x6f00] ;  /* 0x006f000001087983 */ /* 0x000ea80000300a00 */
[----:B------:R-:W3:Y:S04]  /*3dc50*/  LDL.LU.64 R18, [R1+0x6ef8] ;  /* 0x006ef80001127983 */ /* 0x000ee80000300a00 */
[----:B------:R-:W3:Y:S04]  /*3dc60*/  LDL.LU.64 R16, [R1+0x6ef0] ;  /* 0x006ef00001107983 */ /* 0x000ee80000300a00 */
[----:B------:R0:W-:Y:S04]  /*3dc70*/  STL.64 [R1+0x400], R24 ;  /* 0x0004001801007387 */ /* 0x0001e80000100a00 */
[----:B------:R1:W-:Y:S04]  /*3dc80*/  STL.64 [R1+0x408], R26 ;  /* 0x0004081a01007387 */ /* 0x0003e80000100a00 */
[----:B0-----:R-:W2:Y:S04]  /*3dc90*/  LDL.LU.64 R24, [R1+0x1850] ;  /* 0x0018500001187983 */ /* 0x001ea80000300a00 */
[----:B-1----:R-:W2:Y:S04]  /*3dca0*/  LDL.LU.64 R26, [R1+0x1858] ;  /* 0x00185800011a7983 */ /* 0x002ea80000300a00 */
[----:B------:R0:W-:Y:S04]  /*3dcb0*/  STL.64 [R1+0x6e58], R20 ;  /* 0x006e581401007387 */ /* 0x0001e80000100a00 */
[----:B------:R1:W-:Y:S04]  /*3dcc0*/  STL [R1+0x6ec8], R22 ;  /* 0x006ec81601007387 */ /* 0x0003e80000100800 */
[----:B0-----:R-:W3:Y:S04]  /*3dcd0*/  LDL.LU.64 R20, [R1+0x1950] ;  /* 0x0019500001147983 */ /* 0x001ee80000300a00 */
[----:B-1----:R-:W3:Y:S04]  /*3dce0*/  LDL.LU.64 R22, [R1+0x1958] ;  /* 0x0019580001167983 */ /* 0x002ee80000300a00 */
[----:B----4-:R0:W-:Y:S04]  /*3dcf0*/  STL.64 [R1+0x6eb8], R12 ;  /* 0x006eb80c01007387 */ /* 0x0101e80000100a00 */
[----:B------:R-:W-:Y:S01]  /*3dd00*/  STL.64 [R1+0x6ed0], R14 ;  /* 0x006ed00e01007387 */ /* 0x000fe20000100a00 */
[----:B---3--:R-:W-:-:S15]  /*3dd10*/  HMMA.16816.F32 R20, R16, R12, R20 ;  /* 0x0000000c1014723c */ /* 0x008fde0000001814 */
[----:B------:R-:W-:-:S08]  /*3dd20*/  NOP ;  /* 0x0000000000007918 */ /* 0x000fd00000000000 */
[----:B------:R-:W-:Y:S04]  /*3dd30*/  STL.64 [R1+0x380], R20 ;  /* 0x0003801401007387 */ /* 0x000fe80000100a00 */
[----:B------:R-:W-:Y:S04]  /*3dd40*/  STL.64 [R1+0x388], R22 ;  /* 0x0003881601007387 */ /* 0x000fe80000100a00 */
[----:B0-----:R-:W3:Y:S01]  /*3dd50*/  LDL.64 R12, [R1+0x1a0] ;  /* 0x0001a000010c7983 */ /* 0x001ee20000100a00 */
[----:B------:R-:W0:Y:S01]  /*3dd60*/  S2R R29, SR_TID.X ;  /* 0x00000000001d7919 */ /* 0x000e220000002100 */
[----:B--2---:R-:W-:Y:S01]  /*3dd70*/  HMMA.16816.F32 R24, R16, R8, R24 ;  /* 0x000000081018723c */ /* 0x004fe20000001818 */
[C---:B0-----:R-:W-:Y:S01]  /*3dd80*/  LOP3.LUT R0, R29.reuse, 0x7, RZ, 0xc0, !PT ;  /* 0x000000071d007812 */ /* 0x041fe200078ec0ff */
[----:B------:R-:W-:Y:S01]  /*3dd90*/  IMAD.SHL.U32 R2, R29, 0x2, RZ ;  /* 0x000000021d027824 */ /* 0x000fe200078e00ff */
[----:B---3--:R0:W-:Y:S04]  /*3dda0*/  STL.64 [R1+0x6ee8], R12 ;  /* 0x006ee80c01007387 */ /* 0x0081e80000100a00 */
[----:B0-----:R-:W2:Y:S04]  /*3ddb0*/  LDL.LU.64 R12, [R1+0x1750] ;  /* 0x00175000010c7983 */ /* 0x001ea80000300a00 */
[----:B------:R-:W2:Y:S04]  /*3ddc0*/  LDL.LU.64 R14, [R1+0x1758] ;  /* 0x00175800010e7983 */ /* 0x000ea80000300a00 */
[----:B------:R-:W3:Y:S04]  /*3ddd0*/  LDL.LU.64 R20, [R1+0x1550] ;  /* 0x0015500001147983 */ /* 0x000ee80000300a00 */
[----:B------:R-:W4:Y:S01]  /*3dde0*/  LDL.LU.64 R22, [R1+0x1558] ;  /* 0x0015580001167983 */ /* 0x000f220000300a00 */
[----:B------:R-:W-:-:S02]  /*3ddf0*/  IMAD R0, R0, 0x210, RZ ;  /* 0x0000021000007824 */ /* 0x000fc400078e02ff */
[----:B------:R-:W-:-:S03]  /*3de00*/  IMAD.SHL.U32 R29, R29, 0x100, RZ ;  /* 0x000001001d1d7824 */ /* 0x000fc600078e00ff */
[----:B------:R-:W-:-:S04]  /*3de10*/  LOP3.LUT R7, R0, 0x10, R2, 0x78, !PT ;  /* 0x0000001000077812 */ /* 0x000fc800078e7802 */
[----:B------:R-:W-:Y:S01]  /*3de20*/  LOP3.LUT R7, R7, 0x1000, R29, 0xf8, !PT ;  /* 0x0000100007077812 */ /* 0x000fe200078ef81d */
[----:B------:R-:W-:Y:S03]  /*3de30*/  STL.64 [R1+0x370], R24 ;  /* 0x0003701801007387 */ /* 0x000fe60000100a00 */
[----:B------:R-:W-:Y:S01]  /*3de40*/  LOP3.LUT R7, R7, 0x20, RZ, 0x3c, !PT ;  /* 0x0000002007077812 */ /* 0x000fe200078e3cff */
[----:B------:R-:W-:Y:S04]  /*3de50*/  STL.64 [R1+0x378], R26 ;  /* 0x0003781a01007387 */ /* 0x000fe80000100a00 */
[----:B------:R-:W0:Y:S01]  /*3de60*/  LDSM.16.MT88.4 R24, [R7+UR4] ;  /* 0x000000040718783b */ /* 0x000e220008004200 */
[C---:B--2---:R-:W-:Y:S03]  /*3de70*/  HMMA.16816.F32 R12, R16.reuse, R4, R12 ;  /* 0x00000004100c723c */ /* 0x044fe6000000180c */
[----:B----4-:R-:W-:Y:S04]  /*3de80*/  STL.64 [R1+0x6ee0], R22 ;  /* 0x006ee01601007387 */ /* 0x010fe80000100a00 */
[----:B---3--:R1:W-:Y:S04]  /*3de90*/  STL.64 [R1+0x6ed8], R20 ;  /* 0x006ed81401007387 */ /* 0x0083e80000100a00 */
[----:B-1----:R-:W2:Y:S04]  /*3dea0*/  LDL.LU.64 R20, [R1+0x1650] ;  /* 0x0016500001147983 */ /* 0x002ea80000300a00 */
[----:B------:R-:W2:Y:S04]  /*3deb0*/  LDL.LU.64 R22, [R1+0x1658] ;  /* 0x0016580001167983 */ /* 0x000ea80000300a00 */
[----:B------:R-:W-:Y:S04]  /*3dec0*/  STL.64 [R1+0x6e30], R10 ;  /* 0x006e300a01007387 */ /* 0x000fe80000100a00 */
[----:B------:R1:W-:Y:S04]  /*3ded0*/  STL.64 [R1+0x6e28], R8 ;  /* 0x006e280801007387 */ /* 0x0003e80000100a00 */
[----:B-1----:R-:W3:Y:S04]  /*3dee0*/  LDL.64 R8, [R1+0x180] ;  /* 0x0001800001087983 */ /* 0x002ee80000100a00 */
[----:B------:R-:W-:Y:S04]  /*3def0*/  STL [R1+0x6e20], R7 ;  /* 0x006e200701007387 */ /* 0x000fe80000100800 */
[----:B0-----:R-:W-:Y:S04]  /*3df00*/  STL.64 [R1+0x6d08], R26 ;  /* 0x006d081a01007387 */ /* 0x001fe80000100a00 */
[----:B------:R0:W-:Y:S04]  /*3df10*/  STL.64 [R1+0x6d00], R24 ;  /* 0x006d001801007387 */ /* 0x0001e80000100a00 */
[----:B0-----:R-:W4:Y:S04]  /*3df20*/  LDL.64 R24, [R1+0x190] ;  /* 0x0001900001187983 */ /* 0x001f280000100a00 */
[----:B------:R0:W-:Y:S04]  /*3df30*/  STL.64 [R1+0x970], R12 ;  /* 0x0009700c01007387 */ /* 0x0001e80000100a00 */
[----:B------:R-:W-:Y:S04]  /*3df40*/  STL.64 [R1+0x978], R14 ;  /* 0x0009780e01007387 */ /* 0x000fe80000100a00 */
[----:B0-----:R-:W2:Y:S04]  /*3df50*/  LDL.LU.64 R12, [R1+0x6ee8] ;  /* 0x006ee800010c7983 */ /* 0x001ea80000300a00 */
[----:B------:R-:W-:Y:S04]  /*3df60*/  STL [R1+0x6e1c], R4 ;  /* 0x006e1c0401007387 */ /* 0x000fe80000100800 */
[----:B------:R0:W-:Y:S04]  /*3df70*/  STL [R1+0x6e18], R5 ;  /* 0x006e180501007387 */ /* 0x0001e80000100800 */
[----:B0-----:R-:W3:Y:S04]  /*3df80*/  LDL.LU.64 R4, [R1+0xac0] ;  /* 0x000ac00001047983 */ /* 0x001ee80000300a00 */
[----:B------:R-:W3:Y:S01]  /*3df90*/  LDL.LU.64 R6, [R1+0xac8] ;  /* 0x000ac80001067983 */ /* 0x000ee20000300a00 */
[----:B--2---:R-:W-:-:S15]  /*3dfa0*/  HMMA.16816.F32 R20, R16, R12, R20 ;  /* 0x0000000c1014723c */ /* 0x004fde0000001814 */
[----:B------:R-:W-:-:S08]  /*3dfb0*/  NOP ;  /* 0x0000000000007918 */ /* 0x000fd00000000000 */
[----:B------:R-:W-:Y:S04]  /*3dfc0*/  STL.64 [R1+0x960], R20 ;  /* 0x0009601401007387 */ /* 0x000fe80000100a00 */
[----:B------:R0:W-:Y:S04]  /*3dfd0*/  STL.64 [R1+0x968], R22 ;  /* 0x0009681601007387 */ /* 0x0001e80000100a00 */
[----:B0-----:R-:W4:Y:S04]  /*3dfe0*/  LDL.LU.64 R22, [R1+0x6ee0] ;  /* 0x006ee00001167983 */ /* 0x001f280000300a00 */
[----:B------:R-:W4:Y:S01]  /*3dff0*/  LDL.LU.64 R20, [R1+0x6ed8] ;  /* 0x006ed80001147983 */ /* 0x000f220000300a00 */
[----:B------:R-:W-:-:S02]  /*3e000*/  IMAD.MOV.U32 R28, RZ, RZ, R13 ;  /* 0x000000ffff1c7224 */ /* 0x000fc400078e000d */
[----:B------:R-:W-:Y:S01]  /*3e010*/  IMAD.MOV.U32 R29, RZ, RZ, R12 ;  /* 0x000000ffff1d7224 */ /* 0x000fe200078e000c */
[----:B------:R-:W2:Y:S04]  /*3e020*/  LDL.LU.64 R14, [R1+0x6ed0] ;  /* 0x006ed000010e7983 */ /* 0x000ea80000300a00 */
[----:B------:R-:W-:Y:S04]  /*3e030*/  STL [R1+0x6e14], R28 ;  /* 0x006e141c01007387 */ /* 0x000fe80000100800 */
[----:B------:R-:W-:Y:S01]  /*3e040*/  STL [R1+0x6e10], R29 ;  /* 0x006e101d01007387 */ /* 0x000fe20000100800 */
[----:B----4-:R-:W-:-:S15]  /*3e050*/  HMMA.16816.F32 R20, R16, R24, R20 ;  /* 0x000000181014723c */ /* 0x010fde0000001814 */
[----:B------:R-:W-:-:S08]  /*3e060*/  NOP ;  /* 0x0000000000007918 */ /* 0x000fd00000000000 */
[----:B------:R-:W-:Y:S04]  /*3e070*/  STL.64 [R1+0x950], R20 ;  /* 0x0009501401007387 */ /* 0x000fe80000100a00 */
[----:B------:R0:W-:Y:S04]  /*3e080*/  STL.64 [R1+0x958], R22 ;  /* 0x0009581601007387 */ /* 0x0001e80000100a00 */
[----:B0-----:R-:W4:Y:S04]  /*3e090*/  LDL.LU R22, [R1+0x6ec8] ;  /* 0x006ec80001167983 */ /* 0x001f280000300800 */
[----:B------:R-:W3:Y:S04]  /*3e0a0*/  LDL.64 R20, [R1+0xf0] ;  /* 0x0000f00001147983 */ /* 0x000ee80000100a00 */
[----:B---3--:R0:W-:Y:S04]  /*3e0b0*/  STL.64 [R1+0x6e60], R20 ;  /* 0x006e601401007387 */ /* 0x0081e80000100a00 */
[----:B0-----:R-:W3:Y:S01]  /*3e0c0*/  LDL.64 R20, [R1+0x100] ;  /* 0x0001000001147983 */ /* 0x001ee20000100a00 */
[----:B------:R-:W-:Y:S03]  /*3e0d0*/  HMMA.16816.F32 R4, R16, R8, R4 ;  /* 0x000000081004723c */ /* 0x000fe60000001804 */
[----:B---3--:R-:W-:Y:S04]  /*3e0e0*/  STL.64 [R1+0x6e78], R20 ;  /* 0x006e781401007387 */ /* 0x008fe80000100a00 */
[----:B------:R0:W-:Y:S04]  /*3e0f0*/  STL.64 [R1+0x6e00], R24 ;  /* 0x006e001801007387 */ /* 0x0001e80000100a00 */
[----:B0-----:R-:W3:Y:S01]  /*3e100*/  LDL.64 R24, [R1+0x150] ;  /* 0x0001500001187983 */ /* 0x001ee20000100a00 */
[----:B--2---:R-:W-:-:S02]  /*3e110*/  IMAD.MOV.U32 R20, RZ, RZ, R15 ;  /* 0x000000ffff147224 */ /* 0x004fc400078e000f */
[----:B------:R-:W-:Y:S01]  /*3e120*/  IMAD.MOV.U32 R21, RZ, RZ, R14 ;  /* 0x000000ffff157224 */ /* 0x000fe200078e000e */
[----:B---3--:R0:W-:Y:S04]  /*3e130*/  STL.64 [R1+0x6ec0], R24 ;  /* 0x006ec01801007387 */ /* 0x0081e80000100a00 */
[----:B0-----:R-:W2:Y:S04]  /*3e140*/  LDL.64 R24, [R1+0x170] ;  /* 0x0001700001187983 */ /* 0x001ea80000100a00 */
[----:B------:R0:W-:Y:S04]  /*3e150*/  STL.64 [R1+0x940], R4 ;  /* 0x0009400401007387 */ /* 0x0001e80000100a00 */
[----:B------:R1:W-:Y:S04]  /*3e160*/  STL.64 [R1+0x948], R6 ;  /* 0x0009480601007387 */ /* 0x0003e80000100a00 */
[----:B0-----:R-:W2:Y:S04]  /*3e170*/  LDL.LU.64 R4, [R1+0xab0] ;  /* 0x000ab00001047983 */ /* 0x001ea80000300a00 */
[----:B-1----:R-:W2:Y:S04]  /*3e180*/  LDL.LU.64 R6, [R1+0xab8] ;  /* 0x000ab80001067983 */ /* 0x002ea80000300a00 */
[----:B------:R-:W3:Y:S04]  /*3e190*/  LDL.LU.64 R12, [R1+0xaa0] ;  /* 0x000aa000010c7983 */ /* 0x000ee80000300a00 */
[----:B------:R-:W3:Y:S04]  /*3e1a0*/  LDL.LU.64 R14, [R1+0xaa8] ;  /* 0x000aa800010e7983 */ /* 0x000ee80000300a00 */
[----:B------:R0:W-:Y:S04]  /*3e1b0*/  STL.64 [R1+0x6e90], R20 ;  /* 0x006e901401007387 */ /* 0x0001e80000100a00 */
[----:B0-----:R-:W4:Y:S01]  /*3e1c0*/  LDL.64 R20, [R1+0x120] ;  /* 0x0001200001147983 */ /* 0x001f220000100a00 */
[----:B------:R-:W-:-:S02]  /*3e1d0*/  IMAD.MOV.U32 R0, RZ, RZ, R9 ;  /* 0x000000ffff007224 */ /* 0x000fc400078e0009 */
[----:B------:R-:W-:Y:S01]  /*3e1e0*/  IMAD.MOV.U32 R2, RZ, RZ, R8 ;  /* 0x000000ffff027224 */ /* 0x000fe200078e0008 */
[----:B--2---:R-:W-:Y:S01]  /*3e1f0*/  HMMA.16816.F32 R4, R16, R24, R4 ;  /* 0x000000181004723c */ /* 0x004fe20000001804 */
[----:B----4-:R0:W-:Y:S02]  /*3e200*/  STL.64 [R1+0x6e98], R20 ;  /* 0x006e981401007387 */ /* 0x0101e40000100a00 */
[----:B0-----:R-:W-:Y:S02]  /*3e210*/  IMAD.MOV.U32 R20, RZ, RZ, R22 ;  /* 0x000000ffff147224 */ /* 0x001fe400078e0016 */
[----:B------:R-:W-:-:S05]  /*3e220*/  IMAD.MOV.U32 R21, RZ, RZ, R3 ;  /* 0x000000ffff157224 */ /* 0x000fca00078e0003 */
[----:B------:R0:W-:Y:S01]  /*3e230*/  STL.64 [R1+0x6eb0], R20 ;  /* 0x006eb01401007387 */ /* 0x0001e20000100a00 */
[----:B------:R-:W-:-:S03]  /*3e240*/  IMAD.MOV.U32 R3, RZ, RZ, R25 ;  /* 0x000000ffff037224 */ /* 0x000fc600078e0019 */
[----:B0-----:R-:W2:Y:S04]  /*3e250*/  LDL.LU.64 R20, [R1+0xa90] ;  /* 0x000a900001147983 */ /* 0x001ea80000300a00 */
[----:B------:R-:W2:Y:S04]  /*3e260*/  LDL.LU.64 R22, [R1+0xa98] ;  /* 0x000a980001167983 */ /* 0x000ea80000300a00 */
[----:B------:R-:W4:Y:S04]  /*3e270*/  LDL.64 R8, [R1+0x140] ;  /* 0x0001400001087983 */ /* 0x000f280000100a00 */
[----:B------:R-:W-:Y:S04]  /*3e280*/  STL [R1+0x6e0c], R0 ;  /* 0x006e0c0001007387 */ /* 0x000fe80000100800 */
[----:B------:R-:W-:Y:S04]  /*3e290*/  STL [R1+0x6e08], R2 ;  /* 0x006e080201007387 */ /* 0x000fe80000100800 */
[----:B------:R-:W-:Y:S04]  /*3e2a0*/  STL.64 [R1+0x930], R4 ;  /* 0x0009300401007387 */ /* 0x000fe80000100a00 */
[----:B------:R0:W-:Y:S02]  /*3e2b0*/  STL.64 [R1+0x938], R6 ;  /* 0x0009380601007387 */ /* 0x0001e40000100a00 */
[----:B0-----:R-:W-:-:S02]  /*3e2c0*/  IMAD.MOV.U32 R6, RZ, RZ, R24 ;  /* 0x000000ffff067224 */ /* 0x001fc400078e0018 */
[----:B------:R-:W2:Y:S04]  /*3e2d0*/  LDL.LU.64 R24, [R1+0x6ec0] ;  /* 0x006ec00001187983 */ /* 0x000ea80000300a00 */
[----:B------:R-:W-:Y:S04]  /*3e2e0*/  STL [R1+0x6e24], R6 ;  /* 0x006e240601007387 */ /* 0x000fe80000100800 */
[----:B------:R-:W3:Y:S02]  /*3e2f0*/  LDL.64 R4, [R1+0x160] ;  /* 0x0001600001047983 */ /* 0x000ee40000100a00 */
[----:B---3--:R-:W-:-:S15]  /*3e300*/  HMMA.16816.F32 R12, R16, R4, R12 ;  /* 0x00000004100c723c */ /* 0x008fde000000180c */
[----:B------:R-:W-:-:S08]  /*3e310*/  NOP ;  /* 0x0000000000007918 */ /* 0x000fd00000000000 */
[----:B------:R0:W-:Y:S04]  /*3e320*/  STL.64 [R1+0x920], R12 ;  /* 0x0009200c01007387 */ /* 0x0001e80000100a00 */
[----:B------:R1:W-:Y:S04]  /*3e330*/  STL.64 [R1+0x928], R14 ;  /* 0x0009280e01007387 */ /* 0x0003e80000100a00 */
[----:B0-----:R-:W3:Y:S01]  /*3e340*/  LDL.LU.64 R12, [R1+0x6eb8] ;  /* 0x006eb800010c7983 */ /* 0x001ee20000300a00 */
[----:B-1----:R-:W-:Y:S02]  /*3e350*/  IMAD.MOV.U32 R15, RZ, RZ, R4 ;  /* 0x000000ffff0f7224 */ /* 0x002fe400078e0004 */
[----:B------:R-:W-:-:S02]  /*3e360*/  IMAD.MOV.U32 R14, RZ, RZ, R5 ;  /* 0x000000ffff0e7224 */ /* 0x000fc400078e0005 */
[----:B--2---:R-:W-:Y:S03]  /*3e370*/  HMMA.16816.F32 R4, R16, R24, R20 ;  /* 0x000000181004723c */ /* 0x004fe60000001814 */
[----:B------:R-:W-:Y:S03]  /*3e380*/  STL.64 [R1+0x6e50], R14 ;  /* 0x006e500e01007387 */ /* 0x000fe60000100a00 */
[----:B------:R-:W-:Y:S02]  /*3e390*/  IMAD.MOV.U32 R0, RZ, RZ, R24 ;  /* 0x000000ffff007224 */ /* 0x000fe400078e0018 */
[----:B------:R-:W-:Y:S01]  /*3e3a0*/  IMAD.MOV.U32 R2, RZ, RZ, R25 ;  /* 0x000000ffff027224 */ /* 0x000fe200078e0019 */
[----:B---3--:R-:W-:-:S14]  /*3e3b0*/  STL.64 [R1+0x6e48], R12 ;  /* 0x006e480c01007387 */ /* 0x008fdc0000100a00 */
[----:B------:R-:W-:Y:S04]  /*3e3c0*/  STL.64 [R1+0x910], R4 ;  /* 0x0009100401007387 */ /* 0x000fe80000100a00 */
[----:B------:R-:W-:Y:S04]  /*3e3d0*/  STL.64 [R1+0x918], R6 ;  /* 0x0009180601007387 */ /* 0x000fe80000100a00 */
[----:B------:R-:W4:Y:S04]  /*3e3e0*/  LDL.LU.64 R20, [R1+0xa80] ;  /* 0x000a800001147983 */ /* 0x000f280000300a00 */
[----:B------:R-:W4:Y:S04]  /*3e3f0*/  LDL.LU.64 R22, [R1+0xa88] ;  /* 0x000a880001167983 */ /* 0x000f280000300a00 */
[----:B------:R-:W2:Y:S04]  /*3e400*/  LDL.LU.64 R24, [R1+0xa60] ;  /* 0x000a600001187983 */ /* 0x000ea80000300a00 */
[----:B------:R-:W3:Y:S04]  /*3e410*/  LDL.LU.64 R26, [R1+0xa68] ;  /* 0x000a6800011a7983 */ /* 0x000ee80000300a00 */
[----:B---3--:R-:W-:Y:S04]  /*3e420*/  STL.64 [R1+0x6ea8], R26 ;  /* 0x006ea81a01007387 */ /* 0x008fe80000100a00 */
[----:B--2---:R0:W-:Y:S04]  /*3e430*/  STL.64 [R1+0x6ea0], R24 ;  /* 0x006ea01801007387 */ /* 0x0041e80000100a00 */
[----:B0-----:R-:W2:Y:S04]  /*3e440*/  LDL.LU.64 R24, [R1+0xa70] ;  /* 0x000a700001187983 */ /* 0x001ea80000300a00 */
[----:B------:R-:W2:Y:S04]  /*3e450*/  LDL.LU.64 R26, [R1+0xa78] ;  /* 0x000a7800011a7983 */ /* 0x000ea80000300a00 */
[----:B------:R-:W3:Y:S04]  /*3e460*/  LDL.LU.64 R4, [R1+0xa30] ;  /* 0x000a300001047983 */ /* 0x000ee80000300a00 */
[----:B------:R-:W2:Y:S01]  /*3e470*/  LDL.LU.64 R6, [R1+0xa38] ;  /* 0x000a380001067983 */ /* 0x000ea20000300a00 */
[----:B----4-:R-:W-:Y:S03]  /*3e480*/  HMMA.16816.F32 R20, R16, R8, R20 ;  /* 0x000000081014723c */ /* 0x010fe60000001814 */
[----:B--2---:R-:W-:Y:S04]  /*3e490*/  STL.64 [R1+0x6e70], R6 ;  /* 0x006e700601007387 */ /* 0x004fe80000100a00 */
[----:B---3--:R0:W-:Y:S04]  /*3e4a0*/  STL.64 [R1+0x6e68], R4 ;  /* 0x006e680401007387 */ /* 0x0081e80000100a00 */
[----:B0-----:R-:W2:Y:S04]  /*3e4b0*/  LDL.LU.64 R4, [R1+0xa40] ;  /* 0x000a400001047983 */ /* 0x001ea80000300a00 */
[----:B------:R-:W3:Y:S04]  /*3e4c0*/  LDL.LU.64 R6, [R1+0xa48] ;  /* 0x000a480001067983 */ /* 0x000ee80000300a00 */
[----:B---3--:R-:W-:Y:S04]  /*3e4d0*/  STL.64 [R1+0x6e88], R6 ;  /* 0x006e880601007387 */ /* 0x008fe80000100a00 */
[----:B--2---:R0:W-:Y:S04]  /*3e4e0*/  STL.64 [R1+0x6e80], R4 ;  /* 0x006e800401007387 */ /* 0x0041e80000100a00 */
[----:B0-----:R-:W2:Y:S04]  /*3e4f0*/  LDL.LU.64 R4, [R1+0xa50] ;  /* 0x000a500001047983 */ /* 0x001ea80000300a00 */
[----:B------:R-:W2:Y:S04]  /*3e500*/  LDL.LU.64 R6, [R1+0xa58] ;  /* 0x000a580001067983 */ /* 0x000ea80000300a00 */
[----:B------:R-:W3:Y:S04]  /*3e510*/  LDL.LU.64 R12, [R1+0x430] ;  /* 0x00043000010c7983 */ /* 0x000ee80000300a00 */
[----:B------:R-:W3:Y:S04]  /*3e520*/  LDL.LU.64 R14, [R1+0x438] ;  /* 0x00043800010e7983 */ /* 0x000ee80000300a00 */
[----:B------:R0:W-:Y:S04]  /*3e530*/  STL.64 [R1+0x900], R20 ;  /* 0x0009001401007387 */ /* 0x0001e80000100a00 */
[----:B------:R1:W-:Y:S04]  /*3e540*/  STL.64 [R1+0x908], R22 ;  /* 0x0009081601007387 */ /* 0x0003e80000100a00 */
[----:B0-----:R-:W1:Y:S01]  /*3e550*/  LDL.LU.64 R20, [R1+0x6eb0] ;  /* 0x006eb00001147983 */ /* 0x001e620000300a00 */
[----:B------:R-:W-:-:S02]  /*3e560*/  IMAD.MOV.U32 R28, RZ, RZ, R8 ;  /* 0x000000ffff1c7224 */ /* 0x000fc400078e0008 */
[----:B------:R-:W-:Y:S02]  /*3e570*/  IMAD.MOV.U32 R29, RZ, RZ, R9 ;  /* 0x000000ffff1d7224 */ /* 0x000fe400078e0009 */
[----:B------:R-:W4:Y:S04]  /*3e580*/  LDL.LU.64 R8, [R1+0x1940] ;  /* 0x0019400001087983 */ /* 0x000f280000300a00 */
[----:B------:R-:W4:Y:S01]  /*3e590*/  LDL.LU.64 R10, [R1+0x1948] ;  /* 0x00194800010a7983 */ /* 0x000f220000300a00 */
[----:B-1----:R-:W-:Y:S03]  /*3e5a0*/  HMMA.16816.F32 R20, R16, R20, R24 ;  /* 0x000000141014723c */ /* 0x002fe60000001818 */
[----:B------:R-:W2:Y:S04]  /*3e5b0*/  LDL.LU.64 R26, [R1+0x6ea8] ;  /* 0x006ea800011a7983 */ /* 0x000ea80000300a00 */
[----:B------:R-:W2:-:S15]  /*3e5c0*/  LDL.LU.64 R24, [R1+0x6ea0] ;  /* 0x006ea00001187983 */ /* 0x000e9e0000300a00 */
[----:B------:R-:W-:-:S01]  /*3e5d0*/  NOP ;  /* 0x0000000000007918 */ /* 0x000fc20000000000 */
        /* <DEDUP_REMOVED lines=25> */
[----:B--2---:R-:W-:-:S15]  /*3e770*/  HMMA.16816.F32 R4, R16, R20, R4 ;  /* 0x000000141004723c */ /* 0x004fde0000001804 */
[----:B------:R-:W-:-:S08]  /*3e780*/  NOP ;  /* 0x0000000000007918 */ /* 0x000fd00000000000 */
[----:B------:R-:W-:Y:S04]  /*3e790*/  STL.64 [R1+0x8b0], R4 ;  /* 0x0008b00401007387 */ /* 0x000fe80000100a00 */
[----:B------:R0:W-:Y:S02]  /*3e7a0*/  STL.64 [R1+0x8b8], R6 ;  /* 0x0008b80601007387 */ /* 0x0001e40000100a00 */
[----:B0-----:R-:W-:Y:S02]  /*3e7b0*/  IMAD.MOV.U32 R6, RZ, RZ, R20 ;  /* 0x000000ffff067224 */ /* 0x001fe400078e0014 */
[----:B------:R-:W-:Y:S02]  /*3e7c0*/  IMAD.MOV.U32 R7, RZ, RZ, R21 ;  /* 0x000000ffff077224 */ /* 0x000fe400078e0015 */
[----:B------:R-:W3:Y:S02]  /*3e7d0*/  LDL.LU.64 R20, [R1+0x6e58] ;  /* 0x006e580001147983 */ /* 0x000ee40000300a00 */
[----:B---3--:R-:W-:Y:S02]  /*3e7e0*/  HMMA.16816.F32 R16, R16, R20, R12 ;  /* 0x000000141010723c */ /* 0x008fe4000000180c */
[----:B------:R-:W2:Y:S04]  /*3e7f0*/  LDL.LU.64 R14, [R1+0x6e50] ;  /* 0x006e5000010e7983 */ /* 0x000ea80000300a00 */
[----:B------:R-:W4:Y:S01]  /*3e800*/  LDL.LU.64 R12, [R1+0x6e48] ;  /* 0x006e4800010c7983 */ /* 0x000f220000300a00 */
[----:B------:R-:W-:-:S02]  /*3e810*/  IMAD.MOV.U32 R4, RZ, RZ, R20 ;  /* 0x000000ffff047224 */ /* 0x000fc400078e0014 */
[----:B------:R-:W-:-:S14]  /*3e820*/  IMAD.MOV.U32 R5, RZ, RZ, R21 ;  /* 0x000000ffff057224 */ /* 0x000fdc00078e0015 */
[----:B------:R0:W-:Y:S04]  /*3e830*/  STL.64 [R1+0x360], R16 ;  /* 0x0003601001007387 */ /* 0x0001e80000100a00 */
[----:B------:R1:W-:Y:S04]  /*3e840*/  STL.64 [R1+0x368], R18 ;  /* 0x0003681201007387 */ /* 0x0003e80000100a00 */
[----:B------:R-:W4:Y:S04]  /*3e850*/  LDL.LU.64 R22, [R1+0x6e40] ;  /* 0x006e400001167983 */ /* 0x000f280000300a00 */
[----:B------:R-:W4:Y:S04]  /*3e860*/  LDL.LU.64 R20, [R1+0x6e38] ;  /* 0x006e380001147983 */ /* 0x000f280000300a00 */
[----:B0-----:R-:W3:Y:S04]  /*3e870*/  LDL.LU.64 R16, [R1+0x1840] ;  /* 0x0018400001107983 */ /* 0x001ee80000300a00 */
[----:B-1----:R-:W3:Y:S01]  /*3e880*/  LDL.LU.64 R18, [R1+0x1848] ;  /* 0x0018480001127983 */ /* 0x002ee20000300a00 */
[----:B----4-:R-:W-:-:S15]  /*3e890*/  HMMA.16816.F32 R8, R20, R12, R8 ;  /* 0x0000000c1408723c */ /* 0x010fde0000001808 */
[----:B------:R-:W-:-:S08]  /*3e8a0*/  NOP ;  /* 0x0000000000007918 */ /* 0x000fd00000000000 */
[----:B------:R-:W-:Y:S04]  /*3e8b0*/  STL.64 [R1+0x1e0], R8 ;  /* 0x0001e00801007387 */ /* 0x000fe80000100a00 */
[----:B------:R0:W-:Y:S04]  /*3e8c0*/  STL.64 [R1+0x1e8], R10 ;  /* 0x0001e80a01007387 */ /* 0x0001e80000100a00 */
[----:B0-----:R-:W4:Y:S04]  /*3e8d0*/  LDL.LU.64 R10, [R1+0x6e30] ;  /* 0x006e3000010a7983 */ /* 0x001f280000300a00 */
[----:B------:R-:W3:Y:S02]  /*3e8e0*/  LDL.LU.64 R8, [R1+0x6e28] ;  /* 0x006e280001087983 */ /* 0x000ee40000300a00 */
[----:B---3--:R-:W-:Y:S02]  /*3e8f0*/  HMMA.16816.F32 R16, R20, R8, R16 ;  /* 0x000000081410723c */ /* 0x008fe40000001810 */
[----:B----4-:R-:W-:Y:S04]  /*3e900*/  STL.64 [R1+0x6d18], R10 ;  /* 0x006d180a01007387 */ /* 0x010fe80000100a00 */
[----:B------:R0:W-:Y:S02]  /*3e910*/  STL.64 [R1+0x6d10], R8 ;  /* 0x006d100801007387 */ /* 0x0001e40000100a00 */
[----:B0-----:R-:W-:-:S02]  /*3e920*/  IMAD.MOV.U32 R8, RZ, RZ, R6 ;  /* 0x000000ffff087224 */ /* 0x001fc400078e0006 */
[----:B------:R-:W-:-:S13]  /*3e930*/  IMAD.MOV.U32 R9, RZ, RZ, R7 ;  /* 0x000000ffff097224 */ /* 0x000fda00078e0007 */
[----:B------:R-:W-:Y:S04]  /*3e940*/  STL.64 [R1+0x1d0], R16 ;  /* 0x0001d01001007387 */ /* 0x000fe80000100a00 */
[----:B------:R-:W-:Y:S04]  /*3e950*/  STL.64 [R1+0x1d8], R18 ;  /* 0x0001d81201007387 */ /* 0x000fe80000100a00 */
[----:B------:R-:W3:Y:S04]  /*3e960*/  LDL.LU R6, [R1+0x6e24] ;  /* 0x006e240001067983 */ /* 0x000ee80000300800 */
[----:B------:R-:W4:Y:S04]  /*3e970*/  LDL.LU R7, [R1+0x6e20] ;  /* 0x006e200001077983 */ /* 0x000f280000300800 */
[----:B------:R0:W-:Y:S02]  /*3e980*/  STL.64 [R1+0x6d28], R8 ;  /* 0x006d280801007387 */ /* 0x0001e40000100a00 */
[----:B0-----:R-:W-:-:S02]  /*3e990*/  IMAD.MOV.U32 R8, RZ, RZ, R27 ;  /* 0x000000ffff087224 */ /* 0x001fc400078e001b */
[----:B------:R-:W-:-:S05]  /*3e9a0*/  IMAD.MOV.U32 R9, RZ, RZ, R26 ;  /* 0x000000ffff097224 */ /* 0x000fca00078e001a */
[----:B------:R0:W-:Y:S04]  /*3e9b0*/  STL.64 [R1+0x6d40], R8 ;  /* 0x006d400801007387 */ /* 0x0001e80000100a00 */
[----:B0-----:R-:W2:Y:S04]  /*3e9c0*/  LDL.64 R8, [R1+0x110] ;  /* 0x0001100001087983 */ /* 0x001ea80000100a00 */
[----:B----4-:R-:W0:Y:S04]  /*3e9d0*/  LDSM.16.MT88.4 R16, [R7+UR4+0x80] ;  /* 0x000080040710783b */ /* 0x010e280008004200 */
[----:B--2---:R1:W-:Y:S02]  /*3e9e0*/  STL.64 [R1+0x6d58], R8 ;  /* 0x006d580801007387 */ /* 0x0043e40000100a00 */
[----:B-1----:R-:W-:-:S02]  /*3e9f0*/  IMAD.MOV.U32 R8, RZ, RZ, R25 ;  /* 0x000000ffff087224 */ /* 0x002fc400078e0019 */
[----:B------:R-:W-:Y:S02]  /*3ea00*/  IMAD.MOV.U32 R9, RZ, RZ, R24 ;  /* 0x000000ffff097224 */ /* 0x000fe400078e0018 */
[----:B------:R-:W2:Y:S04]  /*3ea10*/  LDL.LU.64 R24, [R1+0x1640] ;  /* 0x0016400001187983 */ /* 0x000ea80000300a00 */
[----:B------:R-:W2:Y:S04]  /*3ea20*/  LDL.LU.64 R26, [R1+0x1648] ;  /* 0x00164800011a7983 */ /* 0x000ea80000300a00 */
[----:B------:R1:W-:Y:S04]  /*3ea30*/  STL.64 [R1+0x6d70], R8 ;  /* 0x006d700801007387 */ /* 0x0003e80000100a00 */
[----:B-1----:R-:W4:Y:S04]  /*3ea40*/  LDL.64 R8, [R1+0x130] ;  /* 0x0001300001087983 */ /* 0x002f280000100a00 */
[----:B----4-:R1:W-:Y:S04]  /*3ea50*/  STL.64 [R1+0x6d88], R8 ;  /* 0x006d880801007387 */ /* 0x0103e80000100a00 */
[----:B0-----:R-:W-:Y:S04]  /*3ea60*/  STL.64 [R1+0x6c48], R18 ;  /* 0x006c481201007387 */ /* 0x001fe80000100a00 */
[----:B------:R0:W-:Y:S01]  /*3ea70*/  STL.64 [R1+0x6c40], R16 ;  /* 0x006c401001007387 */ /* 0x0001e20000100a00 */
[----:B-1----:R-:W-:-:S02]  /*3ea80*/  IMAD.MOV.U32 R8, RZ, RZ, R28 ;  /* 0x000000ffff087224 */ /* 0x002fc400078e001c */
[----:B------:R-:W-:Y:S02]  /*3ea90*/  IMAD.MOV.U32 R9, RZ, RZ, R29 ;  /* 0x000000ffff097224 */ /* 0x000fe400078e001d */
[----:B0-----:R-:W-:Y:S02]  /*3eaa0*/  IMAD.MOV.U32 R16, RZ, RZ, R4 ;  /* 0x000000ffff107224 */ /* 0x001fe400078e0004 */
[----:B------:R-:W-:Y:S01]  /*3eab0*/  IMAD.MOV.U32 R17, RZ, RZ, R5 ;  /* 0x000000ffff117224 */ /* 0x000fe200078e0005 */
[----:B------:R-:W4:Y:S04]  /*3eac0*/  LDL.LU R4, [R1+0x6e1c] ;  /* 0x006e1c0001047983 */ /* 0x000f280000300800 */
[----:B------:R-:W4:Y:S04]  /*3ead0*/  LDL.LU R5, [R1+0x6e18] ;  /* 0x006e180001057983 */ /* 0x000f280000300800 */
[----:B------:R-:W3:Y:S04]  /*3eae0*/  LDL.LU R28, [R1+0x6e14] ;  /* 0x006e1400011c7983 */ /* 0x000ee80000300800 */
[----:B------:R-:W2:Y:S04]  /*3eaf0*/  LDL.LU R29, [R1+0x6e10] ;  /* 0x006e1000011d7983 */ /* 0x000ea80000300800 */
[----:B------:R0:W-:Y:S04]  /*3eb00*/  STL.64 [R1+0x6da0], R8 ;  /* 0x006da00801007387 */ /* 0x0001e80000100a00 */
[----:B0-----:R-:W4:Y:S04]  /*3eb10*/  LDL.LU.64 R8, [R1+0x1740] ;  /* 0x0017400001087983 */ /* 0x001f280000300a00 */
[----:B------:R-:W4:Y:S04]  /*3eb20*/  LDL.LU.64 R10, [R1+0x1748] ;  /* 0x00174800010a7983 */ /* 0x000f280000300a00 */
[----:B------:R0:W-:Y:S04]  /*3eb30*/  STL.64 [R1+0x6d20], R16 ;  /* 0x006d201001007387 */ /* 0x0001e80000100a00 */
[----:B0-----:R-:W3:Y:S04]  /*3eb40*/  LDL.LU.64 R16, [R1+0x1540] ;  /* 0x0015400001107983 */ /* 0x001ee80000300a00 */
[----:B------:R-:W3:Y:S01]  /*3eb50*/  LDL.LU.64 R18, [R1+0x1548] ;  /* 0x0015480001127983 */ /* 0x000ee20000300a00 */
[----:B----4-:R-:W-:-:S15]  /*3eb60*/  HMMA.16816.F32 R8, R20, R4, R8 ;  /* 0x000000041408723c */ /* 0x010fde0000001808 */
[----:B------:R-:W-:-:S08]  /*3eb70*/  NOP ;  /* 0x0000000000007918 */ /* 0x000fd00000000000 */
[----:B------:R0:W-:Y:S04]  /*3eb80*/  STL.64 [R1+0x700], R8 ;  /* 0x0007000801007387 */ /* 0x0001e80000100a00 */
[----:B------:R-:W-:Y:S01]  /*3eb90*/  STL.64 [R1+0x708], R10 ;  /* 0x0007080a01007387 */ /* 0x000fe20000100a00 */
[----:B0-----:R-:W-:Y:S02]  /*3eba0*/  IMAD.MOV.U32 R8, RZ, RZ, R0 ;  /* 0x000000ffff087224 */ /* 0x001fe400078e0000 */
[----:B------:R-:W-:Y:S01]  /*3ebb0*/  IMAD.MOV.U32 R9, RZ, RZ, R2 ;  /* 0x000000ffff097224 */ /* 0x000fe200078e0002 */
[----:B------:R-:W4:Y:S04]  /*3ebc0*/  LDL.LU R0, [R1+0x6e0c] ;  /* 0x006e0c0001007983 */ /* 0x000f280000300800 */
[----:B------:R-:W4:Y:S04]  /*3ebd0*/  LDL.LU R2, [R1+0x6e08] ;  /* 0x006e080001027983 */ /* 0x000f280000300800 */
[----:B------:R2:W-:Y:S04]  /*3ebe0*/  STL.64 [R1+0x6db8], R8 ;  /* 0x006db80801007387 */ /* 0x0005e80000100a00 */
[----:B------:R-:W-:Y:S04]  /*3ebf0*/  STL [R1+0x6d80], R7 ;  /* 0x006d800701007387 */ /* 0x000fe80000100800 */
[----:B------:R-:W-:Y:S01]  /*3ec00*/  STL.64 [R1+0x6d78], R4 ;  /* 0x006d780401007387 */ /* 0x000fe20000100a00 */
[----:B--2---:R-:W-:-:S02]  /*3ec10*/  IMAD.MOV.U32 R8, RZ, RZ, R29 ;  /* 0x000000ffff087224 */ /* 0x004fc400078e001d */
[----:B---3--:R-:W-:-:S07]  /*3ec20*/  IMAD.MOV.U32 R9, RZ, RZ, R28 ;  /* 0x000000ffff097224 */ /* 0x008fce00078e001c */
[----:B------:R-:W-:Y:S01]  /*3ec30*/  HMMA.16816.F32 R8, R20, R8, R24 ;  /* 0x000000081408723c */ /* 0x000fe20000001818 */
[----:B------:R-:W2:-:S15]  /*3ec40*/  LDL.LU.64 R24, [R1+0x6e00] ;  /* 0x006e000001187983 */ /* 0x000e9e0000300a00 */
[----:B------:R-:W-:-:S07]  /*3ec50*/  NOP ;  /* 0x0000000000007918 */ /* 0x000fce0000000000 */
[----:B------:R0:W-:Y:S04]  /*3ec60*/  STL.64 [R1+0x6f0], R8 ;  /* 0x0006f00801007387 */ /* 0x0001e80000100a00 */
[----:B------:R-:W-:Y:S01]  /*3ec70*/  STL.64 [R1+0x6f8], R10 ;  /* 0x0006f80a01007387 */ /* 0x000fe20000100a00 */
[----:B0-----:R-:W-:Y:S02]  /*3ec80*/  IMAD.MOV.U32 R8, RZ, RZ, R15 ;  /* 0x000000ffff087224 */ /* 0x001fe400078e000f */
[----:B------:R-:W-:-:S05]  /*3ec90*/  IMAD.MOV.U32 R9, RZ, RZ, R14 ;  /* 0x000000ffff097224 */ /* 0x000fca00078e000e */
[----:B------:R2:W-:Y:S02]  /*3eca0*/  STL.64 [R1+0x6dd0], R8 ;  /* 0x006dd00801007387 */ /* 0x0005e40000100a00 */
[----:B--2---:R-:W-:-:S15]  /*3ecb0*/  HMMA.16816.F32 R8, R20, R24, R16 ;  /* 0x000000181408723c */ /* 0x004fde0000001810 */
[----:B------:R-:W-:-:S08]  /*3ecc0*/  NOP ;  /* 0x0000000000007918 */ /* 0x000fd00000000000 */
[----:B------:R0:W-:Y:S04]  /*3ecd0*/  STL.64 [R1+0x6e0], R8 ;  /* 0x0006e00801007387 */ /* 0x0001e80000100a00 */
[----:B------:R-:W-:Y:S01]  /*3ece0*/  STL.64 [R1+0x6e8], R10 ;  /* 0x0006e80a01007387 */ /* 0x000fe20000100a00 */
[----:B0-----:R-:W-:Y:S02]  /*3ecf0*/  IMAD.MOV.U32 R8, RZ, RZ, R6 ;  /* 0x000000ffff087224 */ /* 0x001fe400078e0006 */
[----:B------:R-:W-:-:S05]  /*3ed00*/  IMAD.MOV.U32 R9, RZ, RZ, R3 ;  /* 0x000000ffff097224 */ /* 0x000fca00078e0003 */
[----:B------:R-:W-:Y:S04]  /*3ed10*/  STL.64 [R1+0x6de8], R8 ;  /* 0x006de80801007387 */ /* 0x000fe80000100a00 */
[----:B------:R-:W2:Y:S04]  /*3ed20*/  LDL.LU.64 R4, [R1+0x7d0] ;  /* 0x0007d00001047983 */ /* 0x000ea80000300a00 */
        /* <DEDUP_REMOVED lines=16> */
[----:B------:R-:W3:Y:S01]  /*3ee30*/  LDL.LU.64 R6, [R1+0x818] ;  /* 0x0008180001067983 */ /* 0x000ee20000300a00 */
[----:B------:R-:W-:-:S02]  /*3ee40*/  IMAD.MOV.U32 R15, RZ, RZ, R24 ;  /* 0x000000ffff0f7224 */ /* 0x000fc400078e0018 */
[----:B------:R-:W-:Y:S01]  /*3ee50*/  IMAD.MOV.U32 R14, RZ, RZ, R25 ;  /* 0x000000ffff0e7224 */ /* 0x000fe200078e0019 */
[----:B---3--:R-:W-:Y:S04]  /*3ee60*/  STL.64 [R1+0x6df8], R6 ;  /* 0x006df80601007387 */ /* 0x008fe80000100a00 */
[----:B--2---:R0:W-:Y:S04]  /*3ee70*/  STL.64 [R1+0x6df0], R4 ;  /* 0x006df00401007387 */ /* 0x0041e80000100a00 */
[----:B0-----:R-:W2:Y:S04]  /*3ee80*/  LDL.LU.64 R4, [R1+0x820] ;  /* 0x0008200001047983 */ /* 0x001ea80000300a00 */
[----:B------:R-:W2:Y:S04]  /*3ee90*/  LDL.LU.64 R6, [R1+0x828] ;  /* 0x0008280001067983 */ /* 0x000ea80000300a00 */
[----:B------:R-:W-:Y:S04]  /*3eea0*/  STL.64 [R1+0x6d38], R14 ;  /* 0x006d380e01007387 */ /* 0x000fe80000100a00 */
[----:B------:R0:W-:Y:S04]  /*3eeb0*/  STL.64 [R1+0x6d30], R12 ;  /* 0x006d300c01007387 */ /* 0x0001e80000100a00 */
[----:B0-----:R-:W3:Y:S04]  /*3eec0*/  LDL.LU.64 R12, [R1+0x620] ;  /* 0x00062000010c7983 */ /* 0x001ee80000300a00 */
[----:B------:R-:W2:Y:S01]  /*3eed0*/  LDL.LU.64 R14, [R1+0x628] ;  /* 0x00062800010e7983 */ /* 0x000ea20000300a00 */
[----:B----4-:R-:W-:-:S02]  /*3eee0*/  IMAD.MOV.U32 R8, RZ, RZ, R2 ;  /* 0x000000ffff087224 */ /* 0x010fc400078e0002 */
[----:B------:R-:W-:Y:S01]  /*3eef0*/  IMAD.MOV.U32 R9, RZ, RZ, R0 ;  /* 0x000000ffff097224 */ /* 0x000fe200078e0000 */
[----:B--2---:R-:W-:Y:S04]  /*3ef00*/  STL.64 [R1+0x6d50], R14 ;  /* 0x006d500e01007387 */ /* 0x004fe80000100a00 */
[----:B---3--:R0:W-:Y:S04]  /*3ef10*/  STL.64 [R1+0x6d48], R12 ;  /* 0x006d480c01007387 */ /* 0x0081e80000100a00 */
[----:B0-----:R-:W2:Y:S04]  /*3ef20*/  LDL.LU.64 R12, [R1+0x630] ;  /* 0x00063000010c7983 */ /* 0x001ea80000300a00 */
[----:B------:R-:W3:Y:S01]  /*3ef30*/  LDL.LU.64 R14, [R1+0x638] ;  /* 0x00063800010e7983 */ /* 0x000ee20000300a00 */
[C---:B------:R-:W-:Y:S03]  /*3ef40*/  HMMA.16816.F32 R8, R20.reuse, R8, R4 ;  /* 0x000000081408723c */ /* 0x040fe60000001804 */
[----:B---3--:R-:W-:Y:S04]  /*3ef50*/  STL.64 [R1+0x6d68], R14 ;  /* 0x006d680e01007387 */ /* 0x008fe80000100a00 */
[----:B--2---:R0:W-:Y:S04]  /*3ef60*/  STL.64 [R1+0x6d60], R12 ;  /* 0x006d600c01007387 */ /* 0x0041e80000100a00 */
[----:B0-----:R-:W2:Y:S04]  /*3ef70*/  LDL.LU.64 R12, [R1+0x7c0] ;  /* 0x0007c000010c7983 */ /* 0x001ea80000300a00 */
[----:B------:R-:W2:Y:S04]  /*3ef80*/  LDL.LU.64 R14, [R1+0x7c8] ;  /* 0x0007c800010e7983 */ /* 0x000ea80000300a00 */
[----:B------:R-:W3:Y:S04]  /*3ef90*/  LDL.LU.64 R16, [R1+0x610] ;  /* 0x0006100001107983 */ /* 0x000ee80000300a00 */
[----:B------:R-:W3:Y:S04]  /*3efa0*/  LDL.LU.64 R18, [R1+0x618] ;  /* 0x0006180001127983 */ /* 0x000ee80000300a00 */
[----:B------:R-:W4:Y:S04]  /*3efb0*/  LDL.LU.64 R24, [R1+0x290] ;  /* 0x0002900001187983 */ /* 0x000f280000300a00 */
[----:B------:R-:W4:Y:S04]  /*3efc0*/  LDL.LU.64 R26, [R1+0x298] ;  /* 0x00029800011a7983 */ /* 0x000f280000300a00 */
[----:B------:R-:W2:Y:S04]  /*3efd0*/  LDL.LU.64 R6, [R1+0x6df8] ;  /* 0x006df80001067983 */ /* 0x000ea80000300a00 */
[----:B------:R-:W2:Y:S04]  /*3efe0*/  LDL.LU.64 R4, [R1+0x6df0] ;  /* 0x006df00001047983 */ /* 0x000ea80000300a00 */
[----:B------:R0:W-:Y:S04]  /*3eff0*/  STL.64 [R1+0x6d0], R8 ;  /* 0x0006d00801007387 */ /* 0x0001e80000100a00 */
[----:B------:R2:W-:Y:S04]  /*3f000*/  STL.64 [R1+0x6d8], R10 ;  /* 0x0006d80a01007387 */ /* 0x0005e80000100a00 */
[----:B0-----:R-:W2:Y:S02]  /*3f010*/  LDL.LU.64 R8, [R1+0x6de8] ;  /* 0x006de80001087983 */ /* 0x001ea40000300a00 */
[----:B--2---:R-:W-:Y:S02]  /*3f020*/  HMMA.16816.F32 R8, R20, R8, R4 ;  /* 0x000000081408723c */ /* 0x004fe40000001804 */
[----:B------:R-:W2:Y:S04]  /*3f030*/  LDL.LU.64 R6, [R1+0x6de0] ;  /* 0x006de00001067983 */ /* 0x000ea80000300a00 */
[----:B------:R-:W2:-:S15]  /*3f040*/  LDL.LU.64 R4, [R1+0x6dd8] ;  /* 0x006dd80001047983 */ /* 0x000e9e0000300a00 */
[----:B------:R-:W-:-:S02]  /*3f050*/  NOP ;  /* 0x0000000000007918 */ /* 0x000fc40000000000 */
        /* <DEDUP_REMOVED lines=25> */
[----:B------:R-:W-:-:S15]  /*3f1f0*/  IMAD.MOV.U32 R3, RZ, RZ, R9 ;  /* 0x000000ffff037224 */ /* 0x000fde00078e0009 */
[----:B------:R-:W-:-:S02]  /*3f200*/  NOP ;  /* 0x0000000000007918 */ /* 0x000fc40000000000 */
[----:B------:R-:W-:Y:S04]  /*3f210*/  STL.64 [R1+0x680], R4 ;  /* 0x0006800401007387 */ /* 0x000fe80000100a00 */
[----:B------:R0:W-:Y:S04]  /*3f220*/  STL.64 [R1+0x688], R6 ;  /* 0x0006880601007387 */ /* 0x0001e80000100a00 */
[----:B0-----:R-:W2:Y:S04]  /*3f230*/  LDL.LU R7, [R1+0x6d80] ;  /* 0x006d800001077983 */ /* 0x001ea80000300800 */
[----:B------:R-:W2:Y:S01]  /*3f240*/  LDL.LU.64 R4, [R1+0x6d78] ;  /* 0x006d780001047983 */ /* 0x000ea20000300a00 */
[----:B------:R-:W-:-:S03]  /*3f250*/  IMAD.MOV.U32 R6, RZ, RZ, R8 ;  /* 0x000000ffff067224 */ /* 0x000fc600078e0008 */
[----:B------:R-:W3:Y:S02]  /*3f260*/  LDL.LU.64 R8, [R1+0x6d70] ;  /* 0x006d700001087983 */ /* 0x000ee40000300a00 */
[----:B---3--:R-:W-:Y:S02]  /*3f270*/  HMMA.16816.F32 R8, R20, R8, R12 ;  /* 0x000000081408723c */ /* 0x008fe4000000180c */
[----:B------:R-:W3:Y:S04]  /*3f280*/  LDL.LU.64 R14, [R1+0x6d68] ;  /* 0x006d6800010e7983 */ /* 0x000ee80000300a00 */
[----:B------:R-:W3:-:S15]  /*3f290*/  LDL.LU.64 R12, [R1+0x6d60] ;  /* 0x006d6000010c7983 */ /* 0x000ede0000300a00 */
[----:B------:R-:W-:-:S02]  /*3f2a0*/  NOP ;  /* 0x0000000000007918 */ /* 0x000fc40000000000 */
[----:B------:R0:W-:Y:S04]  /*3f2b0*/  STL.64 [R1+0x670], R8 ;  /* 0x0006700801007387 */ /* 0x0001e80000100a00 */
[----:B------:R-:W-:Y:S04]  /*3f2c0*/  STL.64 [R1+0x678], R10 ;  /* 0x0006780a01007387 */ /* 0x000fe80000100a00 */
[----:B0-----:R-:W3:Y:S02]  /*3f2d0*/  LDL.LU.64 R8, [R1+0x6d58] ;  /* 0x006d580001087983 */ /* 0x001ee40000300a00 */
[----:B---3--:R-:W-:Y:S06]  /*3f2e0*/  HMMA.16816.F32 R12, R20, R8, R12 ;  /* 0x00000008140c723c */ /* 0x008fec000000180c */
[----:B------:R-:W-:-:S02]  /*3f2f0*/  IMAD.MOV.U32 R2, RZ, RZ, R8 ;  /* 0x000000ffff027224 */ /* 0x000fc400078e0008 */
[----:B------:R-:W-:-:S15]  /*3f300*/  IMAD.MOV.U32 R0, RZ, RZ, R9 ;  /* 0x000000ffff007224 */ /* 0x000fde00078e0009 */
[----:B------:R-:W-:Y:S04]  /*3f310*/  STL.64 [R1+0x660], R12 ;  /* 0x0006600c01007387 */ /* 0x000fe80000100a00 */
[----:B------:R0:W-:Y:S04]  /*3f320*/  STL.64 [R1+0x668], R14 ;  /* 0x0006680e01007387 */ /* 0x0001e80000100a00 */
[----:B0-----:R-:W3:Y:S04]  /*3f330*/  LDL.LU.64 R14, [R1+0x6d50] ;  /* 0x006d5000010e7983 */ /* 0x001ee80000300a00 */
[----:B------:R-:W3:Y:S04]  /*3f340*/  LDL.LU.64 R12, [R1+0x6d48] ;  /* 0x006d4800010c7983 */ /* 0x000ee80000300a00 */
[----:B------:R-:W3:Y:S02]  /*3f350*/  LDL.LU.64 R8, [R1+0x6d40] ;  /* 0x006d400001087983 */ /* 0x000ee40000300a00 */
[----:B---3--:R-:W-:Y:S02]  /*3f360*/  HMMA.16816.F32 R8, R20, R8, R12 ;  /* 0x000000081408723c */ /* 0x008fe4000000180c */
[----:B------:R-:W3:Y:S04]  /*3f370*/  LDL.LU.64 R14, [R1+0x6d38] ;  /* 0x006d3800010e7983 */ /* 0x000ee80000300a00 */
[----:B------:R-:W2:-:S15]  /*3f380*/  LDL.LU.64 R12, [R1+0x6d30] ;  /* 0x006d3000010c7983 */ /* 0x000e9e0000300a00 */
[----:B------:R-:W-:-:S02]  /*3f390*/  NOP ;  /* 0x0000000000007918 */ /* 0x000fc40000000000 */
[----:B------:R0:W-:Y:S04]  /*3f3a0*/  STL.64 [R1+0x650], R8 ;  /* 0x0006500801007387 */ /* 0x0001e80000100a00 */
[----:B------:R1:W-:Y:S04]  /*3f3b0*/  STL.64 [R1+0x658], R10 ;  /* 0x0006580a01007387 */ /* 0x0003e80000100a00 */
[----:B0-----:R-:W1:Y:S02]  /*3f3c0*/  LDL.LU.64 R8, [R1+0x6d28] ;  /* 0x006d280001087983 */ /* 0x001e640000300a00 */
[----:B-1----:R-:W-:Y:S02]  /*3f3d0*/  HMMA.16816.F32 R8, R20, R8, R16 ;  /* 0x000000081408723c */ /* 0x002fe40000001810 */
[----:B------:R-:W4:-:S15]  /*3f3e0*/  LDL.LU.64 R16, [R1+0x6d20] ;  /* 0x006d200001107983 */ /* 0x000f1e0000300a00 */
[----:B------:R-:W-:-:S06]  /*3f3f0*/  NOP ;  /* 0x0000000000007918 */ /* 0x000fcc0000000000 */
[----:B------:R-:W-:Y:S04]  /*3f400*/  STL.64 [R1+0x640], R8 ;  /* 0x0006400801007387 */ /* 0x000fe80000100a00 */
[----:B------:R0:W-:Y:S04]  /*3f410*/  STL.64 [R1+0x648], R10 ;  /* 0x0006480a01007387 */ /* 0x0001e80000100a00 */
[----:B0-----:R-:W2:Y:S04]  /*3f420*/  LDL.LU.64 R10, [R1+0x6d18] ;  /* 0x006d1800010a7983 */ /* 0x001ea80000300a00 */
[----:B------:R-:W2:Y:S01]  /*3f430*/  LDL.LU.64 R8, [R1+0x6d10] ;  /* 0x006d100001087983 */ /* 0x000ea20000300a00 */
[----:B----4-:R-:W-:Y:S03]  /*3f440*/  HMMA.16816.F32 R20, R20, R16, R24 ;  /* 0x000000101414723c */ /* 0x010fe60000001818 */
[----:B------:R-:W4:Y:S04]  /*3f450*/  LDL.LU.64 R26, [R1+0x6d08] ;  /* 0x006d0800011a7983 */ /* 0x000f280000300a00 */
[----:B------:R-:W4:-:S15]  /*3f460*/  LDL.LU.64 R24, [R1+0x6d00] ;  /* 0x006d000001187983 */ /* 0x000f1e0000300a00 */
[----:B------:R-:W-:-:S01]  /*3f470*/  NOP ;  /* 0x0000000000007918 */ /* 0x000fc20000000000 */
[----:B------:R0:W-:Y:S04]  /*3f480*/  STL.64 [R1+0x1c0], R20 ;  /* 0x0001c01401007387 */ /* 0x0001e80000100a00 */
[----:B------:R1:W-:Y:S04]  /*3f490*/  STL.64 [R1+0x1c8], R22 ;  /* 0x0001c81601007387 */ /* 0x0003e80000100a00 */
[----:B0-----:R-:W4:Y:S04]  /*3f4a0*/  LDL.LU.64 R20, [R1+0x18b0] ;  /* 0x0018b00001147983 */ /* 0x001f280000300a00 */
[----:B-1----:R-:W4:Y:S04]  /*3f4b0*/  LDL.LU.64 R22, [R1+0x18b8] ;  /* 0x0018b80001167983 */ /* 0x002f280000300a00 */
[----:B------:R0:W-:Y:S04]  /*3f4c0*/  STL.64 [R1+0x6c60], R16 ;  /* 0x006c601001007387 */ /* 0x0001e80000100a00 */
[----:B0-----:R-:W3:Y:S04]  /*3f4d0*/  LDL.64 R16, [R1+0x180] ;  /* 0x0001800001107983 */ /* 0x001ee80000100a00 */
[----:B---3--:R0:W-:Y:S02]  /*3f4e0*/  STL.64 [R1+0x6cd0], R16 ;  /* 0x006cd01001007387 */ /* 0x0081e40000100a00 */
[----:B0-----:R-:W-:-:S02]  /*3f4f0*/  IMAD.MOV.U32 R16, RZ, RZ, R15 ;  /* 0x000000ffff107224 */ /* 0x001fc400078e000f */
[----:B------:R-:W-:-:S05]  /*3f500*/  IMAD.MOV.U32 R17, RZ, RZ, R14 ;  /* 0x000000ffff117224 */ /* 0x000fca00078e000e */
[----:B------:R0:W-:Y:S04]  /*3f510*/  STL.64 [R1+0x6ce0], R16 ;  /* 0x006ce01001007387 */ /* 0x0001e80000100a00 */
[----:B0-----:R-:W3:Y:S04]  /*3f520*/  LDL.64 R16, [R1+0x1a0] ;  /* 0x0001a00001107983 */ /* 0x001ee80000100a00 */
[----:B---3--:R0:W-:Y:S04]  /*3f530*/  STL.64 [R1+0x6cf8], R16 ;  /* 0x006cf81001007387 */ /* 0x0081e80000100a00 */
[----:B0-----:R-:W4:Y:S04]  /*3f540*/  LDL.LU.64 R16, [R1+0x19b0] ;  /* 0x0019b00001107983 */ /* 0x001f280000300a00 */
[----:B------:R-:W4:Y:S04]  /*3f550*/  LDL.LU.64 R18, [R1+0x19b8] ;  /* 0x0019b80001127983 */ /* 0x000f280000300a00 */
[----:B--2---:R0:W-:Y:S01]  /*3f560*/  STL.64 [R1+0x6cd8], R12 ;  /* 0x006cd80c01007387 */ /* 0x0041e20000100a00 */
[C---:B----4-:R-:W-:Y:S06]  /*3f570*/  HMMA.16816.F32 R16, R24.reuse, R12, R16 ;  /* 0x0000000c1810723c */ /* 0x050fec0000001810 */
[----:B0-----:R-:W-:Y:S01]  /*3f580*/  HMMA.16816.F32 R12, R24, R8, R20 ;  /* 0x00000008180c723c */ /* 0x001fe20000001814 */
[----:B------:R-:W0:-:S15]  /*3f590*/  LDSM.16.MT88.4 R20, [R7+UR4+0x100] ;  /* 0x000100040714783b */ /* 0x000e1e0008004200 */
[----:B------:R-:W-:-:S01]  /*3f5a0*/  NOP ;  /* 0x0000000000007918 */ /* 0x000fc20000000000 */
[----:B------:R1:W-:Y:S04]  /*3f5b0*/  STL.64 [R1+0x4b0], R16 ;  /* 0x0004b01001007387 */ /* 0x0003e80000100a00 */
[----:B------:R2:W-:Y:S04]  /*3f5c0*/  STL.64 [R1+0x4b8], R18 ;  /* 0x0004b81201007387 */ /* 0x0005e80000100a00 */
[----:B-1----:R-:W3:Y:S04]  /*3f5d0*/  LDL.LU.64 R16, [R1+0x17b0] ;  /* 0x0017b00001107983 */ /* 0x002ee80000300a00 */
[----:B--2---:R-:W3:Y:S04]  /*3f5e0*/  LDL.LU.64 R18, [R1+0x17b8] ;  /* 0x0017b80001127983 */ /* 0x004ee80000300a00 */
[----:B------:R1:W-:Y:S04]  /*3f5f0*/  STL.64 [R1+0x4a0], R12 ;  /* 0x0004a00c01007387 */ /* 0x0003e80000100a00 */
[----:B------:R2:W-:Y:S04]  /*3f600*/  STL.64 [R1+0x4a8], R14 ;  /* 0x0004a80e01007387 */ /* 0x0005e80000100a00 */
[----:B-1----:R-:W4:Y:S04]  /*3f610*/  LDL.LU.64 R12, [R1+0x15b0] ;  /* 0x0015b000010c7983 */ /* 0x002f280000300a00 */
[----:B--2---:R-:W2:Y:S04]  /*3f620*/  LDL.LU.64 R14, [R1+0x15b8] ;  /* 0x0015b800010e7983 */ /* 0x004ea80000300a00 */
[----:B--2---:R-:W-:Y:S04]  /*3f630*/  STL.64 [R1+0x6cf0], R14 ;  /* 0x006cf00e01007387 */ /* 0x004fe80000100a00 */
[----:B----4-:R1:W-:Y:S04]  /*3f640*/  STL.64 [R1+0x6ce8], R12 ;  /* 0x006ce80c01007387 */ /* 0x0103e80000100a00 */
[----:B-1----:R-:W2:Y:S04]  /*3f650*/  LDL.LU.64 R12, [R1+0x16b0] ;  /* 0x0016b000010c7983 */ /* 0x002ea80000300a00 */
[----:B------:R-:W2:Y:S04]  /*3f660*/  LDL.LU.64 R14, [R1+0x16b8] ;  /* 0x0016b800010e7983 */ /* 0x000ea80000300a00 */
[----:B------:R-:W-:Y:S04]  /*3f670*/  STL.64 [R1+0x6c38], R10 ;  /* 0x006c380a01007387 */ /* 0x000fe80000100a00 */
[----:B------:R1:W-:Y:S04]  /*3f680*/  STL.64 [R1+0x6c30], R8 ;  /* 0x006c300801007387 */ /* 0x0003e80000100a00 */
[----:B-1----:R-:W4:Y:S04]  /*3f690*/  LDL.LU.64 R8, [R1+0x1430] ;  /* 0x0014300001087983 */ /* 0x002f280000300a00 */
[----:B------:R-:W4:Y:S04]  /*3f6a0*/  LDL.LU.64 R10, [R1+0x1438] ;  /* 0x00143800010a7983 */ /* 0x000f280000300a00 */
[----:B0-----:R-:W-:Y:S04]  /*3f6b0*/  STL.64 [R1+0x6b18], R22 ;  /* 0x006b181601007387 */ /* 0x001fe80000100a00 */
[----:B------:R0:W-:Y:S04]  /*3f6c0*/  STL.64 [R1+0x6b10], R20 ;  /* 0x006b101401007387 */ /* 0x0001e80000100a00 */
[----:B0-----:R-:W2:Y:S01]  /*3f6d0*/  LDL.64 R20, [R1+0x160] ;  /* 0x0001600001147983 */ /* 0x001ea20000100a00 */
[----:B---3--:R-:W-:Y:S03]  /*3f6e0*/  HMMA.16816.F32 R16, R24, R4, R16 ;  /* 0x000000041810723c */ /* 0x008fe60000001810 */
[----:B--2---:R0:W-:Y:S04]  /*3f6f0*/  STL.64 [R1+0x6cb8], R20 ;  /* 0x006cb81401007387 */ /* 0x0041e80000100a00 */
[----:B0-----:R-:W2:-:S15]  /*3f700*/  LDL.64 R20, [R1+0x170] ;  /* 0x0001700001147983 */ /* 0x001e9e0000100a00 */
[----:B------:R-:W-:-:S01]  /*3f710*/  NOP ;  /* 0x0000000000007918 */ /* 0x000fc20000000000 */
[----:B------:R0:W-:Y:S04]  /*3f720*/  STL.64 [R1+0xf30], R16 ;  /* 0x000f301001007387 */ /* 0x0001e80000100a00 */
[----:B------:R-:W-:Y:S04]  /*3f730*/  STL.64 [R1+0xf38], R18 ;  /* 0x000f381201007387 */ /* 0x000fe80000100a00 */
[----:B0-----:R-:W3:Y:S04]  /*3f740*/  LDL.LU.64 R16, [R1+0x6cf8] ;  /* 0x006cf80001107983 */ /* 0x001ee80000300a00 */
[----:B------:R-:W-:Y:S04]  /*3f750*/  STL [R1+0x6c18], R4 ;  /* 0x006c180401007387 */ /* 0x000fe80000100800 */
[----:B------:R-:W-:Y:S01]  /*3f760*/  STL [R1+0x6c14], R5 ;  /* 0x006c140501007387 */ /* 0x000fe20000100800 */
[----:B---3--:R-:W-:Y:S06]  /*3f770*/  HMMA.16816.F32 R12, R24, R16, R12 ;  /* 0x00000010180c723c */ /* 0x008fec000000180c */
[----:B------:R-:W-:-:S02]  /*3f780*/  IMAD.MOV.U32 R28, RZ, RZ, R16 ;  /* 0x000000ffff1c7224 */ /* 0x000fc400078e0010 */
[----:B------:R-:W-:-:S15]  /*3f790*/  IMAD.MOV.U32 R7, RZ, RZ, R17 ;  /* 0x000000ffff077224 */ /* 0x000fde00078e0011 */
[----:B------:R-:W-:Y:S04]  /*3f7a0*/  STL.64 [R1+0xf20], R12 ;  /* 0x000f200c01007387 */ /* 0x000fe80000100a00 */
[----:B------:R0:W-:Y:S04]  /*3f7b0*/  STL.64 [R1+0xf28], R14 ;  /* 0x000f280e01007387 */ /* 0x0001e80000100a00 */
[----:B0-----:R-:W3:Y:S04]  /*3f7c0*/  LDL.LU.64 R14, [R1+0x6cf0] ;  /* 0x006cf000010e7983 */ /* 0x001ee80000300a00 */
[----:B------:R-:W3:Y:S04]  /*3f7d0*/  LDL.LU.64 R12, [R1+0x6ce8] ;  /* 0x006ce800010c7983 */ /* 0x000ee80000300a00 */
[----:B------:R-:W3:Y:S04]  /*3f7e0*/  LDL.LU.64 R16, [R1+0x6ce0] ;  /* 0x006ce00001107983 */ /* 0x000ee80000300a00 */
[----:B------:R-:W-:Y:S01]  /*3f7f0*/  STL [R1+0x6ca8], R7 ;  /* 0x006ca80701007387 */ /* 0x000fe20000100800 */
[----:B---3--:R-:W-:Y:S03]  /*3f800*/  HMMA.16816.F32 R16, R24, R16, R12 ;  /* 0x000000101810723c */ /* 0x008fe6000000180c */
[----:B------:R-:W3:-:S15]  /*3f810*/  LDL.LU.64 R12, [R1+0x6cd8] ;  /* 0x006cd800010c7983 */ /* 0x000ede0000300a00 */
[----:B------:R-:W-:-:S05]  /*3f820*/  NOP ;  /* 0x0000000000007918 */ /* 0x000fca0000000000 */
[----:B------:R0:W-:Y:S04]  /*3f830*/  STL.64 [R1+0xf10], R16 ;  /* 0x000f101001007387 */ /* 0x0001e80000100a00 */
[----:B------:R-:W-:Y:S04]  /*3f840*/  STL.64 [R1+0xf18], R18 ;  /* 0x000f181201007387 */ /* 0x000fe80000100a00 */
[----:B0-----:R-:W4:Y:S02]  /*3f850*/  LDL.LU.64 R16, [R1+0x6cd0] ;  /* 0x006cd00001107983 */ /* 0x001f240000300a00 */
[----:B----4-:R-:W-:-:S15]  /*3f860*/  HMMA.16816.F32 R8, R24, R16, R8 ;  /* 0x000000101808723c */ /* 0x010fde0000001808 */
[----:B------:R-:W-:-:S08]  /*3f870*/  NOP ;  /* 0x0000000000007918 */ /* 0x000fd00000000000 */
[----:B------:R0:W-:Y:S04]  /*3f880*/  STL.64 [R1+0xf00], R8 ;  /* 0x000f000801007387 */ /* 0x0001e80000100a00 */
[----:B------:R-:W-:Y:S01]  /*3f890*/  STL.64 [R1+0xf08], R10 ;  /* 0x000f080a01007387 */ /* 0x000fe20000100a00 */
[----:B0-----:R-:W-:Y:S02]  /*3f8a0*/  IMAD.MOV.U32 R8, RZ, RZ, R6 ;  /* 0x000000ffff087224 */ /* 0x001fe400078e0006 */
[----:B------:R-:W-:-:S05]  /*3f8b0*/  IMAD.MOV.U32 R9, RZ, RZ, R3 ;  /* 0x000000ffff097224 */ /* 0x000fca00078e0003 */
[----:B------:R0:W-:Y:S04]  /*3f8c0*/  STL.64 [R1+0x6cb0], R8 ;  /* 0x006cb00801007387 */ /* 0x0001e80000100a00 */
[----:B0-----:R-:W4:Y:S04]  /*3f8d0*/  LDL.LU.64 R8, [R1+0x1410] ;  /* 0x0014100001087983 */ /* 0x001f280000300a00 */
[----:B------:R-:W2:Y:S01]  /*3f8e0*/  LDL.LU.64 R10, [R1+0x1418] ;  /* 0x00141800010a7983 */ /* 0x000ea20000300a00 */
[----:B------:R-:W-:Y:S02]  /*3f8f0*/  IMAD.MOV.U32 R15, RZ, RZ, R16 ;  /* 0x000000ffff0f7224 */ /* 0x000fe400078e0010 */
[----:B------:R-:W-:Y:S01]  /*3f900*/  IMAD.MOV.U32 R14, RZ, RZ, R17 ;  /* 0x000000ffff0e7224 */ /* 0x000fe200078e0011 */
[----:B--2---:R-:W-:Y:S04]  /*3f910*/  STL.64 [R1+0x6cc8], R10 ;  /* 0x006cc80a01007387 */ /* 0x004fe80000100a00 */
[----:B----4-:R0:W-:Y:S04]  /*3f920*/  STL.64 [R1+0x6cc0], R8 ;  /* 0x006cc00801007387 */ /* 0x0101e80000100a00 */
[----:B0-----:R-:W2:Y:S04]  /*3f930*/  LDL.LU.64 R8, [R1+0x1420] ;  /* 0x0014200001087983 */ /* 0x001ea80000300a00 */
[----:B------:R-:W2:Y:S04]  /*3f940*/  LDL.LU.64 R10, [R1+0x1428] ;  /* 0x00142800010a7983 */ /* 0x000ea80000300a00 */
[----:B------:R-:W4:Y:S04]  /*3f950*/  LDL.LU.64 R4, [R1+0x1400] ;  /* 0x0014000001047983 */ /* 0x000f280000300a00 */
[----:B------:R-:W4:Y:S04]  /*3f960*/  LDL.LU.64 R6, [R1+0x1408] ;  /* 0x0014080001067983 */ /* 0x000f280000300a00 */
[----:B------:R-:W3:Y:S04]  /*3f970*/  LDL.64 R16, [R1+0xf0] ;  /* 0x0000f00001107983 */ /* 0x000ee80000100a00 */
[----:B---3--:R0:W-:Y:S04]  /*3f980*/  STL.64 [R1+0x6c70], R16 ;  /* 0x006c701001007387 */ /* 0x0081e80000100a00 */
[----:B0-----:R-:W3:Y:S01]  /*3f990*/  LDL.64 R16, [R1+0x100] ;  /* 0x0001000001107983 */ /* 0x001ee20000100a00 */
[----:B--2---:R-:W-:Y:S03]  /*3f9a0*/  HMMA.16816.F32 R8, R24, R20, R8 ;  /* 0x000000141808723c */ /* 0x004fe60000001808 */
[----:B---3--:R0:W-:Y:S02]  /*3f9b0*/  STL.64 [R1+0x6c88], R16 ;  /* 0x006c881001007387 */ /* 0x0081e40000100a00 */
[----:B0-----:R-:W-:-:S02]  /*3f9c0*/  IMAD.MOV.U32 R16, RZ, RZ, R2 ;  /* 0x000000ffff107224 */ /* 0x001fc400078e0002 */
[----:B------:R-:W-:-:S05]  /*3f9d0*/  IMAD.MOV.U32 R17, RZ, RZ, R0 ;  /* 0x000000ffff117224 */ /* 0x000fca00078e0000 */
[----:B------:R0:W-:Y:S01]  /*3f9e0*/  STL.64 [R1+0x6ca0], R16 ;  /* 0x006ca01001007387 */ /* 0x0001e20000100a00 */
[----:B------:R-:W-:Y:S02]  /*3f9f0*/  IMAD.MOV.U32 R2, RZ, RZ, R20 ;  /* 0x000000ffff027224 */ /* 0x000fe400078e0014 */
[----:B------:R-:W-:Y:S01]  /*3fa00*/  IMAD.MOV.U32 R0, RZ, RZ, R21 ;  /* 0x000000ffff007224 */ /* 0x000fe200078e0015 */
[----:B0-----:R-:W2:Y:S04]  /*3fa10*/  LDL.64 R16, [R1+0x120] ;  /* 0x0001200001107983 */ /* 0x001ea80000100a00 */
[----:B------:R-:W-:Y:S04]  /*3fa20*/  STL.64 [R1+0x6c58], R14 ;  /* 0x006c580e01007387 */ /* 0x000fe80000100a00 */
[----:B------:R0:W-:Y:S04]  /*3fa30*/  STL.64 [R1+0x6c50], R12 ;  /* 0x006c500c01007387 */ /* 0x0001e80000100a00 */
[----:B0-----:R-:W4:Y:S04]  /*3fa40*/  LDL.64 R12, [R1+0x150] ;  /* 0x00015000010c7983 */ /* 0x001f280000100a00 */
[----:B------:R-:W-:Y:S04]  /*3fa50*/  STL.64 [R1+0xef0], R8 ;  /* 0x000ef00801007387 */ /* 0x000fe80000100a00 */
[----:B------:R0:W-:Y:S04]  /*3fa60*/  STL.64 [R1+0xef8], R10 ;  /* 0x000ef80a01007387 */ /* 0x0001e80000100a00 */
[----:B0-----:R-:W3:Y:S04]  /*3fa70*/  LDL.LU.64 R10, [R1+0x6cc8] ;  /* 0x006cc800010a7983 */ /* 0x001ee80000300a00 */
[----:B------:R-:W3:Y:S04]  /*3fa80*/  LDL.LU.64 R8, [R1+0x6cc0] ;  /* 0x006cc00001087983 */ /* 0x000ee80000300a00 */
[----:B------:R-:W3:Y:S04]  /*3fa90*/  LDL.LU.64 R20, [R1+0x6cb8] ;  /* 0x006cb80001147983 */ /* 0x000ee80000300a00 */
[----:B------:R-:W-:Y:S01]  /*3faa0*/  STL [R1+0x6c10], R2 ;  /* 0x006c100201007387 */ /* 0x000fe20000100800 */
[C---:B----4-:R-:W-:Y:S06]  /*3fab0*/  HMMA.16816.F32 R4, R24.reuse, R12, R4 ;  /* 0x0000000c1804723c */ /* 0x050fec0000001804 */
[----:B---3--:R-:W-:-:S15]  /*3fac0*/  HMMA.16816.F32 R8, R24, R20, R8 ;  /* 0x000000141808723c */ /* 0x008fde0000001808 */
[----:B------:R-:W-:-:S08]  /*3fad0*/  NOP ;  /* 0x0000000000007918 */ /* 0x000fd00000000000 */
[----:B------:R0:W-:Y:S04]  /*3fae0*/  STL.64 [R1+0xee0], R8 ;  /* 0x000ee00801007387 */ /* 0x0001e80000100a00 */
[----:B------:R-:W-:Y:S04]  /*3faf0*/  STL.64 [R1+0xee8], R10 ;  /* 0x000ee80a01007387 */ /* 0x000fe80000100a00 */
[----:B0-----:R-:W3:Y:S04]  /*3fb00*/  LDL.LU.64 R8, [R1+0x6cb0] ;  /* 0x006cb00001087983 */ /* 0x001ee80000300a00 */
[----:B------:R0:W-:Y:S04]  /*3fb10*/  STL.64 [R1+0x6bc8], R20 ;  /* 0x006bc81401007387 */ /* 0x0001e80000100a00 */
[----:B0-----:R-:W4:Y:S04]  /*3fb20*/  LDL.64 R20, [R1+0x140] ;  /* 0x0001400001147983 */ /* 0x001f280000100a00 */
[----:B------:R-:W-:Y:S04]  /*3fb30*/  STL.64 [R1+0xed0], R4 ;  /* 0x000ed00401007387 */ /* 0x000fe80000100a00 */
[----:B------:R0:W-:Y:S04]  /*3fb40*/  STL.64 [R1+0xed8], R6 ;  /* 0x000ed80601007387 */ /* 0x0001e80000100a00 */
[----:B0-----:R-:W2:Y:S01]  /*3fb50*/  LDL.LU R7, [R1+0x6ca8] ;  /* 0x006ca80001077983 */ /* 0x001ea20000300800 */
[----:B------:R-:W-:-:S02]  /*3fb60*/  IMAD.MOV.U32 R6, RZ, RZ, R12 ;  /* 0x000000ffff067224 */ /* 0x000fc400078e000c */
[----:B------:R-:W-:Y:S02]  /*3fb70*/  IMAD.MOV.U32 R3, RZ, RZ, R13 ;  /* 0x000000ffff037224 */ /* 0x000fe400078e000d */
[----:B------:R-:W3:Y:S04]  /*3fb80*/  LDL.LU.64 R12, [R1+0x13e0] ;  /* 0x0013e000010c7983 */ /* 0x000ee80000300a00 */
[----:B------:R-:W3:Y:S04]  /*3fb90*/  LDL.LU.64 R14, [R1+0x13e8] ;  /* 0x0013e800010e7983 */ /* 0x000ee80000300a00 */
[----:B--2---:R0:W-:Y:S04]  /*3fba0*/  STL.64 [R1+0x6c68], R6 ;  /* 0x006c680601007387 */ /* 0x0041e80000100a00 */
[----:B------:R-:W2:Y:S04]  /*3fbb0*/  LDL.LU.64 R4, [R1+0x13f0] ;  /* 0x0013f00001047983 */ /* 0x000ea80000300a00 */
[----:B0-----:R-:W2:Y:S01]  /*3fbc0*/  LDL.LU.64 R6, [R1+0x13f8] ;  /* 0x0013f80001067983 */ /* 0x001ea20000300a00 */
[----:B----4-:R-:W-:-:S02]  /*3fbd0*/  IMAD.MOV.U32 R2, RZ, RZ, R20 ;  /* 0x000000ffff027224 */ /* 0x010fc400078e0014 */
[----:B------:R-:W-:Y:S01]  /*3fbe0*/  IMAD.MOV.U32 R29, RZ, RZ, R21 ;  /* 0x000000ffff1d7224 */ /* 0x000fe200078e0015 */
[----:B--2---:R-:W-:-:S15]  /*3fbf0*/  HMMA.16816.F32 R4, R24, R20, R4 ;  /* 0x000000141804723c */ /* 0x004fde0000001804 */
[----:B------:R-:W-:-:S08]  /*3fc00*/  NOP ;  /* 0x0000000000007918 */ /* 0x000fd00000000000 */
[----:B------:R0:W-:Y:S04]  /*3fc10*/  STL.64 [R1+0xec0], R4 ;  /* 0x000ec00401007387 */ /* 0x0001e80000100a00 */
[----:B------:R1:W-:Y:S04]  /*3fc20*/  STL.64 [R1+0xec8], R6 ;  /* 0x000ec80601007387 */ /* 0x0003e80000100a00 */
[----:B------:R-:W2:Y:S04]  /*3fc30*/  LDL.LU.64 R20, [R1+0x13d0] ;  /* 0x0013d00001147983 */ /* 0x000ea80000300a00 */
[----:B------:R-:W2:Y:S04]  /*3fc40*/  LDL.LU.64 R22, [R1+0x13d8] ;  /* 0x0013d80001167983 */ /* 0x000ea80000300a00 */
[----:B0-----:R-:W4:Y:S04]  /*3fc50*/  LDL.LU.64 R4, [R1+0x13a0] ;  /* 0x0013a00001047983 */ /* 0x001f280000300a00 */
[----:B-1----:R-:W2:Y:S01]  /*3fc60*/  LDL.LU.64 R6, [R1+0x13a8] ;  /* 0x0013a80001067983 */ /* 0x002ea20000300a00 */
[C---:B---3--:R-:W-:Y:S03]  /*3fc70*/  HMMA.16816.F32 R8, R24.reuse, R8, R12 ;  /* 0x000000081808723c */ /* 0x048fe6000000180c */
[----:B--2---:R-:W-:Y:S04]  /*3fc80*/  STL.64 [R1+0x6c80], R6 ;  /* 0x006c800601007387 */ /* 0x004fe80000100a00 */
[----:B----4-:R0:W-:Y:S04]  /*3fc90*/  STL.64 [R1+0x6c78], R4 ;  /* 0x006c780401007387 */ /* 0x0101e80000100a00 */
[----:B0-----:R-:W2:Y:S04]  /*3fca0*/  LDL.LU.64 R4, [R1+0x13b0] ;  /* 0x0013b00001047983 */ /* 0x001ea80000300a00 */
[----:B------:R-:W3:Y:S01]  /*3fcb0*/  LDL.LU.64 R6, [R1+0x13b8] ;  /* 0x0013b80001067983 */ /* 0x000ee20000300a00 */
[----:B------:R-:W-:Y:S03]  /*3fcc0*/  HMMA.16816.F32 R20, R24, R16, R20 ;  /* 0x000000101814723c */ /* 0x000fe60000001814 */
        /* <DEDUP_REMOVED lines=8> */
[----:B0-----:R-:W4:Y:S04]  /*3fd50*/  LDL.LU.64 R8, [R1+0x1990] ;  /* 0x0019900001087983 */ /* 0x001f280000300a00 */
[----:B-1----:R-:W4:Y:S04]  /*3fd60*/  LDL.LU.64 R10, [R1+0x1998] ;  /* 0x00199800010a7983 */ /* 0x002f280000300a00 */
[----:B------:R0:W-:Y:S04]  /*3fd70*/  STL.64 [R1+0xea0], R20 ;  /* 0x000ea01401007387 */ /* 0x0001e80000100a00 */
[----:B------:R-:W-:Y:S01]  /*3fd80*/  STL.64 [R1+0xea8], R22 ;  /* 0x000ea81601007387 */ /* 0x000fe20000100a00 */
[----:B0-----:R-:W-:-:S02]  /*3fd90*/  IMAD.MOV.U32 R21, RZ, RZ, R16 ;  /* 0x000000ffff157224 */ /* 0x001fc400078e0010 */
        /* <DEDUP_REMOVED lines=16> */
[----:B------:R-:W2:Y:S04]  /*3fea0*/  LDL.LU.64 R16, [R1+0x6c70] ;  /* 0x006c700001107983 */ /* 0x000ea80000300a00 */
[----:B------:R-:W-:Y:S04]  /*3feb0*/  STL.64 [R1+0x6c28], R22 ;  /* 0x006c281601007387 */ /* 0x000fe80000100a00 */
[----:B------:R0:W-:Y:S04]  /*3fec0*/  STL.64 [R1+0x6c20], R20 ;  /* 0x006c201401007387 */ /* 0x0001e80000100a00 */
[----:B0-----:R-:W4:Y:S04]  /*3fed0*/  LDL.LU.64 R20, [R1+0x1890] ;  /* 0x0018900001147983 */ /* 0x001f280000300a00 */
[----:B------:R-:W4:Y:S01]  /*3fee0*/  LDL.LU.64 R22, [R1+0x1898] ;  /* 0x0018980001167983 */ /* 0x000f220000300a00 */
[----:B--2---:R-:W-:-:S15]  /*3fef0*/  HMMA.16816.F32 R4, R24, R16, R4 ;  /* 0x000000101804723c */ /* 0x004fde0000001804 */
[----:B------:R-:W-:-:S08]  /*3ff00*/  NOP ;  /* 0x0000000000007918 */ /* 0x000fd00000000000 */
[----:B------:R0:W-:Y:S04]  /*3ff10*/  STL.64 [R1+0xe70], R4 ;  /* 0x000e700401007387 */ /* 0x0001e80000100a00 */
[----:B------:R1:W-:Y:S01]  /*3ff20*/  STL.64 [R1+0xe78], R6 ;  /* 0x000e780601007387 */ /* 0x0003e20000100a00 */
[----:B0-----:R-:W-:-:S03]  /*3ff30*/  IMAD.MOV.U32 R4, RZ, RZ, R16 ;  /* 0x000000ffff047224 */ /* 0x001fc600078e0010 */
[----:B-1----:R-:W2:Y:S01]  /*3ff40*/  LDL.LU.64 R6, [R1+0x6c68] ;  /* 0x006c680001067983 */ /* 0x002ea20000300a00 */
[----:B------:R-:W-:-:S03]  /*3ff50*/  IMAD.MOV.U32 R5, RZ, RZ, R17 ;  /* 0x000000ffff057224 */ /* 0x000fc600078e0011 */
[----:B------:R-:W3:Y:S02]  /*3ff60*/  LDL.LU.64 R16, [R1+0x6c60] ;  /* 0x006c600001107983 */ /* 0x000ee40000300a00 */
[----:B---3--:R-:W-:Y:S02]  /*3ff70*/  HMMA.16816.F32 R24, R24, R16, R12 ;  /* 0x000000101818723c */ /* 0x008fe4000000180c */
[----:B------:R-:W3:Y:S04]  /*3ff80*/  LDL.LU.64 R14, [R1+0x6c58] ;  /* 0x006c5800010e7983 */ /* 0x000ee80000300a00 */
[----:B------:R-:W4:Y:S04]  /*3ff90*/  LDL.LU.64 R12, [R1+0x6c50] ;  /* 0x006c5000010c7983 */ /* 0x000f280000300a00 */
[----:B------:R-:W4:Y:S04]  /*3ffa0*/  LDL.LU.64 R18, [R1+0x6c48] ;  /* 0x006c480001127983 */ /* 0x000f280000300a00 */
[----:B------:R-:W4:Y:S09]  /*3ffb0*/  LDL.LU.64 R16, [R1+0x6c40] ;  /* 0x006c400001107983 */ /* 0x000f320000300a00 */
[----:B------:R-:W-:Y:S04]  /*3ffc0*/  STL.64 [R1+0x490], R24 ;  /* 0x0004901801007387 */ /* 0x000fe80000100a00 */
[----:B------:R-:W-:Y:S01]  /*3ffd0*/  STL.64 [R1+0x498], R26 ;  /* 0x0004981a01007387 */ /* 0x000fe20000100a00 */
[----:B----4-:R-:W-:-:S15]  /*3ffe0*/  HMMA.16816.F32 R8, R16, R12, R8 ;  /* 0x0000000c1008723c */ /* 0x010fde0000001808 */
[----:B------:R-:W-:-:S08]  /*3fff0*/  NOP ;  /* 0x0000000000007918 */ /* 0x000fd00000000000 */
[----:B------:R-:W-:Y:S04]  /*40000*/  STL.64 [R1+0x3f0], R8 ;  /* 0x0003f00801007387 */ /* 0x000fe80000100a00 */
[----:B------:R0:W-:Y:S04]  /*40010*/  STL.64 [R1+0x3f8], R10 ;  /* 0x0003f80a01007387 */ /* 0x0001e80000100a00 */
[----:B0-----:R-:W4:Y:S04]  /*40020*/  LDL.LU.64 R10, [R1+0x6c38] ;  /* 0x006c3800010a7983 */ /* 0x001f280000300a00 */
[----:B------:R-:W2:Y:S04]  /*40030*/  LDL.LU.64 R8, [R1+0x6c30] ;  /* 0x006c300001087983 */ /* 0x000ea80000300a00 */
[----:B------:R-:W-:Y:S01]  /*40040*/  STL.64 [R1+0x6bf8], R12 ;  /* 0x006bf80c01007387 */ /* 0x000fe20000100a00 */
[----:B--2---:R-:W-:-:S15]  /*40050*/  HMMA.16816.F32 R20, R16, R8, R20 ;  /* 0x000000081014723c */ /* 0x004fde0000001814 */
[----:B------:R-:W-:-:S08]  /*40060*/  NOP ;  /* 0x0000000000007918 */ /* 0x000fd00000000000 */
[----:B------:R-:W-:Y:S04]  /*40070*/  STL.64 [R1+0x3e0], R20 ;  /* 0x0003e01401007387 */ /* 0x000fe80000100a00 */
[----:B------:R0:W-:Y:S04]  /*40080*/  STL.64 [R1+0x3e8], R22 ;  /* 0x0003e81601007387 */ /* 0x0001e80000100a00 */
[----:B0-----:R-:W2:Y:S04]  /*40090*/  LDL.LU.64 R22, [R1+0x6c28] ;  /* 0x006c280001167983 */ /* 0x001ea80000300a00 */
[----:B------:R-:W3:Y:S04]  /*400a0*/  LDL.LU.64 R20, [R1+0x6c20] ;  /* 0x006c200001147983 */ /* 0x000ee80000300a00 */
[----:B----4-:R-:W-:Y:S04]  /*400b0*/  STL.64 [R1+0x6b28], R10 ;  /* 0x006b280a01007387 */ /* 0x010fe80000100a00 */
[----:B------:R0:W-:Y:S02]  /*400c0*/  STL.64 [R1+0x6b20], R8 ;  /* 0x006b200801007387 */ /* 0x0001e40000100a00 */
[----:B0-----:R-:W-:-:S02]  /*400d0*/  IMAD.MOV.U32 R8, RZ, RZ, R4 ;  /* 0x000000ffff087224 */ /* 0x001fc400078e0004 */
[----:B------:R-:W-:Y:S01]  /*400e0*/  IMAD.MOV.U32 R9, RZ, RZ, R5 ;  /* 0x000000ffff097224 */ /* 0x000fe200078e0005 */
[----:B------:R-:W4:Y:S04]  /*400f0*/  LDL.LU R4, [R1+0x6c18] ;  /* 0x006c180001047983 */ /* 0x000f280000300800 */
[----:B------:R-:W4:Y:S04]  /*40100*/  LDL.LU R5, [R1+0x6c14] ;  /* 0x006c140001057983 */ /* 0x000f280000300800 */
[----:B------:R2:W-:Y:S02]  /*40110*/  STL.64 [R1+0x6b40], R8 ;  /* 0x006b400801007387 */ /* 0x0005e40000100a00 */
[----:B--2---:R-:W-:-:S02]  /*40120*/  IMAD.MOV.U32 R8, RZ, RZ, R23 ;  /* 0x000000ffff087224 */ /* 0x004fc400078e0017 */
[----:B------:R-:W-:-:S05]  /*40130*/  IMAD.MOV.U32 R9, RZ, RZ, R22 ;  /* 0x000000ffff097224 */ /* 0x000fca00078e0016 */
[----:B------:R0:W-:Y:S04]  /*40140*/  STL.64 [R1+0x6b58], R8 ;  /* 0x006b580801007387 */ /* 0x0001e80000100a00 */
[----:B0-----:R-:W2:Y:S04]  /*40150*/  LDL.64 R8, [R1+0x110] ;  /* 0x0001100001087983 */ /* 0x001ea80000100a00 */
[----:B--2---:R3:W-:Y:S02]  /*40160*/  STL.64 [R1+0x6b70], R8 ;  /* 0x006b700801007387 */ /* 0x0047e40000100a00 */
[----:B---3--:R-:W-:-:S02]  /*40170*/  IMAD.MOV.U32 R8, RZ, RZ, R21 ;  /* 0x000000ffff087224 */ /* 0x008fc400078e0015 */
[----:B------:R-:W-:Y:S02]  /*40180*/  IMAD.MOV.U32 R9, RZ, RZ, R20 ;  /* 0x000000ffff097224 */ /* 0x000fe400078e0014 */
[----:B------:R-:W2:Y:S04]  /*40190*/  LDL.LU.64 R20, [R1+0xe00] ;  /* 0x000e000001147983 */ /* 0x000ea80000300a00 */
[----:B------:R-:W3:Y:S04]  /*401a0*/  LDL.LU.64 R22, [R1+0xe08] ;  /* 0x000e080001167983 */ /* 0x000ee80000300a00 */
[----:B---3--:R-:W-:Y:S04]  /*401b0*/  STL.64 [R1+0x6bd8], R22 ;  /* 0x006bd81601007387 */ /* 0x008fe80000100a00 */
[----:B--2---:R0:W-:Y:S04]  /*401c0*/  STL.64 [R1+0x6bd0], R20 ;  /* 0x006bd01401007387 */ /* 0x0041e80000100a00 */
[----:B------:R-:W2:Y:S01]  /*401d0*/  LDL.LU.64 R12, [R1+0x1590] ;  /* 0x00159000010c7983 */ /* 0x000ea20000300a00 */
[----:B0-----:R-:W-:-:S02]  /*401e0*/  IMAD.MOV.U32 R20, RZ, RZ, R15 ;  /* 0x000000ffff147224 */ /* 0x001fc400078e000f */
[----:B------:R-:W-:Y:S02]  /*401f0*/  IMAD.MOV.U32 R21, RZ, RZ, R14 ;  /* 0x000000ffff157224 */ /* 0x000fe400078e000e */
[----:B------:R-:W3:Y:S01]  /*40200*/  LDL.LU.64 R14, [R1+0x1598] ;  /* 0x00159800010e7983 */ /* 0x000ee20000300a00 */
[----:B------:R-:W0:Y:S02]  /*40210*/  S2R R26, SR_TID.X ;  /* 0x00000000001a7919 */ /* 0x000e240000002100 */
[C---:B0-----:R-:W-:Y:S01]  /*40220*/  LOP3.LUT R27, R26.reuse, 0x7, RZ, 0xc0, !PT ;  /* 0x000000071a1b7812 */ /* 0x041fe200078ec0ff */
[----:B------:R-:W-:-:S04]  /*40230*/  IMAD.SHL.U32 R25, R26, 0x2, RZ ;  /* 0x000000021a197824 */ /* 0x000fc800078e00ff */
[----:B------:R-:W-:Y:S02]  /*40240*/  IMAD R27, R27, 0x210, RZ ;  /* 0x000002101b1b7824 */ /* 0x000fe400078e02ff */
[----:B------:R-:W-:-:S03]  /*40250*/  IMAD.SHL.U32 R26, R26, 0x100, RZ ;  /* 0x000001001a1a7824 */ /* 0x000fc600078e00ff */
[----:B------:R-:W-:Y:S01]  /*40260*/  LOP3.LUT R27, R27, 0x10, R25, 0x78, !PT ;  /* 0x000000101b1b7812 */ /* 0x000fe200078e7819 */
[----:B---3--:R-:W-:Y:S04]  /*40270*/  STL.64 [R1+0x6c08], R14 ;  /* 0x006c080e01007387 */ /* 0x008fe80000100a00 */
[----:B--2---:R0:W-:Y:S04]  /*40280*/  STL.64 [R1+0x6c00], R12 ;  /* 0x006c000c01007387 */ /* 0x0041e80000100a00 */
[----:B0-----:R-:W2:Y:S04]  /*40290*/  LDL.LU.64 R12, [R1+0x1690] ;  /* 0x00169000010c7983 */ /* 0x001ea80000300a00 */
[----:B------:R-:W2:Y:S04]  /*402a0*/  LDL.LU.64 R14, [R1+0x1698] ;  /* 0x00169800010e7983 */ /* 0x000ea80000300a00 */
[----:B------:R0:W-:Y:S04]  /*402b0*/  STL.64 [R1+0x6bf0], R20 ;  /* 0x006bf01401007387 */ /* 0x0001e80000100a00 */
[----:B0-----:R-:W3:Y:S04]  /*402c0*/  LDL.64 R20, [R1+0x190] ;  /* 0x0001900001147983 */ /* 0x001ee80000100a00 */
[----:B------:R0:W-:Y:S04]  /*402d0*/  STL.64 [R1+0x6b88], R8 ;  /* 0x006b880801007387 */ /* 0x0001e80000100a00 */
[----:B0-----:R-:W4:Y:S01]  /*402e0*/  LDL.64 R8, [R1+0x130] ;  /* 0x0001300001087983 */ /* 0x001f220000100a00 */
[----:B------:R-:W-:-:S04]  /*402f0*/  LOP3.LUT R27, R27, 0x1000, R26, 0xf8, !PT ;  /* 0x000010001b1b7812 */ /* 0x000fc800078ef81a */
[----:B------:R-:W-:-:S06]  /*40300*/  LOP3.LUT R27, R27, 0x20, RZ, 0x3c, !PT ;  /* 0x000000201b1b7812 */ /* 0x000fcc00078e3cff */
[----:B------:R-:W0:Y:S04]  /*40310*/  LDSM.16.MT88.4 R24, [R27+UR4+0x180] ;  /* 0x000180041b18783b */ /* 0x000e280008004200 */
[----:B----4-:R1:W-:Y:S04]  /*40320*/  STL.64 [R1+0x6b98], R8 ;  /* 0x006b980801007387 */ /* 0x0103e80000100a00 */
[----:B-1----:R-:W4:Y:S04]  /*40330*/  LDL.LU.64 R8, [R1+0x1790] ;  /* 0x0017900001087983 */ /* 0x002f280000300a00 */
[----:B------:R-:W4:Y:S04]  /*40340*/  LDL.LU.64 R10, [R1+0x1798] ;  /* 0x00179800010a7983 */ /* 0x000f280000300a00 */
[----:B0-----:R-:W-:Y:S04]  /*40350*/  STL.64 [R1+0x6a48], R26 ;  /* 0x006a481a01007387 */ /* 0x001fe80000100a00 */
[----:B------:R0:W-:Y:S04]  /*40360*/  STL.64 [R1+0x6a40], R24 ;  /* 0x006a401801007387 */ /* 0x0001e80000100a00 */
[----:B0-----:R-:W2:Y:S04]  /*40370*/  LDL.64 R24, [R1+0xe0] ;  /* 0x0000e00001187983 */ /* 0x001ea80000100a00 */
[----:B--2---:R0:W-:Y:S04]  /*40380*/  STL.64 [R1+0x6b90], R24 ;  /* 0x006b901801007387 */ /* 0x0041e80000100a00 */
[----:B0-----:R-:W2:Y:S04]  /*40390*/  LDL.LU.64 R24, [R1+0xdf0] ;  /* 0x000df00001187983 */ /* 0x001ea80000300a00 */
[----:B------:R-:W3:Y:S01]  /*403a0*/  LDL.LU.64 R26, [R1+0xdf8] ;  /* 0x000df800011a7983 */ /* 0x000ee20000300a00 */
[----:B----4-:R-:W-:Y:S03]  /*403b0*/  HMMA.16816.F32 R8, R16, R4, R8 ;  /* 0x000000041008723c */ /* 0x010fe60000001808 */
[----:B---3--:R-:W-:Y:S04]  /*403c0*/  STL.64 [R1+0x6be8], R26 ;  /* 0x006be81a01007387 */ /* 0x008fe80000100a00 */
[----:B--2---:R0:W-:Y:S04]  /*403d0*/  STL.64 [R1+0x6be0], R24 ;  /* 0x006be01801007387 */ /* 0x0041e80000100a00 */
[----:B0-----:R-:W2:Y:S04]  /*403e0*/  LDL.LU.64 R24, [R1+0xe10] ;  /* 0x000e100001187983 */ /* 0x001ea80000300a00 */
[----:B------:R-:W2:Y:S08]  /*403f0*/  LDL.LU.64 R26, [R1+0xe18] ;  /* 0x000e1800011a7983 */ /* 0x000eb00000300a00 */
[----:B------:R0:W-:Y:S04]  /*40400*/  STL.64 [R1+0xc00], R8 ;  /* 0x000c000801007387 */ /* 0x0001e80000100a00 */
[----:B------:R-:W-:Y:S01]  /*40410*/  STL.64 [R1+0xc08], R10 ;  /* 0x000c080a01007387 */ /* 0x000fe20000100a00 */
[----:B0-----:R-:W-:-:S02]  /*40420*/  IMAD.MOV.U32 R8, RZ, RZ, R2 ;  /* 0x000000ffff087224 */ /* 0x001fc400078e0002 */
[----:B------:R-:W-:Y:S01]  /*40430*/  IMAD.MOV.U32 R9, RZ, RZ, R29 ;  /* 0x000000ffff097224 */ /* 0x000fe200078e001d */
[----:B------:R-:W3:Y:S04]  /*40440*/  LDL.LU R2, [R1+0x6c10] ;  /* 0x006c100001027983 */ /* 0x000ee80000300800 */
[----:B------:R0:W-:Y:S02]  /*40450*/  STL.64 [R1+0x6bb0], R8 ;  /* 0x006bb00801007387 */ /* 0x0001e40000100a00 */
[----:B0-----:R-:W-:Y:S02]  /*40460*/  IMAD.MOV.U32 R8, RZ, RZ, R28 ;  /* 0x000000ffff087224 */ /* 0x001fe400078e001c */
[----:B------:R-:W-:-:S07]  /*40470*/  IMAD.MOV.U32 R9, RZ, RZ, R7 ;  /* 0x000000ffff097224 */ /* 0x000fce00078e0007 */
[----:B------:R-:W-:Y:S01]  /*40480*/  HMMA.16816.F32 R8, R16, R8, R12 ;  /* 0x000000081008723c */ /* 0x000fe2000000180c */
[----:B------:R-:W4:Y:S04]  /*40490*/  LDL.LU.64 R14, [R1+0x6c08] ;  /* 0x006c0800010e7983 */ /* 0x000f280000300a00 */
[----:B------:R-:W4:Y:S01]  /*404a0*/  LDL.LU.64 R12, [R1+0x6c00] ;  /* 0x006c0000010c7983 */ /* 0x000f220000300a00 */
[----:B------:R-:W-:-:S15]  /*404b0*/  IMAD.MOV.U32 R7, RZ, RZ, R21 ;  /* 0x000000ffff077224 */ /* 0x000fde00078e0015 */
[----:B------:R-:W-:-:S02]  /*404c0*/  NOP ;  /* 0x0000000000007918 */ /* 0x000fc40000000000 */
[----:B------:R-:W-:Y:S04]  /*404d0*/  STL.64 [R1+0xbf0], R8 ;  /* 0x000bf00801007387 */ /* 0x000fe80000100a00 */
[----:B------:R-:W-:Y:S01]  /*404e0*/  STL.64 [R1+0xbf8], R10 ;  /* 0x000bf80a01007387 */ /* 0x000fe20000100a00 */
[----:B----4-:R-:W-:-:S15]  /*404f0*/  HMMA.16816.F32 R12, R16, R20, R12 ;  /* 0x00000014100c723c */ /* 0x010fde000000180c */
[----:B------:R-:W-:-:S08]  /*40500*/  NOP ;  /* 0x0000000000007918 */ /* 0x000fd00000000000 */
[----:B------:R0:W-:Y:S04]  /*40510*/  STL.64 [R1+0xbe0], R12 ;  /* 0x000be00c01007387 */ /* 0x0001e80000100a00 */
[----:B------:R1:W-:Y:S04]  /*40520*/  STL.64 [R1+0xbe8], R14 ;  /* 0x000be80e01007387 */ /* 0x0003e80000100a00 */
[----:B0-----:R-:W4:Y:S01]  /*40530*/  LDL.LU.64 R12, [R1+0x6bf8] ;  /* 0x006bf800010c7983 */ /* 0x001f220000300a00 */
[----:B-1----:R-:W-:-:S03]  /*40540*/  IMAD.MOV.U32 R14, RZ, RZ, R20 ;  /* 0x000000ffff0e7224 */ /* 0x002fc600078e0014 */
[----:B------:R-:W2:Y:S04]  /*40550*/  LDL.LU.64 R20, [R1+0x6bf0] ;  /* 0x006bf00001147983 */ /* 0x000ea80000300a00 */
[----:B------:R-:W-:Y:S01]  /*40560*/  STL [R1+0x6ba8], R14 ;  /* 0x006ba80e01007387 */ /* 0x000fe20000100800 */
[----:B--2---:R-:W-:Y:S03]  /*40570*/  HMMA.16816.F32 R20, R16, R20, R24 ;  /* 0x000000141014723c */ /* 0x004fe60000001818 */
[----:B----4-:R-:W-:Y:S04]  /*40580*/  STL.64 [R1+0x6ba0], R12 ;  /* 0x006ba00c01007387 */ /* 0x010fe80000100a00 */
[----:B------:R-:W2:Y:S04]  /*40590*/  LDL.LU.64 R26, [R1+0x6be8] ;  /* 0x006be800011a7983 */ /* 0x000ea80000300a00 */
[----:B------:R-:W2:-:S12]  /*405a0*/  LDL.LU.64 R24, [R1+0x6be0] ;  /* 0x006be00001187983 */ /* 0x000e980000300a00 */
[----:B------:R-:W-:Y:S04]  /*405b0*/  STL.64 [R1+0xbd0], R20 ;  /* 0x000bd01401007387 */ /* 0x000fe80000100a00 */
[----:B------:R0:W-:Y:S04]  /*405c0*/  STL.64 [R1+0xbd8], R22 ;  /* 0x000bd81601007387 */ /* 0x0001e80000100a00 */
[----:B0-----:R-:W4:Y:S04]  /*405d0*/  LDL.LU.64 R22, [R1+0x6bd8] ;  /* 0x006bd80001167983 */ /* 0x001f280000300a00 */
[----:B------:R-:W4:Y:S01]  /*405e0*/  LDL.LU.64 R20, [R1+0x6bd0] ;  /* 0x006bd00001147983 */ /* 0x000f220000300a00 */
[----:B---3--:R-:W-:-:S02]  /*405f0*/  IMAD.MOV.U32 R12, RZ, RZ, R2 ;  /* 0x000000ffff0c7224 */ /* 0x008fc400078e0002 */
[----:B------:R-:W-:-:S07]  /*40600*/  IMAD.MOV.U32 R13, RZ, RZ, R0 ;  /* 0x000000ffff0d7224 */ /* 0x000fce00078e0000 */
[----:B----4-:R-:W-:Y:S01]  /*40610*/  HMMA.16816.F32 R12, R16, R12, R20 ;  /* 0x0000000c100c723c */ /* 0x010fe20000001814 */
[----:B------:R-:W2:-:S15]  /*40620*/  LDL.LU.64 R20, [R1+0x6bc8] ;  /* 0x006bc80001147983 */ /* 0x000e9e0000300a00 */
[----:B------:R-:W-:-:S07]  /*40630*/  NOP ;  /* 0x0000000000007918 */ /* 0x000fce0000000000 */
[----:B------:R-:W-:Y:S04]  /*40640*/  STL.64 [R1+0xbc0], R12 ;  /* 0x000bc00c01007387 */ /* 0x000fe80000100a00 */
[----:B------:R2:W-:Y:S02]  /*40650*/  STL.64 [R1+0xbc8], R14 ;  /* 0x000bc80e01007387 */ /* 0x0005e40000100a00 */
[----:B--2---:R-:W-:-:S15]  /*40660*/  HMMA.16816.F32 R12, R16, R20, R24 ;  /* 0x00000014100c723c */ /* 0x004fde0000001818 */
[----:B------:R-:W-:-:S08]  /*40670*/  NOP ;  /* 0x0000000000007918 */ /* 0x000fd00000000000 */
[----:B------:R0:W-:Y:S04]  /*40680*/  STL.64 [R1+0xbb0], R12 ;  /* 0x000bb00c01007387 */ /* 0x0001e80000100a00 */
[----:B------:R1:W-:Y:S04]  /*40690*/  STL.64 [R1+0xbb8], R14 ;  /* 0x000bb80e01007387 */ /* 0x0003e80000100a00 */
[----:B0-----:R-:W2:Y:S04]  /*406a0*/  LDL.LU.64 R12, [R1+0xdd0] ;  /* 0x000dd000010c7983 */ /* 0x001ea80000300a00 */
[----:B-1----:R-:W3:Y:S01]  /*406b0*/  LDL.LU.64 R14, [R1+0xdd8] ;  /* 0x000dd800010e7983 */ /* 0x002ee20000300a00 */
[----:B------:R-:W-:-:S02]  /*406c0*/  IMAD.MOV.U32 R8, RZ, RZ, R6 ;  /* 0x000000ffff087224 */ /* 0x000fc400078e0006 */
[----:B------:R-:W-:Y:S01]  /*406d0*/  IMAD.MOV.U32 R6, RZ, RZ, R20 ;  /* 0x000000ffff067224 */ /* 0x000fe200078e0014 */
[----:B---3--:R-:W-:Y:S04]  /*406e0*/  STL.64 [R1+0x6bc0], R14 ;  /* 0x006bc00e01007387 */ /* 0x008fe80000100a00 */
[----:B--2---:R0:W-:Y:S04]  /*406f0*/  STL.64 [R1+0x6bb8], R12 ;  /* 0x006bb80c01007387 */ /* 0x0041e80000100a00 */
[----:B0-----:R-:W2:Y:S04]  /*40700*/  LDL.LU.64 R12, [R1+0xde0] ;  /* 0x000de000010c7983 */ /* 0x001ea80000300a00 */
[----:B------:R-:W2:Y:S04]  /*40710*/  LDL.LU.64 R14, [R1+0xde8] ;  /* 0x000de800010e7983 */ /* 0x000ea80000300a00 */
[----:B------:R-:W3:Y:S04]  /*40720*/  LDL.LU.64 R24, [R1+0xdc0] ;  /* 0x000dc00001187983 */ /* 0x000ee80000300a00 */
[----:B------:R-:W3:Y:S04]  /*40730*/  LDL.LU.64 R26, [R1+0xdc8] ;  /* 0x000dc800011a7983 */ /* 0x000ee80000300a00 */
[----:B------:R-:W-:Y:S04]  /*40740*/  STL.64 [R1+0x6b38], R6 ;  /* 0x006b380601007387 */ /* 0x000fe80000100a00 */
[----:B------:R0:W-:Y:S04]  /*40750*/  STL.64 [R1+0x6b30], R4 ;  /* 0x006b300401007387 */ /* 0x0001e80000100a00 */
[----:B0-----:R-:W4:Y:S04]  /*40760*/  LDL.LU.64 R4, [R1+0xd80] ;  /* 0x000d800001047983 */ /* 0x001f280000300a00 */
[----:B------:R-:W2:Y:S04]  /*40770*/  LDL.LU.64 R6, [R1+0xd88] ;  /* 0x000d880001067983 */ /* 0x000ea80000300a00 */
[----:B--2---:R-:W-:Y:S04]  /*40780*/  STL.64 [R1+0x6b50], R6 ;  /* 0x006b500601007387 */ /* 0x004fe80000100a00 */
[----:B----4-:R0:W-:Y:S04]  /*40790*/  STL.64 [R1+0x6b48], R4 ;  /* 0x006b480401007387 */ /* 0x0101e80000100a00 */
[----:B0-----:R-:W2:Y:S04]  /*407a0*/  LDL.LU.64 R4, [R1+0xd90] ;  /* 0x000d900001047983 */ /* 0x001ea80000300a00 */
[----:B------:R-:W4:Y:S01]  /*407b0*/  LDL.LU.64 R6, [R1+0xd98] ;  /* 0x000d980001067983 */ /* 0x000f220000300a00 */
[----:B------:R-:W-:-:S07]  /*407c0*/  IMAD.MOV.U32 R9, RZ, RZ, R3 ;  /* 0x000000ffff097224 */ /* 0x000fce00078e0003 */
[----:B------:R-:W-:Y:S01]  /*407d0*/  HMMA.16816.F32 R8, R16, R8, R12 ;  /* 0x000000081008723c */ /* 0x000fe2000000180c */
[----:B----4-:R-:W-:Y:S04]  /*407e0*/  STL.64 [R1+0x6b68], R6 ;  /* 0x006b680601007387 */ /* 0x010fe80000100a00 */
[----:B--2---:R0:W-:Y:S04]  /*407f0*/  STL.64 [R1+0x6b60], R4 ;  /* 0x006b600401007387 */ /* 0x0041e80000100a00 */
[----:B0-----:R-:W2:Y:S04]  /*40800*/  LDL.LU.64 R4, [R1+0xda0] ;  /* 0x000da00001047983 */ /* 0x001ea80000300a00 */
[----:B------:R-:W4:Y:S01]  /*40810*/  LDL.LU.64 R6, [R1+0xda8] ;  /* 0x000da80001067983 */ /* 0x000f220000300a00 */
[----:B------:R-:W-:-:S03]  /*40820*/  IMAD.MOV.U32 R3, RZ, RZ, R21 ;  /* 0x000000ffff037224 */ /* 0x000fc600078e0015 */
[----:B----4-:R-:W-:Y:S04]  /*40830*/  STL.64 [R1+0x6b80], R6 ;  /* 0x006b800601007387 */ /* 0x010fe80000100a00 */
[----:B--2---:R0:W-:Y:S04]  /*40840*/  STL.64 [R1+0x6b78], R4 ;  /* 0x006b780401007387 */ /* 0x0041e80000100a00 */
[----:B0-----:R-:W2:Y:S04]  /*40850*/  LDL.LU.64 R4, [R1+0xdb0] ;  /* 0x000db00001047983 */ /* 0x001ea80000300a00 */
[----:B------:R-:W2:Y:S04]  /*40860*/  LDL.LU.64 R6, [R1+0xdb8] ;  /* 0x000db80001067983 */ /* 0x000ea80000300a00 */
[----:B------:R-:W4:Y:S04]  /*40870*/  LDL.LU.64 R20, [R1+0x530] ;  /* 0x0005300001147983 */ /* 0x000f280000300a00 */
[----:B------:R-:W4:Y:S04]  /*40880*/  LDL.LU.64 R22, [R1+0x538] ;  /* 0x0005380001167983 */ /* 0x000f280000300a00 */
[----:B------:R-:W3:Y:S04]  /*40890*/  LDL.LU.64 R14, [R1+0x6bc0] ;  /* 0x006bc000010e7983 */ /* 0x000ee80000300a00 */
[----:B------:R-:W3:Y:S04]  /*408a0*/  LDL.LU.64 R12, [R1+0x6bb8] ;  /* 0x006bb800010c7983 */ /* 0x000ee80000300a00 */
[----:B------:R0:W-:Y:S04]  /*408b0*/  STL.64 [R1+0xba0], R8 ;  /* 0x000ba00801007387 */ /* 0x0001e80000100a00 */
[----:B------:R3:W-:Y:S04]  /*408c0*/  STL.64 [R1+0xba8], R10 ;  /* 0x000ba80a01007387 */ /* 0x0007e80000100a00 */
[----:B0-----:R-:W3:Y:S02]  /*408d0*/  LDL.LU.64 R8, [R1+0x6bb0] ;  /* 0x006bb00001087983 */ /* 0x001ee40000300a00 */
[----:B---3--:R-:W-:Y:S02]  /*408e0*/  HMMA.16816.F32 R8, R16, R8, R12 ;  /* 0x000000081008723c */ /* 0x008fe4000000180c */
[----:B------:R-:W3:Y:S04]  /*408f0*/  LDL.LU R14, [R1+0x6ba8] ;  /* 0x006ba800010e7983 */ /* 0x000ee80000300800 */
[----:B------:R-:W3:-:S15]  /*40900*/  LDL.LU.64 R12, [R1+0x6ba0] ;  /* 0x006ba000010c7983 */ /* 0x000ede0000300a00 */
[----:B------:R-:W-:-:S02]  /*40910*/  NOP ;  /* 0x0000000000007918 */ /* 0x000fc40000000000 */
[----:B------:R0:W-:Y:S04]  /*40920*/  STL.64 [R1+0xb90], R8 ;  /* 0x000b900801007387 */ /* 0x0001e80000100a00 */
[----:B------:R-:W-:Y:S04]  /*40930*/  STL.64 [R1+0xb98], R10 ;  /* 0x000b980a01007387 */ /* 0x000fe80000100a00 */
[----:B0-----:R-:W2:Y:S02]  /*40940*/  LDL.LU.64 R8, [R1+0x6b98] ;  /* 0x006b980001087983 */ /* 0x001ea40000300a00 */
[----:B--2---:R-:W-:Y:S06]  /*40950*/  HMMA.16816.F32 R24, R16, R8, R24 ;  /* 0x000000081018723c */ /* 0x004fec0000001818 */
[----:B------:R-:W-:-:S15]  /*40960*/  IMAD.MOV.U32 R15, RZ, RZ, R9 ;  /* 0x000000ffff0f7224 */ /* 0x000fde00078e0009 */
[----:B------:R-:W-:-:S02]  /*40970*/  NOP ;  /* 0x0000000000007918 */ /* 0x000fc40000000000 */
[----:B------:R0:W-:Y:S04]  /*40980*/  STL.64 [R1+0xb80], R24 ;  /* 0x000b801801007387 */ /* 0x0001e80000100a00 */
[----:B------:R1:W-:Y:S04]  /*40990*/  STL.64 [R1+0xb88], R26 ;  /* 0x000b881a01007387 */ /* 0x0003e80000100a00 */
[----:B0-----:R-:W4:Y:S01]  /*409a0*/  LDL.LU.64 R24, [R1+0x6b90] ;  /* 0x006b900001187983 */ /* 0x001f220000300a00 */
[----:B-1----:R-:W-:-:S03]  /*409b0*/  IMAD.MOV.U32 R26, RZ, RZ, R8 ;  /* 0x000000ffff1a7224 */ /* 0x002fc600078e0008 */
        /* <DEDUP_REMOVED lines=24> */
[----:B----4-:R-:W-:Y:S01]  /*40b40*/  HMMA.16816.F32 R16, R16, R24, R20 ;  /* 0x000000181010723c */ /* 0x010fe20000001814 */
[----:B------:R-:W2:Y:S04]  /*40b50*/  LDL.LU.64 R6, [R1+0x6b38] ;  /* 0x006b380001067983 */ /* 0x000ea80000300a00 */
[----:B------:R-:W4:-:S12]  /*40b60*/  LDL.LU.64 R4, [R1+0x6b30] ;  /* 0x006b300001047983 */ /* 0x000f180000300a00 */
[----:B------:R-:W-:Y:S04]  /*40b70*/  STL.64 [R1+0xb40], R8 ;  /* 0x000b400801007387 */ /* 0x000fe80000100a00 */
[----:B------:R0:W-:Y:S04]  /*40b80*/  STL.64 [R1+0xb48], R10 ;  /* 0x000b480a01007387 */ /* 0x0001e80000100a00 */
[----:B0-----:R-:W4:Y:S04]  /*40b90*/  LDL.LU.64 R10, [R1+0x6b28] ;  /* 0x006b2800010a7983 */ /* 0x001f280000300a00 */
[----:B------:R-:W4:Y:S04]  /*40ba0*/  LDL.LU.64 R8, [R1+0x6b20] ;  /* 0x006b200001087983 */ /* 0x000f280000300a00 */
[----:B------:R-:W4:Y:S04]  /*40bb0*/  LDL.LU.64 R22, [R1+0x6b18] ;  /* 0x006b180001167983 */ /* 0x000f280000300a00 */
[----:B------:R-:W4:Y:S04]  /*40bc0*/  LDL.LU.64 R20, [R1+0x6b10] ;  /* 0x006b100001147983 */ /* 0x000f280000300a00 */
[----:B------:R0:W-:Y:S04]  /*40bd0*/  STL.64 [R1+0x3d0], R16 ;  /* 0x0003d01001007387 */ /* 0x0001e80000100a00 */
[----:B------:R1:W-:Y:S04]  /*40be0*/  STL.64 [R1+0x3d8], R18 ;  /* 0x0003d81201007387 */ /* 0x0003e80000100a00 */
[----:B0-----:R-:W4:Y:S04]  /*40bf0*/  LDL.LU.64 R16, [R1+0x1830] ;  /* 0x0018300001107983 */ /* 0x001f280000300a00 */
[----:B-1----:R-:W4:Y:S04]  /*40c00*/  LDL.LU.64 R18, [R1+0x1838] ;  /* 0x0018380001127983 */ /* 0x002f280000300a00 */
[----:B------:R0:W-:Y:S04]  /*40c10*/  STL.64 [R1+0x6a60], R24 ;  /* 0x006a601801007387 */ /* 0x0001e80000100a00 */
[----:B------:R-:W-:Y:S04]  /*40c20*/  STL [R1+0x6ac0], R26 ;  /* 0x006ac01a01007387 */ /* 0x000fe80000100800 */
[----:B0-----:R-:W3:Y:S01]  /*40c30*/  LDL.64 R24, [R1+0x180] ;  /* 0x0001800001187983 */ /* 0x001ee20000100a00 */
[----:B------:R-:W0:Y:S03]  /*40c40*/  S2R R28, SR_TID.X ;  /* 0x00000000001c7919 */ /* 0x000e260000002100 */
[----:B---3--:R1:W-:Y:S02]  /*40c50*/  STL.64 [R1+0x6ad8], R24 ;  /* 0x006ad81801007387 */ /* 0x0083e40000100a00 */
[----:B-1----:R-:W-:-:S02]  /*40c60*/  IMAD.MOV.U32 R24, RZ, RZ, R14 ;  /* 0x000000ffff187224 */ /* 0x002fc400078e000e */
[----:B--2---:R-:W-:-:S05]  /*40c70*/  IMAD.MOV.U32 R25, RZ, RZ, R7 ;  /* 0x000000ffff197224 */ /* 0x004fca00078e0007 */
[----:B------:R1:W-:Y:S04]  /*40c80*/  STL.64 [R1+0x6af0], R24 ;  /* 0x006af01801007387 */ /* 0x0003e80000100a00 */
[----:B-1----:R-:W2:Y:S01]  /*40c90*/  LDL.64 R24, [R1+0x1a0] ;  /* 0x0001a00001187983 */ /* 0x002ea20000100a00 */
[C---:B0-----:R-:W-:Y:S01]  /*40ca0*/  LOP3.LUT R29, R28.reuse, 0x7, RZ, 0xc0, !PT ;  /* 0x000000071c1d7812 */ /* 0x041fe200078ec0ff */
[----:B------:R-:W-:-:S04]  /*40cb0*/  IMAD.SHL.U32 R27, R28, 0x2, RZ ;  /* 0x000000021c1b7824 */ /* 0x000fc800078e00ff */
[----:B------:R-:W-:-:S05]  /*40cc0*/  IMAD R29, R29, 0x210, RZ ;  /* 0x000002101d1d7824 */ /* 0x000fca00078e02ff */
[----:B------:R-:W-:Y:S01]  /*40cd0*/  LOP3.LUT R29, R29, 0x10, R27, 0x78, !PT ;  /* 0x000000101d1d7812 */ /* 0x000fe200078e781b */
[----:B--2---:R0:W-:Y:S04]  /*40ce0*/  STL.64 [R1+0x6b08], R24 ;  /* 0x006b081801007387 */ /* 0x0041e80000100a00 */
[----:B0-----:R-:W4:Y:S04]  /*40cf0*/  LDL.LU.64 R24, [R1+0x1930] ;  /* 0x0019300001187983 */ /* 0x001f280000300a00 */
[----:B------:R-:W4:Y:S04]  /*40d00*/  LDL.LU.64 R26, [R1+0x1938] ;  /* 0x00193800011a7983 */ /* 0x000f280000300a00 */
[----:B------:R-:W-:Y:S04]  /*40d10*/  STL [R1+0x6ad0], R15 ;  /* 0x006ad00f01007387 */ /* 0x000fe80000100800 */
[----:B------:R0:W-:Y:S01]  /*40d20*/  STL.64 [R1+0x6ac8], R12 ;  /* 0x006ac80c01007387 */ /* 0x0001e20000100a00 */
[C---:B----4-:R-:W-:Y:S06]  /*40d30*/  HMMA.16816.F32 R24, R20.reuse, R12, R24 ;  /* 0x0000000c1418723c */ /* 0x050fec0000001818 */
[----:B0-----:R-:W-:-:S15]  /*40d40*/  HMMA.16816.F32 R12, R20, R8, R16 ;  /* 0x00000008140c723c */ /* 0x001fde0000001810 */
[----:B------:R-:W-:-:S02]  /*40d50*/  NOP ;  /* 0x0000000000007918 */ /* 0x000fc40000000000 */
[----:B------:R0:W-:Y:S04]  /*40d60*/  STL.64 [R1+0x350], R24 ;  /* 0x0003501801007387 */ /* 0x0001e80000100a00 */
[----:B------:R1:W-:Y:S04]  /*40d70*/  STL.64 [R1+0x358], R26 ;  /* 0x0003581a01007387 */ /* 0x0003e80000100a00 */
[----:B0-----:R-:W2:Y:S04]  /*40d80*/  LDL.LU.64 R24, [R1+0x1730] ;  /* 0x0017300001187983 */ /* 0x001ea80000300a00 */
[----:B-1----:R-:W2:Y:S04]  /*40d90*/  LDL.LU.64 R26, [R1+0x1738] ;  /* 0x00173800011a7983 */ /* 0x002ea80000300a00 */
[----:B------:R0:W-:Y:S04]  /*40da0*/  STL.64 [R1+0x340], R12 ;  /* 0x0003400c01007387 */ /* 0x0001e80000100a00 */
[----:B------:R1:W-:Y:S04]  /*40db0*/  STL.64 [R1+0x348], R14 ;  /* 0x0003480e01007387 */ /* 0x0003e80000100a00 */
[----:B0-----:R-:W3:Y:S04]  /*40dc0*/  LDL.LU.64 R12, [R1+0xa20] ;  /* 0x000a2000010c7983 */ /* 0x001ee80000300a00 */
[----:B-1----:R-:W4:Y:S01]  /*40dd0*/  LDL.LU.64 R14, [R1+0xa28] ;  /* 0x000a2800010e7983 */ /* 0x002f220000300a00 */
[----:B------:R-:W-:-:S05]  /*40de0*/  IMAD.SHL.U32 R28, R28, 0x100, RZ ;  /* 0x000001001c1c7824 */ /* 0x000fca00078e00ff */
[----:B------:R-:W-:-:S04]  /*40df0*/  LOP3.LUT R29, R29, 0x1000, R28, 0xf8, !PT ;  /* 0x000010001d1d7812 */ /* 0x000fc800078ef81c */
[----:B------:R-:W-:-:S05]  /*40e00*/  LOP3.LUT R29, R29, 0x40, RZ, 0x3c, !PT ;  /* 0x000000401d1d7812 */ /* 0x000fca00078e3cff */
[----:B------:R-:W0:Y:S04]  /*40e10*/  LDSM.16.MT88.4 R16, [R29+UR4] ;  /* 0x000000041d10783b */ /* 0x000e280008004200 */
[----:B----4-:R-:W-:Y:S04]  /*40e20*/  STL.64 [R1+0x6ae8], R14 ;  /* 0x006ae80e01007387 */ /* 0x010fe80000100a00 */
[----:B---3--:R1:W-:Y:S04]  /*40e30*/  STL.64 [R1+0x6ae0], R12 ;  /* 0x006ae00c01007387 */ /* 0x0083e80000100a00 */
[----:B-1----:R-:W3:Y:S04]  /*40e40*/  LDL.LU.64 R12, [R1+0x1530] ;  /* 0x00153000010c7983 */ /* 0x002ee80000300a00 */
[----:B------:R-:W4:Y:S01]  /*40e50*/  LDL.LU.64 R14, [R1+0x1538] ;  /* 0x00153800010e7983 */ /* 0x000f220000300a00 */
[----:B--2---:R-:W-:Y:S03]  /*40e60*/  HMMA.16816.F32 R24, R20, R4, R24 ;  /* 0x000000041418723c */ /* 0x004fe60000001818 */
[----:B----4-:R-:W-:Y:S04]  /*40e70*/  STL.64 [R1+0x6b00], R14 ;  /* 0x006b000e01007387 */ /* 0x010fe80000100a00 */
[----:B---3--:R1:W-:Y:S04]  /*40e80*/  STL.64 [R1+0x6af8], R12 ;  /* 0x006af80c01007387 */ /* 0x0083e80000100a00 */
[----:B-1----:R-:W2:Y:S04]  /*40e90*/  LDL.LU.64 R12, [R1+0x1630] ;  /* 0x00163000010c7983 */ /* 0x002ea80000300a00 */
[----:B------:R-:W2:Y:S04]  /*40ea0*/  LDL.LU.64 R14, [R1+0x1638] ;  /* 0x00163800010e7983 */ /* 0x000ea80000300a00 */
[----:B------:R-:W-:Y:S04]  /*40eb0*/  STL.64 [R1+0x6a38], R10 ;  /* 0x006a380a01007387 */ /* 0x000fe80000100a00 */
[----:B------:R1:W-:Y:S02]  /*40ec0*/  STL.64 [R1+0x6a30], R8 ;  /* 0x006a300801007387 */ /* 0x0003e40000100a00 */
[----:B-1----:R-:W-:-:S02]  /*40ed0*/  IMAD.MOV.U32 R8, RZ, RZ, R6 ;  /* 0x000000ffff087224 */ /* 0x002fc400078e0006 */
[----:B------:R-:W-:-:S05]  /*40ee0*/  IMAD.MOV.U32 R9, RZ, RZ, R3 ;  /* 0x000000ffff097224 */ /* 0x000fca00078e0003 */
[----:B------:R1:W-:Y:S04]  /*40ef0*/  STL.64 [R1+0x6ab8], R8 ;  /* 0x006ab80801007387 */ /* 0x0003e80000100a00 */
[----:B-1----:R-:W3:Y:S04]  /*40f00*/  LDL.LU.64 R8, [R1+0xa10] ;  /* 0x000a100001087983 */ /* 0x002ee80000300a00 */
[----:B------:R-:W3:Y:S04]  /*40f10*/  LDL.LU.64 R10, [R1+0xa18] ;  /* 0x000a1800010a7983 */ /* 0x000ee80000300a00 */
[----:B0-----:R-:W-:Y:S04]  /*40f20*/  STL.64 [R1+0x6928], R18 ;  /* 0x0069281201007387 */ /* 0x001fe80000100a00 */
[----:B------:R0:W-:Y:S04]  /*40f30*/  STL.64 [R1+0x6920], R16 ;  /* 0x0069201001007387 */ /* 0x0001e80000100a00 */
[----:B0-----:R-:W3:Y:S04]  /*40f40*/  LDL.64 R16, [R1+0x170] ;  /* 0x0001700001107983 */ /* 0x001ee80000100a00 */
        /* <DEDUP_REMOVED lines=18> */
[----:B--2---:R-:W-:-:S15]  /*41070*/  HMMA.16816.F32 R12, R20, R24, R12 ;  /* 0x00000018140c723c */ /* 0x004fde000000180c */
[----:B------:R-:W-:-:S08]  /*41080*/  NOP ;  /* 0x0000000000007918 */ /* 0x000fd00000000000 */
[----:B------:R-:W-:Y:S04]  /*41090*/  STL.64 [R1+0x870], R12 ;  /* 0x0008700c01007387 */ /* 0x000fe80000100a00 */
[----:B------:R0:W-:Y:S04]  /*410a0*/  STL.64 [R1+0x878], R14 ;  /* 0x0008780e01007387 */ /* 0x0001e80000100a00 */
[----:B0-----:R-:W2:Y:S04]  /*410b0*/  LDL.LU R15, [R1+0x6ad0] ;  /* 0x006ad000010f7983 */ /* 0x001ea80000300800 */
[----:B------:R-:W4:Y:S01]  /*410c0*/  LDL.LU.64 R12, [R1+0x6ac8] ;  /* 0x006ac800010c7983 */ /* 0x000f220000300a00 */
[----:B---3--:R-:W-:Y:S01]  /*410d0*/  HMMA.16816.F32 R8, R20, R16, R8 ;  /* 0x000000101408723c */ /* 0x008fe20000001808 */
[----:B------:R-:W-:-:S02]  /*410e0*/  IMAD.MOV.U32 R7, RZ, RZ, R25 ;  /* 0x000000ffff077224 */ /* 0x000fc400078e0019 */
[----:B------:R-:W-:Y:S01]  /*410f0*/  IMAD.MOV.U32 R14, RZ, RZ, R24 ;  /* 0x000000ffff0e7224 */ /* 0x000fe200078e0018 */
[----:B------:R-:W3:Y:S04]  /*41100*/  LDL.LU R26, [R1+0x6ac0] ;  /* 0x006ac000011a7983 */ /* 0x000ee80000300800 */
[----:B------:R-:W2:Y:S04]  /*41110*/  LDL.64 R24, [R1+0x140] ;  /* 0x0001400001187983 */ /* 0x000ea80000100a00 */
[----:B------:R-:W-:Y:S04]  /*41120*/  STL [R1+0x6a00], R7 ;  /* 0x006a000701007387 */ /* 0x000fe80000100800 */
[----:B------:R-:W-:Y:S04]  /*41130*/  STL.64 [R1+0x6ab0], R4 ;  /* 0x006ab00401007387 */ /* 0x000fe80000100a00 */
[----:B------:R-:W-:Y:S04]  /*41140*/  STL [R1+0x69fc], R14 ;  /* 0x0069fc0e01007387 */ /* 0x000fe80000100800 */
[----:B----4-:R0:W-:Y:S04]  /*41150*/  STL.64 [R1+0x6a98], R12 ;  /* 0x006a980c01007387 */ /* 0x0101e80000100a00 */
[----:B0-----:R-:W4:Y:S04]  /*41160*/  LDL.64 R12, [R1+0x150] ;  /* 0x00015000010c7983 */ /* 0x001f280000100a00 */
[----:B------:R0:W-:Y:S04]  /*41170*/  STL.64 [R1+0x860], R8 ;  /* 0x0008600801007387 */ /* 0x0001e80000100a00 */
[----:B------:R-:W-:Y:S04]  /*41180*/  STL.64 [R1+0x868], R10 ;  /* 0x0008680a01007387 */ /* 0x000fe80000100a00 */
[----:B0-----:R-:W3:Y:S04]  /*41190*/  LDL.LU.64 R8, [R1+0x6ab8] ;  /* 0x006ab80001087983 */ /* 0x001ee80000300a00 */
[----:B------:R0:W-:Y:S04]  /*411a0*/  STL.64 [R1+0x69f0], R16 ;  /* 0x0069f01001007387 */ /* 0x0001e80000100a00 */
[----:B0-----:R-:W3:Y:S04]  /*411b0*/  LDL.LU.64 R16, [R1+0x850] ;  /* 0x0008500001107983 */ /* 0x001ee80000300a00 */
[----:B------:R-:W3:Y:S02]  /*411c0*/  LDL.LU.64 R18, [R1+0x858] ;  /* 0x0008580001127983 */ /* 0x000ee40000300a00 */
[----:B---3--:R-:W-:Y:S02]  /*411d0*/  HMMA.16816.F32 R16, R20, R8, R16 ;  /* 0x000000081410723c */ /* 0x008fe40000001810 */
[----:B------:R-:W3:Y:S04]  /*411e0*/  LDL.64 R8, [R1+0x120] ;  /* 0x0001200001087983 */ /* 0x000ee80000100a00 */
[----:B---3--:R-:W-:-:S15]  /*411f0*/  STL.64 [R1+0x6aa0], R8 ;  /* 0x006aa00801007387 */ /* 0x008fde0000100a00 */
[----:B------:R-:W-:-:S02]  /*41200*/  NOP ;  /* 0x0000000000007918 */ /* 0x000fc40000000000 */
[----:B------:R0:W-:Y:S04]  /*41210*/  STL.64 [R1+0x850], R16 ;  /* 0x0008501001007387 */ /* 0x0001e80000100a00 */
[----:B------:R-:W-:Y:S04]  /*41220*/  STL.64 [R1+0x858], R18 ;  /* 0x0008581201007387 */ /* 0x000fe80000100a00 */
[----:B0-----:R-:W3:Y:S04]  /*41230*/  LDL.64 R16, [R1+0x190] ;  /* 0x0001900001107983 */ /* 0x001ee80000100a00 */
[----:B---3--:R0:W-:Y:S04]  /*41240*/  STL.64 [R1+0x6a08], R16 ;  /* 0x006a081001007387 */ /* 0x0081e80000100a00 */
[----:B------:R-:W2:Y:S01]  /*41250*/  LDL.LU.64 R4, [R1+0x830] ;  /* 0x0008300001047983 */ /* 0x000ea20000300a00 */
[----:B0-----:R-:W-:-:S02]  /*41260*/  IMAD.MOV.U32 R16, RZ, RZ, R6 ;  /* 0x000000ffff107224 */ /* 0x001fc400078e0006 */
[----:B------:R-:W-:Y:S01]  /*41270*/  IMAD.MOV.U32 R17, RZ, RZ, R3 ;  /* 0x000000ffff117224 */ /* 0x000fe200078e0003 */
[----:B------:R-:W2:Y:S04]  /*41280*/  LDL.LU.64 R6, [R1+0x838] ;  /* 0x0008380001067983 */ /* 0x000ea80000300a00 */
[----:B------:R0:W-:Y:S04]  /*41290*/  STL.64 [R1+0x6a20], R16 ;  /* 0x006a201001007387 */ /* 0x0001e80000100a00 */
[----:B0-----:R-:W3:Y:S04]  /*412a0*/  LDL.64 R16, [R1+0xf0] ;  /* 0x0000f00001107983 */ /* 0x001ee80000100a00 */
[----:B---3--:R0:W-:Y:S04]  /*412b0*/  STL.64 [R1+0x6a68], R16 ;  /* 0x006a681001007387 */ /* 0x0081e80000100a00 */
[----:B0-----:R-:W3:Y:S04]  /*412c0*/  LDL.64 R16, [R1+0x100] ;  /* 0x0001000001107983 */ /* 0x001ee80000100a00 */
[----:B---3--:R0:W-:Y:S02]  /*412d0*/  STL.64 [R1+0x6a80], R16 ;  /* 0x006a801001007387 */ /* 0x0081e40000100a00 */
[----:B0-----:R-:W-:-:S02]  /*412e0*/  IMAD.MOV.U32 R16, RZ, RZ, R2 ;  /* 0x000000ffff107224 */ /* 0x001fc400078e0002 */
[----:B------:R-:W-:-:S05]  /*412f0*/  IMAD.MOV.U32 R17, RZ, RZ, R0 ;  /* 0x000000ffff117224 */ /* 0x000fca00078e0000 */
[----:B------:R0:W-:Y:S04]  /*41300*/  STL.64 [R1+0x6aa8], R16 ;  /* 0x006aa81001007387 */ /* 0x0001e80000100a00 */
[----:B0-----:R-:W3:Y:S04]  /*41310*/  LDL.LU.64 R16, [R1+0x840] ;  /* 0x0008400001107983 */ /* 0x001ee80000300a00 */
[----:B------:R-:W3:Y:S01]  /*41320*/  LDL.LU.64 R18, [R1+0x848] ;  /* 0x0008480001127983 */ /* 0x000ee20000300a00 */
[----:B--2---:R-:W-:Y:S01]  /*41330*/  HMMA.16816.F32 R4, R20, R24, R4 ;  /* 0x000000181404723c */ /* 0x004fe20000001804 */
[----:B----4-:R-:W-:-:S02]  /*41340*/  IMAD.MOV.U32 R0, RZ, RZ, R13 ;  /* 0x000000ffff007224 */ /* 0x010fc400078e000d */
[----:B------:R-:W-:Y:S02]  /*41350*/  IMAD.MOV.U32 R2, RZ, RZ, R12 ;  /* 0x000000ffff027224 */ /* 0x000fe400078e000c */
[----:B------:R-:W-:Y:S02]  /*41360*/  IMAD.MOV.U32 R9, RZ, RZ, R15 ;  /* 0x000000ffff097224 */ /* 0x000fe400078e000f */
[----:B------:R-:W-:Y:S02]  /*41370*/  IMAD.MOV.U32 R3, RZ, RZ, R25 ;  /* 0x000000ffff037224 */ /* 0x000fe400078e0019 */
[----:B------:R-:W-:Y:S01]  /*41380*/  IMAD.MOV.U32 R8, RZ, RZ, R26 ;  /* 0x000000ffff087224 */ /* 0x000fe200078e001a */
[----:B---3--:R-:W-:-:S15]  /*41390*/  HMMA.16816.F32 R16, R20, R12, R16 ;  /* 0x0000000c1410723c */ /* 0x008fde0000001810 */
[----:B------:R-:W-:-:S08]  /*413a0*/  NOP ;  /* 0x0000000000007918 */ /* 0x000fd00000000000 */
[----:B------:R0:W-:Y:S04]  /*413b0*/  STL.64 [R1+0x840], R16 ;  /* 0x0008401001007387 */ /* 0x0001e80000100a00 */
[----:B------:R1:W-:Y:S04]  /*413c0*/  STL.64 [R1+0x848], R18 ;  /* 0x0008481201007387 */ /* 0x0003e80000100a00 */
[----:B0-----:R-:W2:Y:S04]  /*413d0*/  LDL.LU.64 R16, [R1+0xa00] ;  /* 0x000a000001107983 */ /* 0x001ea80000300a00 */
[----:B-1----:R-:W2:Y:S04]  /*413e0*/  LDL.LU.64 R18, [R1+0xa08] ;  /* 0x000a080001127983 */ /* 0x002ea80000300a00 */
[----:B------:R-:W3:Y:S04]  /*413f0*/  LDL.LU.64 R12, [R1+0x9f0] ;  /* 0x0009f000010c7983 */ /* 0x000ee80000300a00 */
[----:B------:R-:W3:Y:S04]  /*41400*/  LDL.LU.64 R14, [R1+0x9f8] ;  /* 0x0009f800010e7983 */ /* 0x000ee80000300a00 */
[----:B------:R-:W-:Y:S04]  /*41410*/  STL [R1+0x6a04], R0 ;  /* 0x006a040001007387 */ /* 0x000fe80000100800 */
[----:B------:R-:W-:Y:S04]  /*41420*/  STL [R1+0x69f8], R2 ;  /* 0x0069f80201007387 */ /* 0x000fe80000100800 */
[----:B------:R0:W-:Y:S04]  /*41430*/  STL.64 [R1+0x830], R4 ;  /* 0x0008300401007387 */ /* 0x0001e80000100a00 */
[----:B------:R1:W-:Y:S04]  /*41440*/  STL.64 [R1+0x838], R6 ;  /* 0x0008380601007387 */ /* 0x0003e80000100a00 */
[----:B0-----:R-:W4:Y:S01]  /*41450*/  LDL.LU.64 R4, [R1+0x6ab0] ;  /* 0x006ab00001047983 */ /* 0x001f220000300a00 */
[----:B-1----:R-:W-:-:S03]  /*41460*/  IMAD.MOV.U32 R6, RZ, RZ, R24 ;  /* 0x000000ffff067224 */ /* 0x002fc600078e0018 */
[----:B------:R-:W2:Y:S04]  /*41470*/  LDL.LU.64 R24, [R1+0x7b0] ;  /* 0x0007b00001187983 */ /* 0x000ea80000300a00 */
[----:B------:R-:W3:Y:S04]  /*41480*/  LDL.LU.64 R26, [R1+0x7b8] ;  /* 0x0007b800011a7983 */ /* 0x000ee80000300a00 */
[----:B---3--:R-:W-:Y:S04]  /*41490*/  STL.64 [R1+0x6a78], R26 ;  /* 0x006a781a01007387 */ /* 0x008fe80000100a00 */
[----:B--2---:R0:W-:Y:S04]  /*414a0*/  STL.64 [R1+0x6a70], R24 ;  /* 0x006a701801007387 */ /* 0x0041e80000100a00 */
[----:B0-----:R-:W2:Y:S04]  /*414b0*/  LDL.LU.64 R24, [R1+0x9d0] ;  /* 0x0009d00001187983 */ /* 0x001ea80000300a00 */
[----:B------:R-:W3:Y:S01]  /*414c0*/  LDL.LU.64 R26, [R1+0x9d8] ;  /* 0x0009d800011a7983 */ /* 0x000ee20000300a00 */
[C---:B------:R-:W-:Y:S03]  /*414d0*/  HMMA.16816.F32 R8, R20.reuse, R8, R16 ;  /* 0x000000081408723c */ /* 0x040fe60000001810 */
[----:B---3--:R-:W-:Y:S04]  /*414e0*/  STL.64 [R1+0x6a90], R26 ;  /* 0x006a901a01007387 */ /* 0x008fe80000100a00 */
[----:B--2---:R0:W-:Y:S04]  /*414f0*/  STL.64 [R1+0x6a88], R24 ;  /* 0x006a881801007387 */ /* 0x0041e80000100a00 */
[----:B0-----:R-:W2:Y:S04]  /*41500*/  LDL.LU.64 R24, [R1+0x9e0] ;  /* 0x0009e00001187983 */ /* 0x001ea80000300a00 */
[----:B------:R-:W2:Y:S04]  /*41510*/  LDL.LU.64 R26, [R1+0x9e8] ;  /* 0x0009e800011a7983 */ /* 0x000ea80000300a00 */
[----:B------:R-:W-:Y:S04]  /*41520*/  STL [R1+0x6a2c], R3 ;  /* 0x006a2c0301007387 */ /* 0x000fe80000100800 */
[----:B------:R-:W-:Y:S04]  /*41530*/  STL [R1+0x6a28], R6 ;  /* 0x006a280601007387 */ /* 0x000fe80000100800 */
[----:B------:R-:W2:Y:S04]  /*41540*/  LDL.LU.64 R16, [R1+0x6aa8] ;  /* 0x006aa80001107983 */ /* 0x000ea80000300a00 */
[----:B------:R0:W-:Y:S04]  /*41550*/  STL.64 [R1+0x820], R8 ;  /* 0x0008200801007387 */ /* 0x0001e80000100a00 */
[----:B------:R-:W-:Y:S04]  /*41560*/  STL.64 [R1+0x828], R10 ;  /* 0x0008280a01007387 */ /* 0x000fe80000100a00 */
[----:B0-----:R-:W3:Y:S02]  /*41570*/  LDL.LU.64 R8, [R1+0x6aa0] ;  /* 0x006aa00001087983 */ /* 0x001ee40000300a00 */
[----:B---3--:R-:W-:Y:S06]  /*41580*/  HMMA.16816.F32 R12, R20, R8, R12 ;  /* 0x00000008140c723c */ /* 0x008fec000000180c */
[----:B------:R-:W-:-:S15]  /*41590*/  IMAD.MOV.U32 R28, RZ, RZ, R8 ;  /* 0x000000ffff1c7224 */ /* 0x000fde00078e0008 */
[----:B------:R-:W-:-:S02]  /*415a0*/  NOP ;  /* 0x0000000000007918 */ /* 0x000fc40000000000 */
[----:B------:R0:W-:Y:S04]  /*415b0*/  STL.64 [R1+0x810], R12 ;  /* 0x0008100c01007387 */ /* 0x0001e80000100a00 */
[----:B------:R1:W-:Y:S04]  /*415c0*/  STL.64 [R1+0x818], R14 ;  /* 0x0008180e01007387 */ /* 0x0003e80000100a00 */
[----:B0-----:R-:W3:Y:S01]  /*415d0*/  LDL.LU.64 R12, [R1+0x6a98] ;  /* 0x006a9800010c7983 */ /* 0x001ee20000300a00 */
[----:B-1----:R-:W-:-:S03]  /*415e0*/  IMAD.MOV.U32 R15, RZ, RZ, R9 ;  /* 0x000000ffff0f7224 */ /* 0x002fc600078e0009 */
        /* <DEDUP_REMOVED lines=20> */
[----:B---3--:R-:W-:-:S15]  /*41730*/  HMMA.16816.F32 R24, R20, R16, R24 ;  /* 0x000000101418723c */ /* 0x008fde0000001818 */
[----:B------:R-:W-:-:S08]  /*41740*/  NOP ;  /* 0x0000000000007918 */ /* 0x000fd00000000000 */
[----:B------:R0:W-:Y:S04]  /*41750*/  STL.64 [R1+0x7e0], R24 ;  /* 0x0007e01801007387 */ /* 0x0001e80000100a00 */
[----:B------:R1:W-:Y:S04]  /*41760*/  STL.64 [R1+0x7e8], R26 ;  /* 0x0007e81a01007387 */ /* 0x0003e80000100a00 */
[----:B0-----:R-:W2:Y:S01]  /*41770*/  LDL.LU.64 R24, [R1+0x6a60] ;  /* 0x006a600001187983 */ /* 0x001ea20000300a00 */
[----:B------:R-:W-:Y:S02]  /*41780*/  IMAD.MOV.U32 R0, RZ, RZ, R16 ;  /* 0x000000ffff007224 */ /* 0x000fe400078e0010 */
[----:B------:R-:W-:-:S02]  /*41790*/  IMAD.MOV.U32 R7, RZ, RZ, R17 ;  /* 0x000000ffff077224 */ /* 0x000fc400078e0011 */
[----:B------:R-:W3:Y:S04]  /*417a0*/  LDL.LU.64 R16, [R1+0x1710] ;  /* 0x0017100001107983 */ /* 0x000ee80000300a00 */
[----:B------:R-:W3:Y:S01]  /*417b0*/  LDL.LU.64 R18, [R1+0x1718] ;  /* 0x0017180001127983 */ /* 0x000ee20000300a00 */
[----:B--2---:R-:W-:Y:S03]  /*417c0*/  HMMA.16816.F32 R20, R20, R24, R8 ;  /* 0x000000181414723c */ /* 0x004fe60000001808 */
[----:B------:R-:W2:Y:S04]  /*417d0*/  LDL.LU.64 R10, [R1+0x6a58] ;  /* 0x006a5800010a7983 */ /* 0x000ea80000300a00 */
[----:B------:R-:W2:Y:S01]  /*417e0*/  LDL.LU.64 R8, [R1+0x6a50] ;  /* 0x006a500001087983 */ /* 0x000ea20000300a00 */
[----:B------:R-:W-:-:S02]  /*417f0*/  IMAD.MOV.U32 R3, RZ, RZ, R24 ;  /* 0x000000ffff037224 */ /* 0x000fc400078e0018 */
[----:B------:R-:W-:-:S13]  /*41800*/  IMAD.MOV.U32 R6, RZ, RZ, R25 ;  /* 0x000000ffff067224 */ /* 0x000fda00078e0019 */
[----:B------:R0:W-:Y:S04]  /*41810*/  STL.64 [R1+0x330], R20 ;  /* 0x0003301401007387 */ /* 0x0001e80000100a00 */
[----:B------:R4:W-:Y:S04]  /*41820*/  STL.64 [R1+0x338], R22 ;  /* 0x0003381601007387 */ /* 0x0009e80000100a00 */
[----:B-1----:R-:W2:Y:S04]  /*41830*/  LDL.LU.64 R26, [R1+0x6a48] ;  /* 0x006a4800011a7983 */ /* 0x002ea80000300a00 */
[----:B------:R-:W2:Y:S04]  /*41840*/  LDL.LU.64 R24, [R1+0x6a40] ;  /* 0x006a400001187983 */ /* 0x000ea80000300a00 */
[----:B0-----:R-:W3:Y:S04]  /*41850*/  LDL.LU.64 R20, [R1+0x1810] ;  /* 0x0018100001147983 */ /* 0x001ee80000300a00 */
[----:B----4-:R-:W4:Y:S01]  /*41860*/  LDL.LU.64 R22, [R1+0x1818] ;  /* 0x0018180001167983 */ /* 0x010f220000300a00 */
[----:B--2---:R-:W-:-:S15]  /*41870*/  HMMA.16816.F32 R8, R24, R12, R8 ;  /* 0x0000000c1808723c */ /* 0x004fde0000001808 */
[----:B------:R-:W-:-:S08]  /*41880*/  NOP ;  /* 0x0000000000007918 */ /* 0x000fd00000000000 */
[----:B------:R-:W-:Y:S04]  /*41890*/  STL.64 [R1+0x1b0], R8 ;  /* 0x0001b00801007387 */ /* 0x000fe80000100a00 */
[----:B------:R0:W-:Y:S04]  /*418a0*/  STL.64 [R1+0x1b8], R10 ;  /* 0x0001b80a01007387 */ /* 0x0001e80000100a00 */
[----:B0-----:R-:W2:Y:S04]  /*418b0*/  LDL.LU.64 R10, [R1+0x6a38] ;  /* 0x006a3800010a7983 */ /* 0x001ea80000300a00 */
[----:B------:R-:W4:Y:S04]  /*418c0*/  LDL.LU.64 R8, [R1+0x6a30] ;  /* 0x006a300001087983 */ /* 0x000f280000300a00 */
[----:B------:R-:W-:Y:S04]  /*418d0*/  STL.64 [R1+0x6a18], R14 ;  /* 0x006a180e01007387 */ /* 0x000fe80000100a00 */
[----:B------:R0:W-:Y:S04]  /*418e0*/  STL.64 [R1+0x6a10], R12 ;  /* 0x006a100c01007387 */ /* 0x0001e80000100a00 */
[----:B0-----:R-:W2:Y:S04]  /*418f0*/  LDL.LU.64 R12, [R1+0x1610] ;  /* 0x00161000010c7983 */ /* 0x001ea80000300a00 */
[----:B------:R-:W2:Y:S01]  /*41900*/  LDL.LU.64 R14, [R1+0x1618] ;  /* 0x00161800010e7983 */ /* 0x000ea20000300a00 */
[C---:B---3--:R-:W-:Y:S06]  /*41910*/  HMMA.16816.F32 R16, R24.reuse, R4, R16 ;  /* 0x000000041810723c */ /* 0x048fec0000001810 */
[----:B----4-:R-:W-:Y:S01]  /*41920*/  HMMA.16816.F32 R20, R24, R8, R20 ;  /* 0x000000081814723c */ /* 0x010fe20000001814 */
[----:B--2---:R-:W-:Y:S05]  /*41930*/  STL.64 [R1+0x6918], R10 ;  /* 0x0069180a01007387 */ /* 0x004fea0000100a00 */
[----:B------:R0:W-:-:S15]  /*41940*/  STL.64 [R1+0x6910], R8 ;  /* 0x0069100801007387 */ /* 0x0001de0000100a00 */
[----:B------:R-:W-:-:S02]  /*41950*/  NOP ;  /* 0x0000000000007918 */ /* 0x000fc40000000000 */
[----:B------:R-:W-:Y:S04]  /*41960*/  STL.64 [R1+0xd0], R20 ;  /* 0x0000d01401007387 */ /* 0x000fe80000100a00 */
[----:B------:R-:W-:Y:S04]  /*41970*/  STL.64 [R1+0xd8], R22 ;  /* 0x0000d81601007387 */ /* 0x000fe80000100a00 */
[----:B------:R-:W1:Y:S04]  /*41980*/  LDSM.16.MT88.4 R20, [R29+UR4+0x80] ;  /* 0x000080041d14783b */ /* 0x000e680008004200 */
[----:B0-----:R-:W2:Y:S04]  /*41990*/  LDL.LU.64 R8, [R1+0x1510] ;  /* 0x0015100001087983 */ /* 0x001ea80000300a00 */
[----:B------:R-:W2:Y:S04]  /*419a0*/  LDL.LU.64 R10, [R1+0x1518] ;  /* 0x00151800010a7983 */ /* 0x000ea80000300a00 */
[----:B-1----:R-:W-:Y:S04]  /*419b0*/  STL.64 [R1+0x6840], R22 ;  /* 0x0068401601007387 */ /* 0x002fe80000100a00 */
[----:B------:R0:W-:Y:S02]  /*419c0*/  STL.64 [R1+0x6838], R20 ;  /* 0x0068381401007387 */ /* 0x0001e40000100a00 */
[----:B0-----:R-:W-:-:S02]  /*419d0*/  IMAD.MOV.U32 R20, RZ, RZ, R3 ;  /* 0x000000ffff147224 */ /* 0x001fc400078e0003 */
[----:B------:R-:W-:Y:S01]  /*419e0*/  IMAD.MOV.U32 R21, RZ, RZ, R6 ;  /* 0x000000ffff157224 */ /* 0x000fe200078e0006 */
[----:B------:R-:W3:Y:S04]  /*419f0*/  LDL.LU R3, [R1+0x6a2c] ;  /* 0x006a2c0001037983 */ /* 0x000ee80000300800 */
[----:B------:R-:W4:Y:S04]  /*41a00*/  LDL.LU R6, [R1+0x6a28] ;  /* 0x006a280001067983 */ /* 0x000f280000300800 */
[----:B------:R0:W-:Y:S04]  /*41a10*/  STL.64 [R1+0x630], R16 ;  /* 0x0006301001007387 */ /* 0x0001e80000100a00 */
[----:B------:R1:W-:Y:S04]  /*41a20*/  STL.64 [R1+0x638], R18 ;  /* 0x0006381201007387 */ /* 0x0003e80000100a00 */
[----:B0-----:R-:W1:Y:S02]  /*41a30*/  LDL.LU.64 R16, [R1+0x6a20] ;  /* 0x006a200001107983 */ /* 0x001e640000300a00 */
[----:B-1----:R-:W-:Y:S02]  /*41a40*/  HMMA.16816.F32 R16, R24, R16, R12 ;  /* 0x000000101810723c */ /* 0x002fe4000000180c */
[----:B------:R-:W3:Y:S04]  /*41a50*/  LDL.LU.64 R14, [R1+0x6a18] ;  /* 0x006a1800010e7983 */ /* 0x000ee80000300a00 */
[----:B------:R-:W4:-:S15]  /*41a60*/  LDL.LU.64 R12, [R1+0x6a10] ;  /* 0x006a1000010c7983 */ /* 0x000f1e0000300a00 */
[----:B------:R-:W-:-:S02]  /*41a70*/  NOP ;  /* 0x0000000000007918 */ /* 0x000fc40000000000 */
[----:B------:R0:W-:Y:S04]  /*41a80*/  STL.64 [R1+0x620], R16 ;  /* 0x0006201001007387 */ /* 0x0001e80000100a00 */
[----:B------:R1:W-:Y:S04]  /*41a90*/  STL.64 [R1+0x628], R18 ;  /* 0x0006281201007387 */ /* 0x0003e80000100a00 */
[----:B0-----:R-:W2:Y:S02]  /*41aa0*/  LDL.LU.64 R16, [R1+0x6a08] ;  /* 0x006a080001107983 */ /* 0x001ea40000300a00 */
[----:B--2---:R-:W-:Y:S06]  /*41ab0*/  HMMA.16816.F32 R8, R24, R16, R8 ;  /* 0x000000101808723c */ /* 0x004fec0000001808 */
[----:B------:R-:W-:-:S02]  /*41ac0*/  IMAD.MOV.U32 R23, RZ, RZ, R16 ;  /* 0x000000ffff177224 */ /* 0x000fc400078e0010 */
[----:B------:R-:W-:-:S15]  /*41ad0*/  IMAD.MOV.U32 R22, RZ, RZ, R17 ;  /* 0x000000ffff167224 */ /* 0x000fde00078e0011 */
[----:B------:R0:W-:Y:S04]  /*41ae0*/  STL.64 [R1+0x610], R8 ;  /* 0x0006100801007387 */ /* 0x0001e80000100a00 */
[----:B------:R2:W-:Y:S04]  /*41af0*/  STL.64 [R1+0x618], R10 ;  /* 0x0006180a01007387 */ /* 0x0005e80000100a00 */
[----:B------:R-:W4:Y:S04]  /*41b00*/  LDL.LU.64 R16, [R1+0x600] ;  /* 0x0006000001107983 */ /* 0x000f280000300a00 */
[----:B-1----:R-:W4:Y:S04]  /*41b10*/  LDL.LU.64 R18, [R1+0x608] ;  /* 0x0006080001127983 */ /* 0x002f280000300a00 */
[----:B0-----:R-:W4:Y:S04]  /*41b20*/  LDL.LU.64 R8, [R1+0x5f0] ;  /* 0x0005f00001087983 */ /* 0x001f280000300a00 */
[----:B--2---:R-:W2:Y:S04]  /*41b30*/  LDL.LU.64 R10, [R1+0x5f8] ;  /* 0x0005f800010a7983 */ /* 0x004ea80000300a00 */
[----:B------:R-:W-:Y:S04]  /*41b40*/  STL.64 [R1+0x6938], R22 ;  /* 0x0069381601007387 */ /* 0x000fe80000100a00 */
[----:B------:R0:W-:Y:S02]  /*41b50*/  STL.64 [R1+0x6930], R20 ;  /* 0x0069301401007387 */ /* 0x0001e40000100a00 */
[----:B0-----:R-:W-:-:S02]  /*41b60*/  IMAD.MOV.U32 R20, RZ, RZ, R0 ;  /* 0x000000ffff147224 */ /* 0x001fc400078e0000 */
[----:B------:R-:W-:Y:S01]  /*41b70*/  IMAD.MOV.U32 R21, RZ, RZ, R7 ;  /* 0x000000ffff157224 */ /* 0x000fe200078e0007 */
[----:B------:R-:W2:Y:S04]  /*41b80*/  LDL.LU R0, [R1+0x6a04] ;  /* 0x006a040001007983 */ /* 0x000ea80000300800 */
[----:B------:R-:W4:Y:S04]  /*41b90*/  LDL.LU R7, [R1+0x6a00] ;  /* 0x006a000001077983 */ /* 0x000f280000300800 */
[----:B------:R3:W-:Y:S02]  /*41ba0*/  STL.64 [R1+0x6950], R20 ;  /* 0x0069501401007387 */ /* 0x0007e40000100a00 */
[----:B---3--:R-:W-:-:S02]  /*41bb0*/  IMAD.MOV.U32 R20, RZ, RZ, R14 ;  /* 0x000000ffff147224 */ /* 0x008fc400078e000e */
[----:B------:R-:W-:Y:S01]  /*41bc0*/  IMAD.MOV.U32 R21, RZ, RZ, R2 ;  /* 0x000000ffff157224 */ /* 0x000fe200078e0002 */
[----:B------:R-:W3:Y:S04]  /*41bd0*/  LDL.LU R14, [R1+0x69fc] ;  /* 0x0069fc00010e7983 */ /* 0x000ee80000300800 */
[----:B------:R-:W2:Y:S04]  /*41be0*/  LDL.LU R2, [R1+0x69f8] ;  /* 0x0069f80001027983 */ /* 0x000ea80000300800 */
[----:B------:R0:W-:Y:S04]  /*41bf0*/  STL.64 [R1+0x6968], R20 ;  /* 0x0069681401007387 */ /* 0x0001e80000100a00 */
[----:B0-----:R-:W4:Y:S04]  /*41c00*/  LDL.64 R20, [R1+0x110] ;  /* 0x0001100001147983 */ /* 0x001f280000100a00 */
[----:B----4-:R0:W-:Y:S02]  /*41c10*/  STL.64 [R1+0x6980], R20 ;  /* 0x0069801401007387 */ /* 0x0101e40000100a00 */
[----:B0-----:R-:W-:-:S02]  /*41c20*/  IMAD.MOV.U32 R20, RZ, RZ, R28 ;  /* 0x000000ffff147224 */ /* 0x001fc400078e001c */
[----:B------:R-:W-:-:S05]  /*41c30*/  IMAD.MOV.U32 R21, RZ, RZ, R15 ;  /* 0x000000ffff157224 */ /* 0x000fca00078e000f */
[----:B------:R0:W-:Y:S04]  /*41c40*/  STL.64 [R1+0x6998], R20 ;  /* 0x0069981401007387 */ /* 0x0001e80000100a00 */
[----:B0-----:R-:W4:Y:S04]  /*41c50*/  LDL.64 R20, [R1+0x130] ;  /* 0x0001300001147983 */ /* 0x001f280000100a00 */
[----:B----4-:R3:W-:Y:S02]  /*41c60*/  STL.64 [R1+0x69b0], R20 ;  /* 0x0069b01401007387 */ /* 0x0107e40000100a00 */
[----:B---3--:R-:W-:-:S02]  /*41c70*/  IMAD.MOV.U32 R20, RZ, RZ, R14 ;  /* 0x000000ffff147224 */ /* 0x008fc400078e000e */
[----:B------:R-:W-:-:S07]  /*41c80*/  IMAD.MOV.U32 R21, RZ, RZ, R7 ;  /* 0x000000ffff157224 */ /* 0x000fce00078e0007 */
[----:B------:R-:W-:Y:S01]  /*41c90*/  HMMA.16816.F32 R20, R24, R20, R16 ;  /* 0x000000141814723c */ /* 0x000fe20000001810 */
[----:B------:R-:W2:-:S15]  /*41ca0*/  LDL.LU.64 R16, [R1+0x69f0] ;  /* 0x0069f00001107983 */ /* 0x000e9e0000300a00 */
[----:B------:R-:W-:-:S07]  /*41cb0*/  NOP ;  /* 0x0000000000007918 */ /* 0x000fce0000000000 */
[----:B------:R0:W-:Y:S04]  /*41cc0*/  STL.64 [R1+0x600], R20 ;  /* 0x0006001401007387 */ /* 0x0001e80000100a00 */
[----:B------:R-:W-:Y:S01]  /*41cd0*/  STL.64 [R1+0x608], R22 ;  /* 0x0006081601007387 */ /* 0x000fe20000100a00 */
[----:B0-----:R-:W-:Y:S02]  /*41ce0*/  IMAD.MOV.U32 R20, RZ, RZ, R6 ;  /* 0x000000ffff147224 */ /* 0x001fe400078e0006 */
[----:B------:R-:W-:-:S05]  /*41cf0*/  IMAD.MOV.U32 R21, RZ, RZ, R3 ;  /* 0x000000ffff157224 */ /* 0x000fca00078e0003 */
[----:B------:R-:W-:Y:S01]  /*41d00*/  STL.64 [R1+0x69c8], R20 ;  /* 0x0069c81401007387 */ /* 0x000fe20000100a00 */
[----:B--2---:R-:W-:Y:S06]  /*41d10*/  HMMA.16816.F32 R8, R24, R16, R8 ;  /* 0x000000101808723c */ /* 0x004fec0000001808 */
[----:B------:R-:W-:Y:S02]  /*41d20*/  IMAD.MOV.U32 R14, RZ, RZ, R16 ;  /* 0x000000ffff0e7224 */ /* 0x000fe400078e0010 */
[----:B------:R-:W-:-:S15]  /*41d30*/  IMAD.MOV.U32 R7, RZ, RZ, R17 ;  /* 0x000000ffff077224 */ /* 0x000fde00078e0011 */
[----:B------:R-:W-:Y:S04]  /*41d40*/  STL.64 [R1+0x5f0], R8 ;  /* 0x0005f00801007387 */ /* 0x000fe80000100a00 */
[----:B------:R-:W-:Y:S04]  /*41d50*/  STL.64 [R1+0x5f8], R10 ;  /* 0x0005f80a01007387 */ /* 0x000fe80000100a00 */
[----:B------:R-:W-:Y:S04]  /*41d60*/  STL [R1+0x69e8], R14 ;  /* 0x0069e80e01007387 */ /* 0x000fe80000100800 */
[----:B------:R0:W-:Y:S04]  /*41d70*/  STL.64 [R1+0x69e0], R12 ;  /* 0x0069e00c01007387 */ /* 0x0001e80000100a00 */
[----:B0-----:R-:W2:Y:S04]  /*41d80*/  LDL.LU.64 R12, [R1+0x5e0] ;  /* 0x0005e000010c7983 */ /* 0x001ea80000300a00 */
[----:B------:R-:W2:Y:S04]  /*41d90*/  LDL.LU.64 R14, [R1+0x5e8] ;  /* 0x0005e800010e7983 */ /* 0x000ea80000300a00 */
[----:B------:R-:W2:Y:S04]  /*41da0*/  LDL.64 R8, [R1+0x160] ;  /* 0x0001600001087983 */ /* 0x000ea80000100a00 */
[----:B------:R-:W-:Y:S04]  /*41db0*/  STL [R1+0x6978], R7 ;  /* 0x0069780701007387 */ /* 0x000fe80000100800 */
[----:B------:R0:W-:Y:S04]  /*41dc0*/  STL.64 [R1+0x6970], R4 ;  /* 0x0069700401007387 */ /* 0x0001e80000100a00 */
[----:B0-----:R-:W3:Y:S04]  /*41dd0*/  LDL.LU.64 R4, [R1+0x710] ;  /* 0x0007100001047983 */ /* 0x001ee80000300a00 */
[----:B------:R-:W4:Y:S04]  /*41de0*/  LDL.LU.64 R6, [R1+0x718] ;  /* 0x0007180001067983 */ /* 0x000f280000300a00 */
[----:B----4-:R-:W-:Y:S04]  /*41df0*/  STL.64 [R1+0x6990], R6 ;  /* 0x0069900601007387 */ /* 0x010fe80000100a00 */
[----:B---3--:R0:W-:Y:S04]  /*41e00*/  STL.64 [R1+0x6988], R4 ;  /* 0x0069880401007387 */ /* 0x0081e80000100a00 */
        /* <DEDUP_REMOVED lines=13> */
[----:B------:R-:W3:Y:S04]  /*41ee0*/  LDL.LU.64 R6, [R1+0x5d8] ;  /* 0x0005d80001067983 */ /* 0x000ee80000300a00 */
[----:B------:R-:W4:Y:S04]  /*41ef0*/  LDL.LU.64 R16, [R1+0x260] ;  /* 0x0002600001107983 */ /* 0x000f280000300a00 */
[----:B------:R-:W3:Y:S01]  /*41f00*/  LDL.LU.64 R18, [R1+0x268] ;  /* 0x0002680001127983 */ /* 0x000ee20000300a00 */
[----:B--2---:R-:W-:Y:S01]  /*41f10*/  HMMA.16816.F32 R12, R24, R8, R12 ;  /* 0x00000008180c723c */ /* 0x004fe2000000180c */
[----:B------:R-:W-:-:S02]  /*41f20*/  IMAD.MOV.U32 R20, RZ, RZ, R2 ;  /* 0x000000ffff147224 */ /* 0x000fc400078e0002 */
[----:B------:R-:W-:Y:S01]  /*41f30*/  IMAD.MOV.U32 R21, RZ, RZ, R0 ;  /* 0x000000ffff157224 */ /* 0x000fe200078e0000 */
[----:B---3--:R-:W-:Y:S04]  /*41f40*/  STL.64 [R1+0x6948], R18 ;  /* 0x0069481201007387 */ /* 0x008fe80000100a00 */
[----:B----4-:R0:W-:Y:S04]  /*41f50*/  STL.64 [R1+0x6940], R16 ;  /* 0x0069401001007387 */ /* 0x0101e80000100a00 */
[----:B0-----:R-:W2:Y:S04]  /*41f60*/  LDL.LU.64 R16, [R1+0x570] ;  /* 0x0005700001107983 */ /* 0x001ea80000300a00 */
[----:B------:R-:W3:Y:S01]  /*41f70*/  LDL.LU.64 R18, [R1+0x578] ;  /* 0x0005780001127983 */ /* 0x000ee20000300a00 */
[----:B------:R-:W-:Y:S01]  /*41f80*/  HMMA.16816.F32 R20, R24, R20, R4 ;  /* 0x000000141814723c */ /* 0x000fe20000001804 */
[----:B------:R-:W-:-:S02]  /*41f90*/  IMAD.MOV.U32 R28, RZ, RZ, R8 ;  /* 0x000000ffff1c7224 */ /* 0x000fc400078e0008 */
[----:B---3--:R-:W-:Y:S04]  /*41fa0*/  STL.64 [R1+0x6960], R18 ;  /* 0x0069601201007387 */ /* 0x008fe80000100a00 */
[----:B--2---:R0:W-:Y:S04]  /*41fb0*/  STL.64 [R1+0x6958], R16 ;  /* 0x0069581001007387 */ /* 0x0041e80000100a00 */
[----:B0-----:R-:W2:Y:S04]  /*41fc0*/  LDL.LU.64 R16, [R1+0x580] ;  /* 0x0005800001107983 */ /* 0x001ea80000300a00 */
[----:B------:R-:W2:Y:S04]  /*41fd0*/  LDL.LU.64 R18, [R1+0x588] ;  /* 0x0005880001127983 */ /* 0x000ea80000300a00 */
[----:B------:R-:W-:Y:S04]  /*41fe0*/  STL.64 [R1+0x5e0], R12 ;  /* 0x0005e00c01007387 */ /* 0x000fe80000100a00 */
[----:B------:R0:W-:Y:S04]  /*41ff0*/  STL.64 [R1+0x5e8], R14 ;  /* 0x0005e80e01007387 */ /* 0x0001e80000100a00 */
[----:B0-----:R-:W3:Y:S04]  /*42000*/  LDL.LU R14, [R1+0x69e8] ;  /* 0x0069e800010e7983 */ /* 0x001ee80000300800 */
[----:B------:R-:W4:Y:S01]  /*42010*/  LDL.LU.64 R12, [R1+0x69e0] ;  /* 0x0069e000010c7983 */ /* 0x000f220000300a00 */
[----:B------:R-:W-:-:S03]  /*42020*/  IMAD.MOV.U32 R15, RZ, RZ, R9 ;  /* 0x000000ffff0f7224 */ /* 0x000fc600078e0009 */
        /* <DEDUP_REMOVED lines=43> */
[----:B------:R3:W-:Y:S04]  /*422e0*/  STL.64 [R1+0x588], R22 ;  /* 0x0005881601007387 */ /* 0x0007e80000100a00 */
[----:B0-----:R-:W3:Y:S02]  /*422f0*/  LDL.LU.64 R20, [R1+0x6950] ;  /* 0x0069500001147983 */ /* 0x001ee40000300a00 */
[----:B---3--:R-:W-:Y:S02]  /*42300*/  HMMA.16816.F32 R20, R24, R20, R16 ;  /* 0x000000141814723c */ /* 0x008fe40000001810 */
[----:B------:R-:W3:Y:S04]  /*42310*/  LDL.LU.64 R18, [R1+0x6948] ;  /* 0x0069480001127983 */ /* 0x000ee80000300a00 */
[----:B------:R-:W3:-:S15]  /*42320*/  LDL.LU.64 R16, [R1+0x6940] ;  /* 0x0069400001107983 */ /* 0x000ede0000300a00 */
[----:B------:R-:W-:-:S02]  /*42330*/  NOP ;  /* 0x0000000000007918 */ /* 0x000fc40000000000 */
[----:B------:R-:W-:Y:S04]  /*42340*/  STL.64 [R1+0x570], R20 ;  /* 0x0005701401007387 */ /* 0x000fe80000100a00 */
[----:B------:R0:W-:Y:S04]  /*42350*/  STL.64 [R1+0x578], R22 ;  /* 0x0005781601007387 */ /* 0x0001e80000100a00 */
[----:B0-----:R-:W2:Y:S04]  /*42360*/  LDL.LU.64 R22, [R1+0x6938] ;  /* 0x0069380001167983 */ /* 0x001ea80000300a00 */
[----:B------:R-:W3:Y:S02]  /*42370*/  LDL.LU.64 R20, [R1+0x6930] ;  /* 0x0069300001147983 */ /* 0x000ee40000300a00 */
[----:B---3--:R-:W-:Y:S02]  /*42380*/  HMMA.16816.F32 R24, R24, R20, R16 ;  /* 0x000000141818723c */ /* 0x008fe40000001810 */
[----:B------:R-:W4:Y:S04]  /*42390*/  LDL.LU.64 R18, [R1+0x6928] ;  /* 0x0069280001127983 */ /* 0x000f280000300a00 */
[----:B------:R-:W4:-:S15]  /*423a0*/  LDL.LU.64 R16, [R1+0x6920] ;  /* 0x0069200001107983 */ /* 0x000f1e0000300a00 */
[----:B------:R-:W-:-:S02]  /*423b0*/  NOP ;  /* 0x0000000000007918 */ /* 0x000fc40000000000 */
[----:B------:R0:W-:Y:S04]  /*423c0*/  STL.64 [R1+0xc0], R24 ;  /* 0x0000c01801007387 */ /* 0x0001e80000100a00 */
[----:B------:R1:W-:Y:S04]  /*423d0*/  STL.64 [R1+0xc8], R26 ;  /* 0x0000c81a01007387 */ /* 0x0003e80000100a00 */
[----:B0-----:R-:W3:Y:S04]  /*423e0*/  LDL.LU.64 R24, [R1+0x18a0] ;  /* 0x0018a00001187983 */ /* 0x001ee80000300a00 */
[----:B-1----:R-:W3:Y:S04]  /*423f0*/  LDL.LU.64 R26, [R1+0x18a8] ;  /* 0x0018a800011a7983 */ /* 0x002ee80000300a00 */
[----:B------:R-:W-:Y:S01]  /*42400*/  STL.64 [R1+0x6858], R20 ;  /* 0x0068581401007387 */ /* 0x000fe20000100a00 */
[----:B----4-:R-:W-:-:S15]  /*42410*/  HMMA.16816.F32 R8, R16, R12, R8 ;  /* 0x0000000c1008723c */ /* 0x010fde0000001808 */
[----:B------:R-:W-:-:S08]  /*42420*/  NOP ;  /* 0x0000000000007918 */ /* 0x000fd00000000000 */
[----:B------:R-:W-:Y:S04]  /*42430*/  STL.64 [R1+0x470], R8 ;  /* 0x0004700801007387 */ /* 0x000fe80000100a00 */
[----:B------:R0:W-:Y:S04]  /*42440*/  STL.64 [R1+0x478], R10 ;  /* 0x0004780a01007387 */ /* 0x0001e80000100a00 */
[----:B0-----:R-:W4:Y:S04]  /*42450*/  LDL.LU.64 R10, [R1+0x6918] ;  /* 0x00691800010a7983 */ /* 0x001f280000300a00 */
[----:B------:R-:W3:Y:S04]  /*42460*/  LDL.LU.64 R8, [R1+0x6910] ;  /* 0x0069100001087983 */ /* 0x000ee80000300a00 */
[----:B------:R0:W-:Y:S04]  /*42470*/  STL.64 [R1+0x68c0], R12 ;  /* 0x0068c00c01007387 */ /* 0x0001e80000100a00 */
[----:B0-----:R-:W2:Y:S01]  /*42480*/  LDL.64 R12, [R1+0x150] ;  /* 0x00015000010c7983 */ /* 0x001ea20000100a00 */
[----:B---3--:R-:W-:Y:S03]  /*42490*/  HMMA.16816.F32 R24, R16, R8, R24 ;  /* 0x000000081018723c */ /* 0x008fe60000001818 */
[----:B--2---:R-:W-:-:S15]  /*424a0*/  STL.64 [R1+0x68c8], R12 ;  /* 0x0068c80c01007387 */ /* 0x004fde0000100a00 */
[----:B------:R-:W-:-:S05]  /*424b0*/  NOP ;  /* 0x0000000000007918 */ /* 0x000fca0000000000 */
[----:B------:R-:W-:Y:S04]  /*424c0*/  STL.64 [R1+0x460], R24 ;  /* 0x0004601801007387 */ /* 0x000fe80000100a00 */
[----:B------:R-:W-:Y:S04]  /*424d0*/  STL.64 [R1+0x468], R26 ;  /* 0x0004681a01007387 */ /* 0x000fe80000100a00 */
[----:B----4-:R-:W-:Y:S04]  /*424e0*/  STL.64 [R1+0x6850], R10 ;  /* 0x0068500a01007387 */ /* 0x010fe80000100a00 */
[----:B------:R0:W-:Y:S04]  /*424f0*/  STL.64 [R1+0x6848], R8 ;  /* 0x0068480801007387 */ /* 0x0001e80000100a00 */
[----:B------:R-:W1:Y:S01]  /*42500*/  LDSM.16.MT88.4 R24, [R29+UR4+0x100] ;  /* 0x000100041d18783b */ /* 0x000e620008004200 */
[----:B0-----:R-:W-:-:S02]  /*42510*/  IMAD.MOV.U32 R8, RZ, RZ, R23 ;  /* 0x000000ffff087224 */ /* 0x001fc400078e0017 */
[----:B------:R-:W-:-:S05]  /*42520*/  IMAD.MOV.U32 R9, RZ, RZ, R22 ;  /* 0x000000ffff097224 */ /* 0x000fca00078e0016 */
[----:B------:R0:W-:Y:S04]  /*42530*/  STL.64 [R1+0x68f8], R8 ;  /* 0x0068f80801007387 */ /* 0x0001e80000100a00 */
[----:B------:R-:W2:Y:S04]  /*42540*/  LDL.64 R20, [R1+0xf0] ;  /* 0x0000f00001147983 */ /* 0x000ea80000100a00 */
[----:B0-----:R-:W3:Y:S04]  /*42550*/  LDL.64 R8, [R1+0x1a0] ;  /* 0x0001a00001087983 */ /* 0x001ee80000100a00 */
[----:B--2---:R0:W-:Y:S04]  /*42560*/  STL.64 [R1+0x6870], R20 ;  /* 0x0068701401007387 */ /* 0x0041e80000100a00 */
[----:B0-----:R-:W2:Y:S04]  /*42570*/  LDL.64 R20, [R1+0x100] ;  /* 0x0001000001147983 */ /* 0x001ea80000100a00 */
[----:B--2---:R0:W-:Y:S04]  /*42580*/  STL.64 [R1+0x6888], R20 ;  /* 0x0068881401007387 */ /* 0x0041e80000100a00 */
[----:B0-----:R-:W2:Y:S04]  /*42590*/  LDL.LU.64 R20, [R1+0x17a0] ;  /* 0x0017a00001147983 */ /* 0x001ea80000300a00 */
[----:B------:R-:W2:Y:S04]  /*425a0*/  LDL.LU.64 R22, [R1+0x17a8] ;  /* 0x0017a80001167983 */ /* 0x000ea80000300a00 */
[----:B-1----:R-:W-:Y:S04]  /*425b0*/  STL.64 [R1+0x6750], R26 ;  /* 0x0067501a01007387 */ /* 0x002fe80000100a00 */
[----:B------:R0:W-:Y:S02]  /*425c0*/  STL.64 [R1+0x6748], R24 ;  /* 0x0067481801007387 */ /* 0x0001e40000100a00 */
[----:B0-----:R-:W-:-:S02]  /*425d0*/  IMAD.MOV.U32 R24, RZ, RZ, R28 ;  /* 0x000000ffff187224 */ /* 0x001fc400078e001c */
[----:B------:R-:W-:-:S05]  /*425e0*/  IMAD.MOV.U32 R25, RZ, RZ, R15 ;  /* 0x000000ffff197224 */ /* 0x000fca00078e000f */
[----:B------:R0:W-:Y:S02]  /*425f0*/  STL.64 [R1+0x68d0], R24 ;  /* 0x0068d01801007387 */ /* 0x0001e40000100a00 */
[----:B0-----:R-:W-:Y:S02]  /*42600*/  IMAD.MOV.U32 R24, RZ, RZ, R14 ;  /* 0x000000ffff187224 */ /* 0x001fe400078e000e */
[----:B------:R-:W-:-:S05]  /*42610*/  IMAD.MOV.U32 R25, RZ, RZ, R7 ;  /* 0x000000ffff197224 */ /* 0x000fca00078e0007 */
[----:B------:R0:W-:Y:S04]  /*42620*/  STL.64 [R1+0x68e8], R24 ;  /* 0x0068e81801007387 */ /* 0x0001e80000100a00 */
[----:B0-----:R-:W4:Y:S04]  /*42630*/  LDL.64 R24, [R1+0x180] ;  /* 0x0001800001187983 */ /* 0x001f280000100a00 */
[----:B----4-:R0:W-:Y:S04]  /*42640*/  STL.64 [R1+0x68f0], R24 ;  /* 0x0068f01801007387 */ /* 0x0101e80000100a00 */
[----:B0-----:R-:W4:Y:S04]  /*42650*/  LDL.LU.64 R24, [R1+0x15a0] ;  /* 0x0015a00001187983 */ /* 0x001f280000300a00 */
[----:B------:R-:W3:Y:S01]  /*42660*/  LDL.LU.64 R26, [R1+0x15a8] ;  /* 0x0015a800011a7983 */ /* 0x000ee20000300a00 */
[C---:B--2---:R-:W-:Y:S03]  /*42670*/  HMMA.16816.F32 R20, R16.reuse, R4, R20 ;  /* 0x000000041014723c */ /* 0x044fe60000001814 */
[----:B---3--:R-:W-:Y:S04]  /*42680*/  STL.64 [R1+0x6908], R26 ;  /* 0x0069081a01007387 */ /* 0x008fe80000100a00 */
[----:B----4-:R0:W-:Y:S04]  /*42690*/  STL.64 [R1+0x6900], R24 ;  /* 0x0069001801007387 */ /* 0x0101e80000100a00 */
[----:B0-----:R-:W2:Y:S04]  /*426a0*/  LDL.LU.64 R24, [R1+0x16a0] ;  /* 0x0016a00001187983 */ /* 0x001ea80000300a00 */
[----:B------:R-:W2:Y:S04]  /*426b0*/  LDL.LU.64 R26, [R1+0x16a8] ;  /* 0x0016a800011a7983 */ /* 0x000ea80000300a00 */
[----:B------:R-:W3:Y:S04]  /*426c0*/  LDL.LU.64 R12, [R1+0x1370] ;  /* 0x00137000010c7983 */ /* 0x000ee80000300a00 */
[----:B------:R-:W4:Y:S01]  /*426d0*/  LDL.LU.64 R14, [R1+0x1378] ;  /* 0x00137800010e7983 */ /* 0x000f220000300a00 */
[----:B------:R-:W-:Y:S01]  /*426e0*/  IMAD.MOV.U32 R29, RZ, RZ, R9 ;  /* 0x000000ffff1d7224 */ /* 0x000fe200078e0009 */
[----:B--2---:R-:W-:Y:S02]  /*426f0*/  HMMA.16816.F32 R24, R16, R8, R24 ;  /* 0x000000081018723c */ /* 0x004fe40000001818 */
[----:B----4-:R-:W-:Y:S04]  /*42700*/  STL.64 [R1+0x68e0], R14 ;  /* 0x0068e00e01007387 */ /* 0x010fe80000100a00 */
[----:B---3--:R0:W-:Y:S04]  /*42710*/  STL.64 [R1+0x68d8], R12 ;  /* 0x0068d80c01007387 */ /* 0x0081e80000100a00 */
[----:B0-----:R-:W2:Y:S04]  /*42720*/  LDL.LU.64 R12, [R1+0x1380] ;  /* 0x00138000010c7983 */ /* 0x001ea80000300a00 */
[----:B------:R-:W2:Y:S04]  /*42730*/  LDL.LU.64 R14, [R1+0x1388] ;  /* 0x00138800010e7983 */ /* 0x000ea80000300a00 */
[----:B------:R0:W-:Y:S04]  /*42740*/  STL.64 [R1+0xe60], R20 ;  /* 0x000e601401007387 */ /* 0x0001e80000100a00 */
[----:B------:R-:W-:Y:S01]  /*42750*/  STL.64 [R1+0xe68], R22 ;  /* 0x000e681601007387 */ /* 0x000fe20000100a00 */
[----:B0-----:R-:W-:-:S02]  /*42760*/  IMAD.MOV.U32 R20, RZ, RZ, R6 ;  /* 0x000000ffff147224 */ /* 0x001fc400078e0006 */
[----:B------:R-:W-:-:S05]  /*42770*/  IMAD.MOV.U32 R21, RZ, RZ, R3 ;  /* 0x000000ffff157224 */ /* 0x000fca00078e0003 */
[----:B------:R0:W-:Y:S04]  /*42780*/  STL.64 [R1+0x68a0], R20 ;  /* 0x0068a01401007387 */ /* 0x0001e80000100a00 */
[----:B0-----:R-:W3:Y:S04]  /*42790*/  LDL.LU.64 R20, [R1+0x1360] ;  /* 0x0013600001147983 */ /* 0x001ee80000300a00 */
[----:B------:R-:W3:Y:S04]  /*427a0*/  LDL.LU.64 R22, [R1+0x1368] ;  /* 0x0013680001167983 */ /* 0x000ee80000300a00 */
[----:B------:R-:W-:Y:S04]  /*427b0*/  STL [R1+0x6824], R4 ;  /* 0x0068240401007387 */ /* 0x000fe80000100800 */
[----:B------:R0:W-:Y:S04]  /*427c0*/  STL [R1+0x6820], R5 ;  /* 0x0068200501007387 */ /* 0x0001e80000100800 */
[----:B0-----:R-:W4:Y:S04]  /*427d0*/  LDL.LU.64 R4, [R1+0x1390] ;  /* 0x0013900001047983 */ /* 0x001f280000300a00 */
[----:B------:R-:W4:Y:S04]  /*427e0*/  LDL.LU.64 R6, [R1+0x1398] ;  /* 0x0013980001067983 */ /* 0x000f280000300a00 */
[----:B------:R-:W-:Y:S04]  /*427f0*/  STL.64 [R1+0xe50], R24 ;  /* 0x000e501801007387 */ /* 0x000fe80000100a00 */
[----:B------:R0:W-:Y:S04]  /*42800*/  STL.64 [R1+0xe58], R26 ;  /* 0x000e581a01007387 */ /* 0x0001e80000100a00 */
[----:B0-----:R-:W2:Y:S04]  /*42810*/  LDL.LU.64 R26, [R1+0x6908] ;  /* 0x00690800011a7983 */ /* 0x001ea80000300a00 */
[----:B------:R-:W2:Y:S04]  /*42820*/  LDL.LU.64 R24, [R1+0x6900] ;  /* 0x0069000001187983 */ /* 0x000ea80000300a00 */
[----:B------:R-:W2:Y:S02]  /*42830*/  LDL.LU.64 R8, [R1+0x68f8] ;  /* 0x0068f80001087983 */ /* 0x000ea40000300a00 */
[----:B--2---:R-:W-:Y:S02]  /*42840*/  HMMA.16816.F32 R8, R16, R8, R24 ;  /* 0x000000081008723c */ /* 0x004fe40000001818 */
[----:B------:R-:W4:-:S15]  /*42850*/  LDL.LU.64 R24, [R1+0x68f0] ;  /* 0x0068f00001187983 */ /* 0x000f1e0000300a00 */
[----:B------:R-:W-:-:S06]  /*42860*/  NOP ;  /* 0x0000000000007918 */ /* 0x000fcc0000000000 */
[----:B------:R0:W-:Y:S04]  /*42870*/  STL.64 [R1+0xe40], R8 ;  /* 0x000e400801007387 */ /* 0x0001e80000100a00 */
[----:B------:R-:W-:Y:S04]  /*42880*/  STL.64 [R1+0xe48], R10 ;  /* 0x000e480a01007387 */ /* 0x000fe80000100a00 */
[----:B0-----:R-:W2:Y:S01]  /*42890*/  LDL.64 R8, [R1+0x140] ;  /* 0x0001400001087983 */ /* 0x001ea20000100a00 */
[----:B----4-:R-:W-:-:S15]  /*428a0*/  HMMA.16816.F32 R4, R16, R24, R4 ;  /* 0x000000181004723c */ /* 0x010fde0000001804 */
[----:B------:R-:W-:-:S08]  /*428b0*/  NOP ;  /* 0x0000000000007918 */ /* 0x000fd00000000000 */
[----:B------:R0:W-:Y:S04]  /*428c0*/  STL.64 [R1+0xe30], R4 ;  /* 0x000e300401007387 */ /* 0x0001e80000100a00 */
[----:B------:R-:W-:Y:S01]  /*428d0*/  STL.64 [R1+0xe38], R6 ;  /* 0x000e380601007387 */ /* 0x000fe20000100a00 */
[----:B0-----:R-:W-:Y:S02]  /*428e0*/  IMAD.MOV.U32 R4, RZ, RZ, R24 ;  /* 0x000000ffff047224 */ /* 0x001fe400078e0018 */
[----:B------:R-:W-:Y:S02]  /*428f0*/  IMAD.MOV.U32 R5, RZ, RZ, R25 ;  /* 0x000000ffff057224 */ /* 0x000fe400078e0019 */
        /* <DEDUP_REMOVED lines=11> */
[----:B------:R-:W-:Y:S04]  /*429b0*/  STL.64 [R1+0xe18], R14 ;  /* 0x000e180e01007387 */ /* 0x000fe80000100a00 */
[----:B0-----:R-:W3:Y:S04]  /*429c0*/  LDL.LU.64 R12, [R1+0x68c8] ;  /* 0x0068c800010c7983 */ /* 0x001ee80000300a00 */
[----:B------:R0:W-:Y:S04]  /*429d0*/  STL.64 [R1+0x67e0], R24 ;  /* 0x0067e01801007387 */ /* 0x0001e80000100a00 */
[----:B0-----:R-:W4:Y:S01]  /*429e0*/  LDL.64 R24, [R1+0x120] ;  /* 0x0001200001187983 */ /* 0x001f220000100a00 */
[----:B---3--:R-:W-:Y:S06]  /*429f0*/  HMMA.16816.F32 R20, R16, R12, R20 ;  /* 0x0000000c1014723c */ /* 0x008fec0000001814 */
[----:B------:R-:W-:-:S02]  /*42a00*/  IMAD.MOV.U32 R6, RZ, RZ, R12 ;  /* 0x000000ffff067224 */ /* 0x000fc400078e000c */
[----:B------:R-:W-:Y:S01]  /*42a10*/  IMAD.MOV.U32 R3, RZ, RZ, R13 ;  /* 0x000000ffff037224 */ /* 0x000fe200078e000d */
[----:B----4-:R-:W-:-:S14]  /*42a20*/  STL.64 [R1+0x68a8], R24 ;  /* 0x0068a81801007387 */ /* 0x010fdc0000100a00 */
[----:B------:R0:W-:Y:S04]  /*42a30*/  STL.64 [R1+0xe00], R20 ;  /* 0x000e001401007387 */ /* 0x0001e80000100a00 */
[----:B------:R1:W-:Y:S04]  /*42a40*/  STL.64 [R1+0xe08], R22 ;  /* 0x000e081601007387 */ /* 0x0003e80000100a00 */
[----:B------:R-:W2:Y:S04]  /*42a50*/  LDL.LU.64 R12, [R1+0x1350] ;  /* 0x00135000010c7983 */ /* 0x000ea80000300a00 */
[----:B------:R-:W2:Y:S04]  /*42a60*/  LDL.LU.64 R14, [R1+0x1358] ;  /* 0x00135800010e7983 */ /* 0x000ea80000300a00 */
[----:B0-----:R-:W3:Y:S04]  /*42a70*/  LDL.LU.64 R20, [R1+0x1330] ;  /* 0x0013300001147983 */ /* 0x001ee80000300a00 */
[----:B-1----:R-:W4:Y:S04]  /*42a80*/  LDL.LU.64 R22, [R1+0x1338] ;  /* 0x0013380001167983 */ /* 0x002f280000300a00 */
[----:B----4-:R-:W-:Y:S04]  /*42a90*/  STL.64 [R1+0x68b8], R22 ;  /* 0x0068b81601007387 */ /* 0x010fe80000100a00 */
[----:B---3--:R0:W-:Y:S04]  /*42aa0*/  STL.64 [R1+0x68b0], R20 ;  /* 0x0068b01401007387 */ /* 0x0081e80000100a00 */
[----:B0-----:R-:W3:Y:S04]  /*42ab0*/  LDL.LU.64 R20, [R1+0x1340] ;  /* 0x0013400001147983 */ /* 0x001ee80000300a00 */
[----:B------:R-:W3:Y:S04]  /*42ac0*/  LDL.LU.64 R22, [R1+0x1348] ;  /* 0x0013480001167983 */ /* 0x000ee80000300a00 */
[----:B------:R-:W-:Y:S04]  /*42ad0*/  STL [R1+0x6868], R6 ;  /* 0x0068680601007387 */ /* 0x000fe80000100800 */
[----:B------:R0:W-:Y:S04]  /*42ae0*/  STL.64 [R1+0x6860], R4 ;  /* 0x0068600401007387 */ /* 0x0001e80000100a00 */
[----:B0-----:R-:W4:Y:S04]  /*42af0*/  LDL.LU.64 R4, [R1+0x1300] ;  /* 0x0013000001047983 */ /* 0x001f280000300a00 */
[----:B------:R-:W3:Y:S01]  /*42b00*/  LDL.LU.64 R6, [R1+0x1308] ;  /* 0x0013080001067983 */ /* 0x000ee20000300a00 */
[----:B------:R-:W-:-:S02]  /*42b10*/  IMAD.MOV.U32 R24, RZ, RZ, R2 ;  /* 0x000000ffff187224 */ /* 0x000fc400078e0002 */
[----:B------:R-:W-:Y:S01]  /*42b20*/  IMAD.MOV.U32 R25, RZ, RZ, R0 ;  /* 0x000000ffff197224 */ /* 0x000fe200078e0000 */
[C---:B--2---:R-:W-:Y:S01]  /*42b30*/  HMMA.16816.F32 R12, R16.reuse, R8, R12 ;  /* 0x00000008100c723c */ /* 0x044fe2000000180c */
[----:B---3--:R-:W-:Y:S04]  /*42b40*/  STL.64 [R1+0x6880], R6 ;  /* 0x0068800601007387 */ /* 0x008fe80000100a00 */
        /* <DEDUP_REMOVED lines=8> */
[----:B------:R0:W-:Y:S04]  /*42bd0*/  STL.64 [R1+0xdf0], R12 ;  /* 0x000df00c01007387 */ /* 0x0001e80000100a00 */
[----:B------:R1:W-:Y:S04]  /*42be0*/  STL.64 [R1+0xdf8], R14 ;  /* 0x000df80e01007387 */ /* 0x0003e80000100a00 */
[----:B0-----:R-:W3:Y:S01]  /*42bf0*/  LDL.LU.64 R12, [R1+0x68c0] ;  /* 0x0068c000010c7983 */ /* 0x001ee20000300a00 */
[----:B-1----:R-:W-:-:S02]  /*42c00*/  IMAD.MOV.U32 R15, RZ, RZ, R8 ;  /* 0x000000ffff0f7224 */ /* 0x002fc400078e0008 */
[----:B------:R-:W-:Y:S02]  /*42c10*/  IMAD.MOV.U32 R14, RZ, RZ, R9 ;  /* 0x000000ffff0e7224 */ /* 0x000fe400078e0009 */
        /* <DEDUP_REMOVED lines=10> */
[----:B------:R1:W-:Y:S04]  /*42cc0*/  STL.64 [R1+0xdd8], R22 ;  /* 0x000dd81601007387 */ /* 0x0003e80000100a00 */
[----:B0-----:R-:W1:Y:S02]  /*42cd0*/  LDL.LU.64 R20, [R1+0x68a0] ;  /* 0x0068a00001147983 */ /* 0x001e640000300a00 */
[----:B-1----:R-:W-:Y:S02]  /*42ce0*/  HMMA.16816.F32 R20, R16, R20, R4 ;  /* 0x000000141014723c */ /* 0x002fe40000001804 */
        /* <DEDUP_REMOVED lines=15> */
[----:B------:R-:W-:-:S15]  /*42de0*/  IMAD.MOV.U32 R26, RZ, RZ, R20 ;  /* 0x000000ffff1a7224 */ /* 0x000fde00078e0014 */
[----:B------:R-:W-:-:S02]  /*42df0*/  NOP ;  /* 0x0000000000007918 */ /* 0x000fc40000000000 */
[----:B------:R-:W-:Y:S04]  /*42e00*/  STL.64 [R1+0xda0], R4 ;  /* 0x000da00401007387 */ /* 0x000fe80000100a00 */
[----:B------:R0:W-:Y:S04]  /*42e10*/  STL.64 [R1+0xda8], R6 ;  /* 0x000da80601007387 */ /* 0x0001e80000100a00 */
[----:B0-----:R-:W2:Y:S04]  /*42e20*/  LDL.LU R6, [R1+0x6868] ;  /* 0x0068680001067983 */ /* 0x001ea80000300800 */
[----:B------:R-:W3:Y:S01]  /*42e30*/  LDL.LU.64 R4, [R1+0x6860] ;  /* 0x0068600001047983 */ /* 0x000ee20000300a00 */
[----:B------:R-:W-:-:S03]  /*42e40*/  IMAD.MOV.U32 R7, RZ, RZ, R21 ;  /* 0x000000ffff077224 */ /* 0x000fc600078e0015 */
[----:B------:R-:W4:Y:S02]  /*42e50*/  LDL.LU.64 R20, [R1+0x6858] ;  /* 0x0068580001147983 */ /* 0x000f240000300a00 */
[----:B----4-:R-:W-:Y:S02]  /*42e60*/  HMMA.16816.F32 R16, R16, R20, R8 ;  /* 0x000000141010723c */ /* 0x010fe40000001808 */
[----:B--2---:R-:W-:Y:S04]  /*42e70*/  STL.64 [R1+0x6830], R6 ;  /* 0x0068300601007387 */ /* 0x004fe80000100a00 */
[----:B---3--:R0:W-:Y:S04]  /*42e80*/  STL.64 [R1+0x6828], R4 ;  /* 0x0068280401007387 */ /* 0x0081e80000100a00 */
[----:B0-----:R-:W2:Y:S04]  /*42e90*/  LDL.LU.64 R4, [R1+0x1880] ;  /* 0x0018800001047983 */ /* 0x001ea80000300a00 */
[----:B------:R-:W2:Y:S04]  /*42ea0*/  LDL.LU.64 R6, [R1+0x1888] ;  /* 0x0018880001067983 */ /* 0x000ea80000300a00 */
[----:B------:R-:W3:Y:S04]  /*42eb0*/  LDL.LU.64 R10, [R1+0x6850] ;  /* 0x00685000010a7983 */ /* 0x000ee80000300a00 */
[----:B------:R-:W2:Y:S04]  /*42ec0*/  LDL.LU.64 R8, [R1+0x6848] ;  /* 0x0068480001087983 */ /* 0x000ea80000300a00 */
[----:B------:R-:W2:Y:S04]  /*42ed0*/  LDL.LU.64 R22, [R1+0x6840] ;  /* 0x0068400001167983 */ /* 0x000ea80000300a00 */
[----:B------:R-:W2:Y:S04]  /*42ee0*/  LDL.LU.64 R20, [R1+0x6838] ;  /* 0x0068380001147983 */ /* 0x000ea80000300a00 */
[----:B------:R0:W-:Y:S04]  /*42ef0*/  STL.64 [R1+0x450], R16 ;  /* 0x0004501001007387 */ /* 0x0001e80000100a00 */
[----:B------:R1:W-:Y:S04]  /*42f00*/  STL.64 [R1+0x458], R18 ;  /* 0x0004581201007387 */ /* 0x0003e80000100a00 */
[----:B0-----:R-:W4:Y:S04]  /*42f10*/  LDL.LU.64 R16, [R1+0x1980] ;  /* 0x0019800001107983 */ /* 0x001f280000300a00 */
[----:B-1----:R-:W4:Y:S04]  /*42f20*/  LDL.LU.64 R18, [R1+0x1988] ;  /* 0x0019880001127983 */ /* 0x002f280000300a00 */
[----:B------:R-:W-:Y:S01]  /*42f30*/  STL.64 [R1+0x6788], R12 ;  /* 0x0067880c01007387 */ /* 0x000fe20000100a00 */
[----:B------:R-:W-:-:S02]  /*42f40*/  IMAD.MOV.U32 R28, RZ, RZ, R24 ;  /* 0x000000ffff1c7224 */ /* 0x000fc400078e0018 */
[----:B------:R-:W0:Y:S01]  /*42f50*/  S2R R24, SR_TID.X ;  /* 0x0000000000187919 */ /* 0x000e220000002100 */
[C---:B--2---:R-:W-:Y:S06]  /*42f60*/  HMMA.16816.F32 R4, R20.reuse, R8, R4 ;  /* 0x000000081404723c */ /* 0x044fec0000001804 */
[----:B----4-:R-:W-:-:S15]  /*42f70*/  HMMA.16816.F32 R16, R20, R12, R16 ;  /* 0x0000000c1410723c */ /* 0x010fde0000001810 */
[----:B------:R-:W-:-:S08]  /*42f80*/  NOP ;  /* 0x0000000000007918 */ /* 0x000fd00000000000 */
[----:B------:R-:W-:Y:S04]  /*42f90*/  STL.64 [R1+0x3c0], R16 ;  /* 0x0003c01001007387 */ /* 0x000fe80000100a00 */
[----:B------:R-:W-:Y:S04]  /*42fa0*/  STL.64 [R1+0x3c8], R18 ;  /* 0x0003c81201007387 */ /* 0x000fe80000100a00 */
[----:B------:R-:W-:Y:S04]  /*42fb0*/  STL.64 [R1+0x3b0], R4 ;  /* 0x0003b00401007387 */ /* 0x000fe80000100a00 */
[----:B------:R1:W-:Y:S04]  /*42fc0*/  STL.64 [R1+0x3b8], R6 ;  /* 0x0003b80601007387 */ /* 0x0003e80000100a00 */
[----:B-1----:R-:W2:Y:S04]  /*42fd0*/  LDL.LU.64 R6, [R1+0x6830] ;  /* 0x0068300001067983 */ /* 0x002ea80000300a00 */
[----:B------:R-:W4:Y:S01]  /*42fe0*/  LDL.LU.64 R4, [R1+0x6828] ;  /* 0x0068280001047983 */ /* 0x000f220000300a00 */
[----:B------:R-:W-:Y:S01]  /*42ff0*/  IMAD.MOV.U32 R27, RZ, RZ, R25 ;  /* 0x000000ffff1b7224 */ /* 0x000fe200078e0019 */
[C---:B0-----:R-:W-:Y:S01]  /*43000*/  LOP3.LUT R25, R24.reuse, 0x7, RZ, 0xc0, !PT ;  /* 0x0000000718197812 */ /* 0x041fe200078ec0ff */
[----:B------:R-:W-:-:S04]  /*43010*/  IMAD.SHL.U32 R19, R24, 0x2, RZ ;  /* 0x0000000218137824 */ /* 0x000fc800078e00ff */
[----:B------:R-:W-:Y:S02]  /*43020*/  IMAD R25, R25, 0x210, RZ ;  /* 0x0000021019197824 */ /* 0x000fe400078e02ff */
[----:B------:R-:W-:-:S03]  /*43030*/  IMAD.SHL.U32 R24, R24, 0x100, RZ ;  /* 0x0000010018187824 */ /* 0x000fc600078e00ff */
[----:B------:R-:W-:-:S04]  /*43040*/  LOP3.LUT R25, R25, 0x10, R19, 0x78, !PT ;  /* 0x0000001019197812 */ /* 0x000fc800078e7813 */
[----:B------:R-:W-:-:S04]  /*43050*/  LOP3.LUT R25, R25, 0x1000, R24, 0xf8, !PT ;  /* 0x0000100019197812 */ /* 0x000fc800078ef818 */
[----:B------:R-:W-:Y:S01]  /*43060*/  LOP3.LUT R25, R25, 0x40, RZ, 0x3c, !PT ;  /* 0x0000004019197812 */ /* 0x000fe200078e3cff */
[----:B---3--:R-:W-:Y:S04]  /*43070*/  STL.64 [R1+0x6740], R10 ;  /* 0x0067400a01007387 */ /* 0x008fe80000100a00 */
[----:B------:R0:W-:Y:S04]  /*43080*/  STL.64 [R1+0x6738], R8 ;  /* 0x0067380801007387 */ /* 0x0001e80000100a00 */
[----:B------:R1:W3:Y:S04]  /*43090*/  LDSM.16.MT88.4 R16, [R25+UR4+0x180] ;  /* 0x000180041910783b */ /* 0x0002e80008004200 */
[----:B0-----:R-:W2:Y:S04]  /*430a0*/  LDL.LU.64 R8, [R1+0x1780] ;  /* 0x0017800001087983 */ /* 0x001ea80000300a00 */
[----:B------:R-:W2:Y:S01]  /*430b0*/  LDL.LU.64 R10, [R1+0x1788] ;  /* 0x00178800010a7983 */ /* 0x000ea20000300a00 */
[----:B----4-:R-:W-:-:S02]  /*430c0*/  IMAD.MOV.U32 R24, RZ, RZ, R4 ;  /* 0x000000ffff187224 */ /* 0x010fc400078e0004 */
[----:B-1----:R-:W-:Y:S01]  /*430d0*/  IMAD.MOV.U32 R25, RZ, RZ, R5 ;  /* 0x000000ffff197224 */ /* 0x002fe200078e0005 */
[----:B------:R-:W2:Y:S04]  /*430e0*/  LDL.LU R4, [R1+0x6824] ;  /* 0x0068240001047983 */ /* 0x000ea80000300800 */
[----:B------:R-:W2:Y:S04]  /*430f0*/  LDL.LU R5, [R1+0x6820] ;  /* 0x0068200001057983 */ /* 0x000ea80000300800 */
[----:B------:R0:W-:Y:S04]  /*43100*/  STL.64 [R1+0x67f0], R24 ;  /* 0x0067f01801007387 */ /* 0x0001e80000100a00 */
[----:B0-----:R-:W4:Y:S04]  /*43110*/  LDL.64 R24, [R1+0x190] ;  /* 0x0001900001187983 */ /* 0x001f280000100a00 */
[----:B----4-:R-:W-:Y:S04]  /*43120*/  STL.64 [R1+0x6808], R24 ;  /* 0x0068081801007387 */ /* 0x010fe80000100a00 */
[----:B---3--:R-:W-:Y:S04]  /*43130*/  STL.64 [R1+0x6668], R18 ;  /* 0x0066681201007387 */ /* 0x008fe80000100a00 */
[----:B------:R0:W-:Y:S04]  /*43140*/  STL.64 [R1+0x6660], R16 ;  /* 0x0066601001007387 */ /* 0x0001e80000100a00 */
[----:B0-----:R-:W3:Y:S04]  /*43150*/  LDL.64 R16, [R1+0xe0] ;  /* 0x0000e00001107983 */ /* 0x001ee80000100a00 */
[----:B---3--:R0:W-:Y:S04]  /*43160*/  STL.64 [R1+0x67a8], R16 ;  /* 0x0067a81001007387 */ /* 0x0081e80000100a00 */
[----:B------:R-:W3:Y:S04]  /*43170*/  LDL R24, [R1+0x1a0] ;  /* 0x0001a00001187983 */ /* 0x000ee80000100800 */
[----:B0-----:R-:W4:Y:S04]  /*43180*/  LDL R16, [R1+0x170] ;  /* 0x0001700001107983 */ /* 0x001f280000100800 */
[----:B------:R-:W4:Y:S04]  /*43190*/  LDL R17, [R1+0x174] ;  /* 0x0001740001117983 */ /* 0x000f280000100800 */
[----:B----4-:R2:W-:Y:S02]  /*431a0*/  STL.64 [R1+0x67e8], R16 ;  /* 0x0067e81001007387 */ /* 0x0105e40000100a00 */
[----:B--2---:R-:W-:Y:S02]  /*431b0*/  HMMA.16816.F32 R16, R20, R4, R8 ;  /* 0x000000041410723c */ /* 0x004fe40000001808 */
[----:B------:R-:W2:Y:S04]  /*431c0*/  LDL.64 R8, [R1+0x110] ;  /* 0x0001100001087983 */ /* 0x000ea80000100a00 */
[----:B--2---:R0:W-:-:S15]  /*431d0*/  STL.64 [R1+0x6790], R8 ;  /* 0x0067900801007387 */ /* 0x0041de0000100a00 */
[----:B------:R-:W-:-:S02]  /*431e0*/  NOP ;  /* 0x0000000000007918 */ /* 0x000fc40000000000 */
[----:B------:R-:W-:Y:S04]  /*431f0*/  STL.64 [R1+0xb30], R16 ;  /* 0x000b301001007387 */ /* 0x000fe80000100a00 */
[----:B------:R-:W-:Y:S01]  /*43200*/  STL.64 [R1+0xb38], R18 ;  /* 0x000b381201007387 */ /* 0x000fe20000100a00 */
[----:B0-----:R-:W-:Y:S02]  /*43210*/  IMAD.MOV.U32 R8, RZ, RZ, R28 ;  /* 0x000000ffff087224 */ /* 0x001fe400078e001c */
[----:B------:R-:W-:-:S05]  /*43220*/  IMAD.MOV.U32 R9, RZ, RZ, R27 ;  /* 0x000000ffff097224 */ /* 0x000fca00078e001b */
[----:B------:R0:W-:Y:S04]  /*43230*/  STL.64 [R1+0x67a0], R8 ;  /* 0x0067a00801007387 */ /* 0x0001e80000100a00 */
[----:B0-----:R-:W2:Y:S04]  /*43240*/  LDL.64 R8, [R1+0x130] ;  /* 0x0001300001087983 */ /* 0x001ea80000100a00 */
[----:B--2---:R-:W-:Y:S04]  /*43250*/  STL.64 [R1+0x67b0], R8 ;  /* 0x0067b00801007387 */ /* 0x004fe80000100a00 */
[----:B------:R-:W2:Y:S04]  /*43260*/  LDL.LU.64 R16, [R1+0xd70] ;  /* 0x000d700001107983 */ /* 0x000ea80000300a00 */
[----:B------:R-:W4:Y:S04]  /*43270*/  LDL.LU.64 R18, [R1+0xd78] ;  /* 0x000d780001127983 */ /* 0x000f280000300a00 */
[----:B----4-:R-:W-:Y:S04]  /*43280*/  STL.64 [R1+0x6800], R18 ;  /* 0x0068001201007387 */ /* 0x010fe80000100a00 */
[----:B--2---:R0:W-:Y:S04]  /*43290*/  STL.64 [R1+0x67f8], R16 ;  /* 0x0067f81001007387 */ /* 0x0041e80000100a00 */
[----:B0-----:R-:W2:Y:S04]  /*432a0*/  LDL.LU.64 R16, [R1+0x1580] ;  /* 0x0015800001107983 */ /* 0x001ea80000300a00 */
[----:B------:R-:W4:Y:S01]  /*432b0*/  LDL.LU.64 R18, [R1+0x1588] ;  /* 0x0015880001127983 */ /* 0x000f220000300a00 */
[----:B------:R-:W-:-:S02]  /*432c0*/  IMAD.MOV.U32 R8, RZ, RZ, R15 ;  /* 0x000000ffff087224 */ /* 0x000fc400078e000f */
[----:B------:R-:W-:Y:S02]  /*432d0*/  IMAD.MOV.U32 R9, RZ, RZ, R14 ;  /* 0x000000ffff097224 */ /* 0x000fe400078e000e */
[----:B------:R-:W-:Y:S01]  /*432e0*/  IMAD.MOV.U32 R25, RZ, RZ, R29 ;  /* 0x000000ffff197224 */ /* 0x000fe200078e001d */
[----:B----4-:R-:W-:Y:S04]  /*432f0*/  STL.64 [R1+0x6818], R18 ;  /* 0x0068181201007387 */ /* 0x010fe80000100a00 */
[----:B--2---:R0:W-:Y:S04]  /*43300*/  STL.64 [R1+0x6810], R16 ;  /* 0x0068101001007387 */ /* 0x0041e80000100a00 */
[----:B0-----:R-:W3:Y:S04]  /*43310*/  LDL.LU.64 R16, [R1+0x1680] ;  /* 0x0016800001107983 */ /* 0x001ee80000300a00 */
[----:B------:R-:W3:Y:S04]  /*43320*/  LDL.LU.64 R18, [R1+0x1688] ;  /* 0x0016880001127983 */ /* 0x000ee80000300a00 */
[----:B------:R-:W2:Y:S04]  /*43330*/  LDL.LU.64 R12, [R1+0xd50] ;  /* 0x000d5000010c7983 */ /* 0x000ea80000300a00 */
[----:B------:R-:W2:Y:S04]  /*43340*/  LDL.LU.64 R14, [R1+0xd58] ;  /* 0x000d5800010e7983 */ /* 0x000ea80000300a00 */
[----:B------:R-:W-:Y:S04]  /*43350*/  STL.64 [R1+0x67c8], R8 ;  /* 0x0067c80801007387 */ /* 0x000fe80000100a00 */
[----:B------:R0:W-:Y:S02]  /*43360*/  STL.64 [R1+0x6758], R4 ;  /* 0x0067580401007387 */ /* 0x0001e40000100a00 */
[----:B0-----:R-:W-:-:S02]  /*43370*/  IMAD.MOV.U32 R4, RZ, RZ, R26 ;  /* 0x000000ffff047224 */ /* 0x001fc400078e001a */
[----:B------:R-:W-:-:S05]  /*43380*/  IMAD.MOV.U32 R5, RZ, RZ, R7 ;  /* 0x000000ffff057224 */ /* 0x000fca00078e0007 */
[----:B------:R0:W-:Y:S01]  /*43390*/  STL.64 [R1+0x6770], R4 ;  /* 0x0067700401007387 */ /* 0x0001e20000100a00 */
[----:B------:R-:W-:Y:S02]  /*433a0*/  IMAD.MOV.U32 R8, RZ, RZ, R6 ;  /* 0x000000ffff087224 */ /* 0x000fe400078e0006 */
[----:B0-----:R-:W-:Y:S02]  /*433b0*/  IMAD.MOV.U32 R4, RZ, RZ, R2 ;  /* 0x000000ffff047224 */ /* 0x001fe400078e0002 */
[----:B------:R-:W-:-:S05]  /*433c0*/  IMAD.MOV.U32 R5, RZ, RZ, R0 ;  /* 0x000000ffff057224 */ /* 0x000fca00078e0000 */
[----:B------:R0:W-:Y:S04]  /*433d0*/  STL.64 [R1+0x6798], R4 ;  /* 0x0067980401007387 */ /* 0x0001e80000100a00 */
[----:B0-----:R-:W4:Y:S04]  /*433e0*/  LDL.LU.64 R4, [R1+0xd60] ;  /* 0x000d600001047983 */ /* 0x001f280000300a00 */
[----:B------:R-:W4:Y:S01]  /*433f0*/  LDL.LU.64 R6, [R1+0xd68] ;  /* 0x000d680001067983 */ /* 0x000f220000300a00 */
[----:B---3--:R-:W-:Y:S03]  /*43400*/  HMMA.16816.F32 R24, R20, R24, R16 ;  /* 0x000000181418723c */ /* 0x008fe60000001810 */
[----:B------:R-:W3:Y:S04]  /*43410*/  LDL.LU.64 R18, [R1+0x6818] ;  /* 0x0068180001127983 */ /* 0x000ee80000300a00 */
[----:B------:R-:W3:-:S15]  /*43420*/  LDL.LU.64 R16, [R1+0x6810] ;  /* 0x0068100001107983 */ /* 0x000ede0000300a00 */
[----:B------:R-:W-:-:S01]  /*43430*/  NOP ;  /* 0x0000000000007918 */ /* 0x000fc20000000000 */
        /* <DEDUP_REMOVED lines=12> */
[----:B------:R-:W4:-:S15]  /*43500*/  LDL.LU.64 R16, [R1+0x67e8] ;  /* 0x0067e80001107983 */ /* 0x000f1e0000300a00 */
[----:B------:R-:W-:-:S06]  /*43510*/  NOP ;  /* 0x0000000000007918 */ /* 0x000fcc0000000000 */
[----:B------:R0:W-:Y:S04]  /*43520*/  STL.64 [R1+0xb00], R24 ;  /* 0x000b001801007387 */ /* 0x0001e80000100a00 */
[----:B------:R-:W-:Y:S04]  /*43530*/  STL.64 [R1+0xb08], R26 ;  /* 0x000b081a01007387 */ /* 0x000fe80000100a00 */
[----:B0-----:R-:W2:Y:S01]  /*43540*/  LDL.LU.64 R24, [R1+0x67e0] ;  /* 0x0067e00001187983 */ /* 0x001ea20000300a00 */
[----:B----4-:R-:W-:-:S15]  /*43550*/  HMMA.16816.F32 R16, R20, R16, R4 ;  /* 0x000000101410723c */ /* 0x010fde0000001804 */
[----:B------:R-:W-:-:S08]  /*43560*/  NOP ;  /* 0x0000000000007918 */ /* 0x000fd00000000000 */
[----:B------:R0:W-:Y:S04]  /*43570*/  STL.64 [R1+0xaf0], R16 ;  /* 0x000af01001007387 */ /* 0x0001e80000100a00 */
[----:B------:R1:W-:Y:S04]  /*43580*/  STL.64 [R1+0xaf8], R18 ;  /* 0x000af81201007387 */ /* 0x0003e80000100a00 */
[----:B0-----:R-:W3:Y:S04]  /*43590*/  LDL.LU.64 R16, [R1+0xd20] ;  /* 0x000d200001107983 */ /* 0x001ee80000300a00 */
[----:B-1----:R-:W4:Y:S01]  /*435a0*/  LDL.LU.64 R18, [R1+0xd28] ;  /* 0x000d280001127983 */ /* 0x002f220000300a00 */
[----:B--2---:R-:W-:-:S15]  /*435b0*/  HMMA.16816.F32 R4, R20, R24, R12 ;  /* 0x000000181404723c */ /* 0x004fde000000180c */
[----:B------:R-:W-:-:S08]  /*435c0*/  NOP ;  /* 0x0000000000007918 */ /* 0x000fd00000000000 */
[----:B------:R-:W-:Y:S04]  /*435d0*/  STL.64 [R1+0xae0], R4 ;  /* 0x000ae00401007387 */ /* 0x000fe80000100a00 */
[----:B------:R-:W-:Y:S04]  /*435e0*/  STL.64 [R1+0xae8], R6 ;  /* 0x000ae80601007387 */ /* 0x000fe80000100a00 */
[----:B----4-:R-:W-:Y:S04]  /*435f0*/  STL.64 [R1+0x67c0], R18 ;  /* 0x0067c01201007387 */ /* 0x010fe80000100a00 */
        /* <DEDUP_REMOVED lines=12> */
[----:B------:R-:W3:Y:S01]  /*436c0*/  LDL.LU.64 R26, [R1+0x2b8] ;  /* 0x0002b800011a7983 */ /* 0x000ee20000300a00 */
[----:B------:R-:W-:-:S03]  /*436d0*/  IMAD.MOV.U32 R9, RZ, RZ, R3 ;  /* 0x000000ffff097224 */ /* 0x000fc600078e0003 */
        /* <DEDUP_REMOVED lines=13> */
[----:B0-----:R-:W3:Y:S02]  /*437b0*/  LDL.LU.64 R8, [R1+0x67c8] ;  /* 0x0067c80001087983 */ /* 0x001ee40000300a00 */
        /* <DEDUP_REMOVED lines=16> */
[----:B------:R-:W2:-:S15]  /*438c0*/  LDL.LU.64 R4, [R1+0x6798] ;  /* 0x0067980001047983 */ /* 0x000e9e0000300a00 */
[----:B------:R-:W-:-:S06]  /*438d0*/  NOP ;  /* 0x0000000000007918 */ /* 0x000fcc0000000000 */
[----:B------:R0:W-:Y:S04]  /*438e0*/  STL.64 [R1+0xaa0], R8 ;  /* 0x000aa00801007387 */ /* 0x0001e80000100a00 */
[----:B------:R-:W-:Y:S04]  /*438f0*/  STL.64 [R1+0xaa8], R10 ;  /* 0x000aa80a01007387 */ /* 0x000fe80000100a00 */
[----:B0-----:R-:W4:Y:S01]  /*43900*/  LDL.LU.64 R8, [R1+0x6790] ;  /* 0x0067900001087983 */ /* 0x001f220000300a00 */
[C---:B--2---:R-:W-:Y:S06]  /*43910*/  HMMA.16816.F32 R4, R20.reuse, R4, R24 ;  /* 0x000000041404723c */ /* 0x044fec0000001818 */
[----:B----4-:R-:W-:Y:S06]  /*43920*/  HMMA.16816.F32 R12, R20, R8, R12 ;  /* 0x00000008140c723c */ /* 0x010fec000000180c */
[----:B------:R-:W-:-:S02]  /*43930*/  IMAD.MOV.U32 R28, RZ, RZ, R8 ;  /* 0x000000ffff1c7224 */ /* 0x000fc400078e0008 */
[----:B------:R-:W-:-:S15]  /*43940*/  IMAD.MOV.U32 R19, RZ, RZ, R9 ;  /* 0x000000ffff137224 */ /* 0x000fde00078e0009 */
[----:B------:R0:W-:Y:S04]  /*43950*/  STL.64 [R1+0xa90], R12 ;  /* 0x000a900c01007387 */ /* 0x0001e80000100a00 */
[----:B------:R-:W-:Y:S04]  /*43960*/  STL.64 [R1+0xa98], R14 ;  /* 0x000a980e01007387 */ /* 0x000fe80000100a00 */
[----:B0-----:R-:W2:Y:S04]  /*43970*/  LDL.LU.64 R12, [R1+0x6788] ;  /* 0x00678800010c7983 */ /* 0x001ea80000300a00 */
[----:B------:R-:W2:Y:S04]  /*43980*/  LDL.LU.64 R8, [R1+0x1920] ;  /* 0x0019200001087983 */ /* 0x000ea80000300a00 */
[----:B------:R-:W2:Y:S04]  /*43990*/  LDL.LU.64 R10, [R1+0x1928] ;  /* 0x00192800010a7983 */ /* 0x000ea80000300a00 */
[----:B------:R-:W4:Y:S04]  /*439a0*/  LDL.LU.64 R26, [R1+0x6780] ;  /* 0x00678000011a7983 */ /* 0x000f280000300a00 */
[----:B------:R-:W4:Y:S04]  /*439b0*/  LDL.LU.64 R24, [R1+0x6778] ;  /* 0x0067780001187983 */ /* 0x000f280000300a00 */
[----:B------:R0:W-:Y:S04]  /*439c0*/  STL.64 [R1+0xa80], R4 ;  /* 0x000a800401007387 */ /* 0x0001e80000100a00 */
[----:B------:R4:W-:Y:S04]  /*439d0*/  STL.64 [R1+0xa88], R6 ;  /* 0x000a880601007387 */ /* 0x0009e80000100a00 */
[----:B0-----:R-:W4:Y:S02]  /*439e0*/  LDL.LU.64 R4, [R1+0x6770] ;  /* 0x0067700001047983 */ /* 0x001f240000300a00 */
[----:B----4-:R-:W-:Y:S02]  /*439f0*/  HMMA.16816.F32 R4, R20, R4, R24 ;  /* 0x000000041404723c */ /* 0x010fe40000001818 */
[----:B------:R-:W3:Y:S04]  /*43a00*/  LDL.LU.64 R26, [R1+0x6768] ;  /* 0x00676800011a7983 */ /* 0x000ee80000300a00 */
[----:B------:R-:W3:-:S15]  /*43a10*/  LDL.LU.64 R24, [R1+0x6760] ;  /* 0x0067600001187983 */ /* 0x000ede0000300a00 */
[----:B------:R-:W-:-:S02]  /*43a20*/  NOP ;  /* 0x0000000000007918 */ /* 0x000fc40000000000 */
[----:B------:R0:W-:Y:S04]  /*43a30*/  STL.64 [R1+0xa70], R4 ;  /* 0x000a700401007387 */ /* 0x0001e80000100a00 */
[----:B------:R-:W-:Y:S04]  /*43a40*/  STL.64 [R1+0xa78], R6 ;  /* 0x000a780601007387 */ /* 0x000fe80000100a00 */
[----:B0-----:R-:W4:Y:S01]  /*43a50*/  LDL.LU.64 R4, [R1+0x6758] ;  /* 0x0067580001047983 */ /* 0x001f220000300a00 */
[----:B---3--:R-:W-:Y:S03]  /*43a60*/  HMMA.16816.F32 R20, R20, R16, R24 ;  /* 0x000000101414723c */ /* 0x008fe60000001818 */
[----:B------:R-:W2:Y:S04]  /*43a70*/  LDL.LU.64 R26, [R1+0x6750] ;  /* 0x00675000011a7983 */ /* 0x000ea80000300a00 */
[----:B------:R-:W2:-:S15]  /*43a80*/  LDL.LU.64 R24, [R1+0x6748] ;  /* 0x0067480001187983 */ /* 0x000e9e0000300a00 */
[----:B------:R-:W-:-:S01]  /*43a90*/  NOP ;  /* 0x0000000000007918 */ /* 0x000fc20000000000 */
[----:B------:R0:W-:Y:S04]  /*43aa0*/  STL.64 [R1+0x3a0], R20 ;  /* 0x0003a01401007387 */ /* 0x0001e80000100a00 */
[----:B------:R1:W-:Y:S04]  /*43ab0*/  STL.64 [R1+0x3a8], R22 ;  /* 0x0003a81601007387 */ /* 0x0003e80000100a00 */
[----:B0-----:R-:W3:Y:S04]  /*43ac0*/  LDL.LU.64 R20, [R1+0x1820] ;  /* 0x0018200001147983 */ /* 0x001ee80000300a00 */
[----:B-1----:R-:W3:Y:S04]  /*43ad0*/  LDL.LU.64 R22, [R1+0x1828] ;  /* 0x0018280001167983 */ /* 0x002ee80000300a00 */
[----:B------:R0:W-:Y:S04]  /*43ae0*/  STL.64 [R1+0x6680], R16 ;  /* 0x0066801001007387 */ /* 0x0001e80000100a00 */
[----:B------:R-:W-:Y:S04]  /*43af0*/  STL.64 [R1+0x6720], R18 ;  /* 0x0067201201007387 */ /* 0x000fe80000100a00 */
[----:B0-----:R-:W4:Y:S01]  /*43b00*/  LDL.64 R16, [R1+0x1a0] ;  /* 0x0001a00001107983 */ /* 0x001f220000100a00 */
[----:B--2---:R-:W-:Y:S03]  /*43b10*/  HMMA.16816.F32 R8, R24, R12, R8 ;  /* 0x0000000c1808723c */ /* 0x004fe60000001808 */
[----:B----4-:R0:W-:Y:S04]  /*43b20*/  STL.64 [R1+0x6730], R16 ;  /* 0x0067301001007387 */ /* 0x0101e80000100a00 */
[----:B0-----:R-:W2:Y:S04]  /*43b30*/  LDL.LU.64 R16, [R1+0x1720] ;  /* 0x0017200001107983 */ /* 0x001ea80000300a00 */
[----:B------:R-:W2:-:S12]  /*43b40*/  LDL.LU.64 R18, [R1+0x1728] ;  /* 0x0017280001127983 */ /* 0x000e980000300a00 */
[----:B------:R-:W-:Y:S04]  /*43b50*/  STL.64 [R1+0x320], R8 ;  /* 0x0003200801007387 */ /* 0x000fe80000100a00 */
[----:B------:R0:W-:Y:S04]  /*43b60*/  STL.64 [R1+0x328], R10 ;  /* 0x0003280a01007387 */ /* 0x0001e80000100a00 */
[----:B0-----:R-:W4:Y:S04]  /*43b70*/  LDL.LU.64 R10, [R1+0x6740] ;  /* 0x00674000010a7983 */ /* 0x001f280000300a00 */
[----:B------:R-:W3:Y:S01]  /*43b80*/  LDL.LU.64 R8, [R1+0x6738] ;  /* 0x0067380001087983 */ /* 0x000ee20000300a00 */
[----:B------:R-:W0:Y:S03]  /*43b90*/  S2R R29, SR_TID.X ;  /* 0x00000000001d7919 */ /* 0x000e260000002100 */
[----:B------:R1:W-:Y:S04]  /*43ba0*/  STL.64 [R1+0x6728], R12 ;  /* 0x0067280c01007387 */ /* 0x0003e80000100a00 */
[----:B-1----:R-:W2:Y:S01]  /*43bb0*/  LDL.LU.64 R12, [R1+0x1620] ;  /* 0x00162000010c7983 */ /* 0x002ea20000300a00 */
[C---:B0-----:R-:W-:Y:S01]  /*43bc0*/  LOP3.LUT R15, R29.reuse, 0x7, RZ, 0xc0, !PT ;  /* 0x000000071d0f7812 */ /* 0x041fe200078ec0ff */
[----:B------:R-:W-:-:S04]  /*43bd0*/  IMAD.SHL.U32 R14, R29, 0x2, RZ ;  /* 0x000000021d0e7824 */ /* 0x000fc800078e00ff */
[----:B------:R-:W-:Y:S02]  /*43be0*/  IMAD R15, R15, 0x210, RZ ;  /* 0x000002100f0f7824 */ /* 0x000fe400078e02ff */
[----:B------:R-:W-:-:S03]  /*43bf0*/  IMAD.SHL.U32 R29, R29, 0x100, RZ ;  /* 0x000001001d1d7824 */ /* 0x000fc600078e00ff */
[----:B------:R-:W-:Y:S02]  /*43c00*/  LOP3.LUT R6, R15, 0x10, R14, 0x78, !PT ;  /* 0x000000100f067812 */ /* 0x000fe400078e780e */
[----:B------:R-:W2:Y:S02]  /*43c10*/  LDL.LU.64 R14, [R1+0x1628] ;  /* 0x00162800010e7983 */ /* 0x000ea40000300a00 */
[----:B------:R-:W-:-:S04]  /*43c20*/  LOP3.LUT R6, R6, 0x1000, R29, 0xf8, !PT ;  /* 0x0000100006067812 */ /* 0x000fc800078ef81d */
[----:B------:R-:W-:Y:S01]  /*43c30*/  LOP3.LUT R6, R6, 0x60, RZ, 0x3c, !PT ;  /* 0x0000006006067812 */ /* 0x000fe200078e3cff */
[----:B---3--:R-:W-:Y:S01]  /*43c40*/  HMMA.16816.F32 R20, R24, R8, R20 ;  /* 0x000000081814723c */ /* 0x008fe20000001814 */
[----:B----4-:R-:W-:Y:S05]  /*43c50*/  STL.64 [R1+0x6678], R10 ;  /* 0x0066780a01007387 */ /* 0x010fea0000100a00 */
[----:B------:R0:W-:-:S15]  /*43c60*/  STL.64 [R1+0x6670], R8 ;  /* 0x0066700801007387 */ /* 0x0001de0000100a00 */
[----:B------:R-:W-:-:S02]  /*43c70*/  NOP ;  /* 0x0000000000007918 */ /* 0x000fc40000000000 */
[----:B------:R-:W-:Y:S04]  /*43c80*/  STL.64 [R1+0x310], R20 ;  /* 0x0003101401007387 */ /* 0x000fe80000100a00 */
[----:B------:R-:W-:Y:S04]  /*43c90*/  STL.64 [R1+0x318], R22 ;  /* 0x0003181601007387 */ /* 0x000fe80000100a00 */
[----:B------:R-:W1:Y:S01]  /*43ca0*/  LDSM.16.MT88.4 R20, [R6+UR4] ;  /* 0x000000040614783b */ /* 0x000e620008004200 */
[C---:B--2---:R-:W-:Y:S03]  /*43cb0*/  HMMA.16816.F32 R16, R24.reuse, R4, R16 ;  /* 0x000000041810723c */ /* 0x044fe60000001810 */
[----:B0-----:R-:W2:Y:S04]  /*43cc0*/  LDL.64 R8, [R1+0x180] ;  /* 0x0001800001087983 */ /* 0x001ea80000100a00 */
[----:B-1----:R-:W-:Y:S04]  /*43cd0*/  STL.64 [R1+0x6530], R22 ;  /* 0x0065301601007387 */ /* 0x002fe80000100a00 */
[----:B------:R0:W-:Y:S04]  /*43ce0*/  STL.64 [R1+0x6528], R20 ;  /* 0x0065281401007387 */ /* 0x0001e80000100a00 */
[----:B0-----:R-:W2:Y:S04]  /*43cf0*/  LDL.LU.64 R20, [R1+0x7a0] ;  /* 0x0007a00001147983 */ /* 0x001ea80000300a00 */
[----:B------:R-:W2:Y:S04]  /*43d00*/  LDL.LU.64 R22, [R1+0x7a8] ;  /* 0x0007a80001167983 */ /* 0x000ea80000300a00 */
[----:B------:R0:W-:Y:S04]  /*43d10*/  STL.64 [R1+0x7d0], R16 ;  /* 0x0007d01001007387 */ /* 0x0001e80000100a00 */
[----:B------:R-:W-:Y:S04]  /*43d20*/  STL.64 [R1+0x7d8], R18 ;  /* 0x0007d81201007387 */ /* 0x000fe80000100a00 */
[----:B0-----:R-:W3:Y:S02]  /*43d30*/  LDL.LU.64 R16, [R1+0x6730] ;  /* 0x0067300001107983 */ /* 0x001ee40000300a00 */
[----:B---3--:R-:W-:-:S15]  /*43d40*/  HMMA.16816.F32 R12, R24, R16, R12 ;  /* 0x00000010180c723c */ /* 0x008fde000000180c */
[----:B------:R-:W-:-:S08]  /*43d50*/  NOP ;  /* 0x0000000000007918 */ /* 0x000fd00000000000 */
[----:B------:R0:W-:Y:S04]  /*43d60*/  STL.64 [R1+0x7c0], R12 ;  /* 0x0007c00c01007387 */ /* 0x0001e80000100a00 */
[----:B------:R1:W-:Y:S04]  /*43d70*/  STL.64 [R1+0x7c8], R14 ;  /* 0x0007c80e01007387 */ /* 0x0003e80000100a00 */
[----:B0-----:R-:W3:Y:S01]  /*43d80*/  LDL.LU.64 R12, [R1+0x6728] ;  /* 0x00672800010c7983 */ /* 0x001ee20000300a00 */
[----:B-1----:R-:W-:Y:S02]  /*43d90*/  IMAD.MOV.U32 R14, RZ, RZ, R16 ;  /* 0x000000ffff0e7224 */ /* 0x002fe400078e0010 */
[----:B------:R-:W-:Y:S01]  /*43da0*/  IMAD.MOV.U32 R7, RZ, RZ, R17 ;  /* 0x000000ffff077224 */ /* 0x000fe200078e0011 */
[----:B------:R-:W4:Y:S04]  /*43db0*/  LDL.LU.64 R18, [R1+0x6720] ;  /* 0x0067200001127983 */ /* 0x000f280000300a00 */
[----:B------:R-:W-:Y:S04]  /*43dc0*/  STL [R1+0x6718], R14 ;  /* 0x0067180e01007387 */ /* 0x000fe80000100800 */
[----:B---3--:R-:W-:Y:S04]  /*43dd0*/  STL.64 [R1+0x6710], R12 ;  /* 0x0067100c01007387 */ /* 0x008fe80000100a00 */
[----:B------:R-:W-:Y:S04]  /*43de0*/  STL.64 [R1+0x6690], R6 ;  /* 0x0066900601007387 */ /* 0x000fe80000100a00 */
[----:B------:R0:W-:Y:S04]  /*43df0*/  STL.64 [R1+0x6688], R4 ;  /* 0x0066880401007387 */ /* 0x0001e80000100a00 */
[----:B0-----:R-:W3:Y:S04]  /*43e00*/  LDL.LU.64 R4, [R1+0x1520] ;  /* 0x0015200001047983 */ /* 0x001ee80000300a00 */
[----:B------:R-:W3:Y:S04]  /*43e10*/  LDL.LU.64 R6, [R1+0x1528] ;  /* 0x0015280001067983 */ /* 0x000ee80000300a00 */
[----:B------:R-:W2:Y:S01]  /*43e20*/  LDL.64 R16, [R1+0xf0] ;  /* 0x0000f00001107983 */ /* 0x000ea20000100a00 */
[----:B------:R-:W-:-:S02]  /*43e30*/  IMAD.MOV.U32 R12, RZ, RZ, R2 ;  /* 0x000000ffff0c7224 */ /* 0x000fc400078e0002 */
[----:B------:R-:W-:-:S07]  /*43e40*/  IMAD.MOV.U32 R13, RZ, RZ, R0 ;  /* 0x000000ffff0d7224 */ /* 0x000fce00078e0000 */
[----:B---3--:R-:W-:Y:S01]  /*43e50*/  HMMA.16816.F32 R4, R24, R12, R4 ;  /* 0x0000000c1804723c */ /* 0x008fe20000001804 */
[----:B--2---:R0:W-:-:S15]  /*43e60*/  STL.64 [R1+0x6698], R16 ;  /* 0x0066981001007387 */ /* 0x0041de0000100a00 */
[----:B------:R-:W-:-:S07]  /*43e70*/  NOP ;  /* 0x0000000000007918 */ /* 0x000fce0000000000 */
[----:B------:R-:W-:Y:S04]  /*43e80*/  STL.64 [R1+0x7b0], R4 ;  /* 0x0007b00401007387 */ /* 0x000fe80000100a00 */
[----:B------:R1:W-:Y:S04]  /*43e90*/  STL.64 [R1+0x7b8], R6 ;  /* 0x0007b80601007387 */ /* 0x0003e80000100a00 */
[----:B0-----:R-:W2:Y:S01]  /*43ea0*/  LDL.64 R16, [R1+0x100] ;  /* 0x0001000001107983 */ /* 0x001ea20000100a00 */
[----:B-1----:R-:W-:Y:S03]  /*43eb0*/  HMMA.16816.F32 R4, R24, R8, R20 ;  /* 0x000000081804723c */ /* 0x002fe60000001814 */
[----:B--2---:R0:W-:-:S15]  /*43ec0*/  STL.64 [R1+0x66b0], R16 ;  /* 0x0066b01001007387 */ /* 0x0041de0000100a00 */
[----:B------:R-:W-:-:S05]  /*43ed0*/  NOP ;  /* 0x0000000000007918 */ /* 0x000fca0000000000 */
[----:B------:R-:W-:Y:S04]  /*43ee0*/  STL.64 [R1+0x7a0], R4 ;  /* 0x0007a00401007387 */ /* 0x000fe80000100a00 */
[----:B------:R-:W-:Y:S04]  /*43ef0*/  STL.64 [R1+0x7a8], R6 ;  /* 0x0007a80601007387 */ /* 0x000fe80000100a00 */
[----:B------:R-:W2:Y:S04]  /*43f00*/  LDL.LU.64 R12, [R1+0x790] ;  /* 0x00079000010c7983 */ /* 0x000ea80000300a00 */
[----:B------:R-:W2:Y:S04]  /*43f10*/  LDL.LU.64 R14, [R1+0x798] ;  /* 0x00079800010e7983 */ /* 0x000ea80000300a00 */
[----:B------:R-:W3:Y:S04]  /*43f20*/  LDL.LU.64 R20, [R1+0x780] ;  /* 0x0007800001147983 */ /* 0x000ee80000300a00 */
[----:B------:R-:W2:Y:S01]  /*43f30*/  LDL.LU.64 R22, [R1+0x788] ;  /* 0x0007880001167983 */ /* 0x000ea20000300a00 */
[----:B------:R-:W-:-:S02]  /*43f40*/  IMAD.MOV.U32 R2, RZ, RZ, R8 ;  /* 0x000000ffff027224 */ /* 0x000fc400078e0008 */
[----:B0-----:R-:W-:Y:S02]  /*43f50*/  IMAD.MOV.U32 R16, RZ, RZ, R28 ;  /* 0x000000ffff107224 */ /* 0x001fe400078e001c */
[----:B----4-:R-:W-:Y:S02]  /*43f60*/  IMAD.MOV.U32 R17, RZ, RZ, R19 ;  /* 0x000000ffff117224 */ /* 0x010fe400078e0013 */
[----:B------:R-:W-:Y:S01]  /*43f70*/  IMAD.MOV.U32 R0, RZ, RZ, R9 ;  /* 0x000000ffff007224 */ /* 0x000fe200078e0009 */
[----:B--2---:R-:W-:Y:S04]  /*43f80*/  STL.64 [R1+0x6708], R22 ;  /* 0x0067081601007387 */ /* 0x004fe80000100a00 */
[----:B---3--:R0:W-:Y:S04]  /*43f90*/  STL.64 [R1+0x6700], R20 ;  /* 0x0067001401007387 */ /* 0x0081e80000100a00 */
[----:B0-----:R-:W2:Y:S04]  /*43fa0*/  LDL.64 R20, [R1+0x170] ;  /* 0x0001700001147983 */ /* 0x001ea80000100a00 */
[----:B------:R0:W-:Y:S04]  /*43fb0*/  STL.64 [R1+0x66c8], R16 ;  /* 0x0066c81001007387 */ /* 0x0001e80000100a00 */
[----:B------:R-:W3:Y:S04]  /*43fc0*/  LDL.64 R8, [R1+0x120] ;  /* 0x0001200001087983 */ /* 0x000ee80000100a00 */
[----:B0-----:R-:W4:Y:S01]  /*43fd0*/  LDL.64 R16, [R1+0x160] ;  /* 0x0001600001107983 */ /* 0x001f220000100a00 */
[----:B--2---:R-:W-:Y:S03]  /*43fe0*/  HMMA.16816.F32 R12, R24, R20, R12 ;  /* 0x00000014180c723c */ /* 0x004fe6000000180c */
[----:B---3--:R0:W-:Y:S04]  /*43ff0*/  STL.64 [R1+0x66d0], R8 ;  /* 0x0066d00801007387 */ /* 0x0081e80000100a00 */
[----:B------:R-:W2:Y:S01]  /*44000*/  LDL.64 R4, [R1+0x150] ;  /* 0x0001500001047983 */ /* 0x000ea20000100a00 */
[----:B0-----:R-:W-:-:S02]  /*44010*/  IMAD.MOV.U32 R8, RZ, RZ, R18 ;  /* 0x000000ffff087224 */ /* 0x001fc400078e0012 */
[----:B------:R-:W-:-:S05]  /*44020*/  IMAD.MOV.U32 R9, RZ, RZ, R3 ;  /* 0x000000ffff097224 */ /* 0x000fca00078e0003 */
[----:B------:R0:W-:Y:S01]  /*44030*/  STL.64 [R1+0x66e8], R8 ;  /* 0x0066e80801007387 */ /* 0x0001e20000100a00 */
[----:B------:R-:W-:-:S03]  /*44040*/  IMAD.MOV.U32 R3, RZ, RZ, R21 ;  /* 0x000000ffff037224 */ /* 0x000fc600078e0015 */
[----:B0-----:R-:W3:Y:S04]  /*44050*/  LDL.64 R8, [R1+0x140] ;  /* 0x0001400001087983 */ /* 0x001ee80000100a00 */
[----:B------:R-:W-:Y:S04]  /*44060*/  STL [R1+0x661c], R0 ;  /* 0x00661c0001007387 */ /* 0x000fe80000100800 */
[----:B------:R-:W-:Y:S04]  /*44070*/  STL [R1+0x6618], R2 ;  /* 0x0066180201007387 */ /* 0x000fe80000100800 */
[----:B------:R-:W-:Y:S04]  /*44080*/  STL.64 [R1+0x790], R12 ;  /* 0x0007900c01007387 */ /* 0x000fe80000100a00 */
[----:B------:R0:W-:Y:S04]  /*44090*/  STL.64 [R1+0x798], R14 ;  /* 0x0007980e01007387 */ /* 0x0001e80000100a00 */
[----:B0-----:R-:W4:Y:S04]  /*440a0*/  LDL.LU R14, [R1+0x6718] ;  /* 0x00671800010e7983 */ /* 0x001f280000300800 */
[----:B------:R-:W2:Y:S01]  /*440b0*/  LDL.LU.64 R12, [R1+0x6710] ;  /* 0x00671000010c7983 */ /* 0x000ea20000300a00 */
[----:B------:R-:W-:-:S03]  /*440c0*/  IMAD.MOV.U32 R15, RZ, RZ, R20 ;  /* 0x000000ffff0f7224 */ /* 0x000fc600078e0014 */
[----:B------:R-:W3:Y:S04]  /*440d0*/  LDL.LU.64 R22, [R1+0x6708] ;  /* 0x0067080001167983 */ /* 0x000ee80000300a00 */
[----:B------:R-:W3:Y:S04]  /*440e0*/  LDL.LU.64 R20, [R1+0x6700] ;  /* 0x0067000001147983 */ /* 0x000ee80000300a00 */
[----:B------:R-:W-:Y:S04]  /*440f0*/  STL [R1+0x6624], R3 ;  /* 0x0066240301007387 */ /* 0x000fe80000100800 */
[----:B------:R-:W-:Y:S04]  /*44100*/  STL [R1+0x6620], R15 ;  /* 0x0066200f01007387 */ /* 0x000fe80000100800 */
[----:B----4-:R-:W-:Y:S04]  /*44110*/  STL [R1+0x66a8], R14 ;  /* 0x0066a80e01007387 */ /* 0x010fe80000100800 */
[----:B--2---:R3:W-:Y:S02]  /*44120*/  STL.64 [R1+0x66a0], R12 ;  /* 0x0066a00c01007387 */ /* 0x0047e40000100a00 */
[----:B---3--:R-:W-:Y:S07]  /*44130*/  HMMA.16816.F32 R12, R24, R16, R20 ;  /* 0x00000010180c723c */ /* 0x008fee0000001814 */
[----:B------:R-:W-:-:S02]  /*44140*/  IMAD.MOV.U32 R21, RZ, RZ, R16 ;  /* 0x000000ffff157224 */ /* 0x000fc400078e0010 */
[----:B------:R-:W-:-:S14]  /*44150*/  IMAD.MOV.U32 R20, RZ, RZ, R17 ;  /* 0x000000ffff147224 */ /* 0x000fdc00078e0011 */
[----:B------:R-:W-:Y:S04]  /*44160*/  STL.64 [R1+0x780], R12 ;  /* 0x0007800c01007387 */ /* 0x000fe80000100a00 */
        /* <DEDUP_REMOVED lines=12> */
[----:B------:R-:W4:Y:S04]  /*44230*/  LDL.LU.64 R14, [R1+0x728] ;  /* 0x00072800010e7983 */ /* 0x000f280000300a00 */
[----:B----4-:R-:W-:Y:S04]  /*44240*/  STL.64 [R1+0x66c0], R14 ;  /* 0x0066c00e01007387 */ /* 0x010fe80000100a00 */
[----:B---3--:R0:W-:Y:S04]  /*44250*/  STL.64 [R1+0x66b8], R12 ;  /* 0x0066b80c01007387 */ /* 0x0081e80000100a00 */
[----:B0-----:R-:W3:Y:S04]  /*44260*/  LDL.LU.64 R12, [R1+0x730] ;  /* 0x00073000010c7983 */ /* 0x001ee80000300a00 */
[----:B------:R-:W3:Y:S04]  /*44270*/  LDL.LU.64 R14, [R1+0x738] ;  /* 0x00073800010e7983 */ /* 0x000ee80000300a00 */
[----:B------:R-:W-:Y:S04]  /*44280*/  STL [R1+0x662c], R20 ;  /* 0x00662c1401007387 */ /* 0x000fe80000100800 */
[----:B------:R0:W-:Y:S04]  /*44290*/  STL [R1+0x6628], R21 ;  /* 0x0066281501007387 */ /* 0x0001e80000100800 */
[----:B0-----:R-:W4:Y:S04]  /*442a0*/  LDL.LU.64 R20, [R1+0x770] ;  /* 0x0007700001147983 */ /* 0x001f280000300a00 */
[----:B------:R-:W4:Y:S01]  /*442b0*/  LDL.LU.64 R22, [R1+0x778] ;  /* 0x0007780001167983 */ /* 0x000f220000300a00 */
[----:B--2---:R-:W-:Y:S06]  /*442c0*/  HMMA.16816.F32 R16, R24, R8, R16 ;  /* 0x000000081810723c */ /* 0x004fec0000001810 */
[----:B------:R-:W-:-:S02]  /*442d0*/  IMAD.MOV.U32 R29, RZ, RZ, R8 ;  /* 0x000000ffff1d7224 */ /* 0x000fc400078e0008 */
[----:B------:R-:W-:Y:S01]  /*442e0*/  IMAD.MOV.U32 R28, RZ, RZ, R9 ;  /* 0x000000ffff1c7224 */ /* 0x000fe200078e0009 */
[----:B----4-:R-:W-:-:S15]  /*442f0*/  HMMA.16816.F32 R20, R24, R4, R20 ;  /* 0x000000041814723c */ /* 0x010fde0000001814 */
[----:B------:R-:W-:-:S08]  /*44300*/  NOP ;  /* 0x0000000000007918 */ /* 0x000fd00000000000 */
[----:B------:R-:W-:Y:S04]  /*44310*/  STL.64 [R1+0x770], R20 ;  /* 0x0007701401007387 */ /* 0x000fe80000100a00 */
[----:B------:R0:W-:Y:S02]  /*44320*/  STL.64 [R1+0x778], R22 ;  /* 0x0007781601007387 */ /* 0x0001e40000100a00 */
[----:B0-----:R-:W-:Y:S02]  /*44330*/  IMAD.MOV.U32 R23, RZ, RZ, R4 ;  /* 0x000000ffff177224 */ /* 0x001fe400078e0004 */
[----:B------:R-:W-:Y:S02]  /*44340*/  IMAD.MOV.U32 R22, RZ, RZ, R5 ;  /* 0x000000ffff167224 */ /* 0x000fe400078e0005 */
[----:B------:R-:W2:Y:S04]  /*44350*/  LDL.LU.64 R4, [R1+0x9c0] ;  /* 0x0009c00001047983 */ /* 0x000ea80000300a00 */
[----:B------:R-:W2:Y:S04]  /*44360*/  LDL.LU.64 R6, [R1+0x9c8] ;  /* 0x0009c80001067983 */ /* 0x000ea80000300a00 */
[----:B------:R-:W-:Y:S04]  /*44370*/  STL.64 [R1+0x760], R16 ;  /* 0x0007601001007387 */ /* 0x000fe80000100a00 */
[----:B------:R0:W-:Y:S04]  /*44380*/  STL.64 [R1+0x768], R18 ;  /* 0x0007681201007387 */ /* 0x0001e80000100a00 */
[----:B0-----:R-:W4:Y:S04]  /*44390*/  LDL.LU.64 R18, [R1+0x66f8] ;  /* 0x0066f80001127983 */ /* 0x001f280000300a00 */
[----:B------:R-:W4:Y:S04]  /*443a0*/  LDL.LU.64 R16, [R1+0x66f0] ;  /* 0x0066f00001107983 */ /* 0x000f280000300a00 */
[----:B------:R-:W4:Y:S04]  /*443b0*/  LDL.LU.64 R8, [R1+0x66e8] ;  /* 0x0066e80001087983 */ /* 0x000f280000300a00 */
[----:B------:R-:W-:Y:S01]  /*443c0*/  STL [R1+0x6658], R29 ;  /* 0x0066581d01007387 */ /* 0x000fe20000100800 */
[----:B----4-:R-:W-:Y:S03]  /*443d0*/  HMMA.16816.F32 R8, R24, R8, R16 ;  /* 0x000000081808723c */ /* 0x010fe60000001810 */
[----:B------:R-:W4:Y:S04]  /*443e0*/  LDL.LU.64 R18, [R1+0x66e0] ;  /* 0x0066e00001127983 */ /* 0x000f280000300a00 */
[----:B------:R-:W4:-:S15]  /*443f0*/  LDL.LU.64 R16, [R1+0x66d8] ;  /* 0x0066d80001107983 */ /* 0x000f1e0000300a00 */
[----:B------:R-:W-:-:S01]  /*44400*/  NOP ;  /* 0x0000000000007918 */ /* 0x000fc20000000000 */
[----:B------:R0:W-:Y:S04]  /*44410*/  STL.64 [R1+0x750], R8 ;  /* 0x0007500801007387 */ /* 0x0001e80000100a00 */
[----:B------:R-:W-:Y:S04]  /*44420*/  STL.64 [R1+0x758], R10 ;  /* 0x0007580a01007387 */ /* 0x000fe80000100a00 */
[----:B0-----:R-:W4:Y:S02]  /*44430*/  LDL.LU.64 R8, [R1+0x66d0] ;  /* 0x0066d00001087983 */ /* 0x001f240000300a00 */
[----:B----4-:R-:W-:-:S15]  /*44440*/  HMMA.16816.F32 R16, R24, R8, R16 ;  /* 0x000000081810723c */ /* 0x010fde0000001810 */
[----:B------:R-:W-:-:S08]  /*44450*/  NOP ;  /* 0x0000000000007918 */ /* 0x000fd00000000000 */
[----:B------:R0:W-:Y:S04]  /*44460*/  STL.64 [R1+0x740], R16 ;  /* 0x0007401001007387 */ /* 0x0001e80000100a00 */
[----:B------:R3:W-:Y:S04]  /*44470*/  STL.64 [R1+0x748], R18 ;  /* 0x0007481201007387 */ /* 0x0007e80000100a00 */
[----:B0-----:R-:W3:Y:S01]  /*44480*/  LDL.LU.64 R16, [R1+0x66c8] ;  /* 0x0066c80001107983 */ /* 0x001ee20000300a00 */
[----:B------:R-:W-:Y:S02]  /*44490*/  IMAD.MOV.U32 R0, RZ, RZ, R8 ;  /* 0x000000ffff007224 */ /* 0x000fe400078e0008 */
[----:B------:R-:W-:-:S02]  /*444a0*/  IMAD.MOV.U32 R2, RZ, RZ, R9 ;  /* 0x000000ffff027224 */ /* 0x000fc400078e0009 */
[----:B------:R-:W4:Y:S04]  /*444b0*/  LDL.LU.64 R8, [R1+0x270] ;  /* 0x0002700001087983 */ /* 0x000f280000300a00 */
        /* <DEDUP_REMOVED lines=9> */
[----:B------:R-:W-:-:S15]  /*44550*/  IMAD.MOV.U32 R3, RZ, RZ, R16 ;  /* 0x000000ffff037224 */ /* 0x000fde00078e0010 */
[----:B------:R-:W-:-:S02]  /*44560*/  NOP ;  /* 0x0000000000007918 */ /* 0x000fc40000000000 */
[----:B------:R-:W-:Y:S04]  /*44570*/  STL.64 [R1+0x720], R12 ;  /* 0x0007200c01007387 */ /* 0x000fe80000100a00 */
[----:B------:R0:W-:Y:S04]  /*44580*/  STL.64 [R1+0x728], R14 ;  /* 0x0007280e01007387 */ /* 0x0001e80000100a00 */
[----:B0-----:R-:W3:Y:S04]  /*44590*/  LDL.LU R14, [R1+0x66a8] ;  /* 0x0066a800010e7983 */ /* 0x001ee80000300800 */
[----:B------:R-:W4:Y:S01]  /*445a0*/  LDL.LU.64 R12, [R1+0x66a0] ;  /* 0x0066a000010c7983 */ /* 0x000f220000300a00 */
[----:B------:R-:W-:-:S03]  /*445b0*/  IMAD.MOV.U32 R15, RZ, RZ, R17 ;  /* 0x000000ffff0f7224 */ /* 0x000fc600078e0011 */
[----:B------:R-:W2:Y:S02]  /*445c0*/  LDL.LU.64 R16, [R1+0x6698] ;  /* 0x0066980001107983 */ /* 0x000ea40000300a00 */
[----:B--2---:R-:W-:Y:S06]  /*445d0*/  HMMA.16816.F32 R4, R24, R16, R4 ;  /* 0x000000101804723c */ /* 0x004fec0000001804 */
[----:B------:R-:W-:Y:S02]  /*445e0*/  IMAD.MOV.U32 R20, RZ, RZ, R16 ;  /* 0x000000ffff147224 */ /* 0x000fe400078e0010 */
[----:B------:R-:W-:-:S15]  /*445f0*/  IMAD.MOV.U32 R21, RZ, RZ, R17 ;  /* 0x000000ffff157224 */ /* 0x000fde00078e0011 */
[----:B------:R-:W-:Y:S04]  /*44600*/  STL.64 [R1+0x710], R4 ;  /* 0x0007100401007387 */ /* 0x000fe80000100a00 */
[----:B------:R0:W-:Y:S04]  /*44610*/  STL.64 [R1+0x718], R6 ;  /* 0x0007180601007387 */ /* 0x0001e80000100a00 */
[----:B0-----:R-:W2:Y:S04]  /*44620*/  LDL.LU.64 R6, [R1+0x6690] ;  /* 0x0066900001067983 */ /* 0x001ea80000300a00 */
[----:B------:R-:W2:Y:S04]  /*44630*/  LDL.LU.64 R4, [R1+0x6688] ;  /* 0x0066880001047983 */ /* 0x000ea80000300a00 */
[----:B------:R-:W4:Y:S04]  /*44640*/  LDL.LU.64 R16, [R1+0x6680] ;  /* 0x0066800001107983 */ /* 0x000f280000300a00 */
[----:B------:R-:W-:Y:S04]  /*44650*/  STL.64 [R1+0x6638], R22 ;  /* 0x0066381601007387 */ /* 0x000fe80000100a00 */
[----:B------:R3:W-:Y:S02]  /*44660*/  STL.64 [R1+0x6630], R20 ;  /* 0x0066301401007387 */ /* 0x0007e40000100a00 */
[----:B---3--:R-:W-:Y:S01]  /*44670*/  IMAD.MOV.U32 R20, RZ, RZ, R14 ;  /* 0x000000ffff147224 */ /* 0x008fe200078e000e */
[----:B----4-:R-:W-:Y:S01]  /*44680*/  HMMA.16816.F32 R24, R24, R16, R8 ;  /* 0x000000101818723c */ /* 0x010fe20000001808 */
[----:B--2---:R-:W-:-:S05]  /*44690*/  IMAD.MOV.U32 R21, RZ, RZ, R7 ;  /* 0x000000ffff157224 */ /* 0x004fca00078e0007 */
[----:B------:R0:W-:Y:S01]  /*446a0*/  STL.64 [R1+0x6650], R20 ;  /* 0x0066501401007387 */ /* 0x0001e20000100a00 */
[----:B------:R-:W-:Y:S02]  /*446b0*/  IMAD.MOV.U32 R29, RZ, RZ, R16 ;  /* 0x000000ffff1d7224 */ /* 0x000fe400078e0010 */
[----:B------:R-:W-:Y:S01]  /*446c0*/  IMAD.MOV.U32 R7, RZ, RZ, R17 ;  /* 0x000000ffff077224 */ /* 0x000fe200078e0011 */
[----:B0-----:R-:W2:Y:S04]  /*446d0*/  LDL.LU.64 R20, [R1+0x1900] ;  /* 0x0019000001147983 */ /* 0x001ea80000300a00 */
[----:B------:R-:W2:Y:S04]  /*446e0*/  LDL.LU.64 R22, [R1+0x1908] ;  /* 0x0019080001167983 */ /* 0x000ea80000300a00 */
[----:B------:R-:W3:Y:S04]  /*446f0*/  LDL.LU.64 R10, [R1+0x6678] ;  /* 0x00667800010a7983 */ /* 0x000ee80000300a00 */
[----:B------:R-:W4:Y:S04]  /*44700*/  LDL.LU.64 R8, [R1+0x6670] ;  /* 0x0066700001087983 */ /* 0x000f280000300a00 */
[----:B------:R0:W-:Y:S04]  /*44710*/  STL.64 [R1+0x300], R24 ;  /* 0x0003001801007387 */ /* 0x0001e80000100a00 */
[----:B------:R1:W-:Y:S04]  /*44720*/  STL.64 [R1+0x308], R26 ;  /* 0x0003081a01007387 */ /* 0x0003e80000100a00 */
[----:B------:R-:W2:Y:S04]  /*44730*/  LDL.LU.64 R18, [R1+0x6668] ;  /* 0x0066680001127983 */ /* 0x000ea80000300a00 */
[----:B------:R-:W2:Y:S04]  /*44740*/  LDL.LU.64 R16, [R1+0x6660] ;  /* 0x0066600001107983 */ /* 0x000ea80000300a00 */
[----:B0-----:R-:W4:Y:S04]  /*44750*/  LDL.LU.64 R24, [R1+0x1800] ;  /* 0x0018000001187983 */ /* 0x001f280000300a00 */
[----:B-1----:R-:W4:Y:S01]  /*44760*/  LDL.LU.64 R26, [R1+0x1808] ;  /* 0x00180800011a7983 */ /* 0x002f220000300a00 */
[----:B--2---:R-:W-:-:S15]  /*44770*/  HMMA.16816.F32 R20, R16, R12, R20 ;  /* 0x0000000c1014723c */ /* 0x004fde0000001814 */
[----:B------:R-:W-:-:S08]  /*44780*/  NOP ;  /* 0x0000000000007918 */ /* 0x000fd00000000000 */
[----:B------:R0:W-:Y:S04]  /*44790*/  STL.64 [R1+0xb0], R20 ;  /* 0x0000b01401007387 */ /* 0x0001e80000100a00 */
[----:B------:R1:W-:Y:S04]  /*447a0*/  STL.64 [R1+0xb8], R22 ;  /* 0x0000b81601007387 */ /* 0x0003e80000100a00 */
[----:B0-----:R-:W2:Y:S04]  /*447b0*/  LDL.LU.64 R20, [R1+0x1700] ;  /* 0x0017000001147983 */ /* 0x001ea80000300a00 */
[----:B-1----:R-:W2:Y:S01]  /*447c0*/  LDL.LU.64 R22, [R1+0x1708] ;  /* 0x0017080001167983 */ /* 0x002ea20000300a00 */
[----:B----4-:R-:W-:Y:S03]  /*447d0*/  HMMA.16816.F32 R24, R16, R8, R24 ;  /* 0x000000081018723c */ /* 0x010fe60000001818 */
[----:B------:R-:W-:Y:S04]  /*447e0*/  STL [R1+0x6648], R15 ;  /* 0x0066480f01007387 */ /* 0x000fe80000100800 */
[----:B------:R0:W-:Y:S04]  /*447f0*/  STL.64 [R1+0x6640], R12 ;  /* 0x0066400c01007387 */ /* 0x0001e80000100a00 */
[----:B0-----:R-:W4:Y:S04]  /*44800*/  LDL.LU.64 R12, [R1+0x1600] ;  /* 0x00160000010c7983 */ /* 0x001f280000300a00 */
[----:B------:R-:W4:Y:S04]  /*44810*/  LDL.LU.64 R14, [R1+0x1608] ;  /* 0x00160800010e7983 */ /* 0x000f280000300a00 */
[----:B---3--:R-:W-:Y:S04]  /*44820*/  STL.64 [R1+0x6520], R10 ;  /* 0x0065200a01007387 */ /* 0x008fe80000100a00 */
[----:B------:R0:W-:Y:S04]  /*44830*/  STL.64 [R1+0x6518], R8 ;  /* 0x0065180801007387 */ /* 0x0001e80000100a00 */
[----:B------:R-:W-:Y:S04]  /*44840*/  STL.64 [R1+0xa0], R24 ;  /* 0x0000a01801007387 */ /* 0x000fe80000100a00 */
[----:B------:R-:W-:Y:S04]  /*44850*/  STL.64 [R1+0xa8], R26 ;  /* 0x0000a81a01007387 */ /* 0x000fe80000100a00 */
[----:B------:R-:W1:Y:S04]  /*44860*/  LDSM.16.MT88.4 R24, [R6+UR4+0x80] ;  /* 0x000080040618783b */ /* 0x000e680008004200 */
[----:B0-----:R-:W3:Y:S04]  /*44870*/  LDL.64 R8, [R1+0x190] ;  /* 0x0001900001087983 */ /* 0x001ee80000100a00 */
[----:B-1----:R-:W-:Y:S04]  /*44880*/  STL.64 [R1+0x6488], R26 ;  /* 0x0064881a01007387 */ /* 0x002fe80000100a00 */
[----:B------:R0:W-:Y:S02]  /*44890*/  STL.64 [R1+0x6480], R24 ;  /* 0x0064801801007387 */ /* 0x0001e40000100a00 */
[----:B0-----:R-:W-:-:S02]  /*448a0*/  IMAD.MOV.U32 R24, RZ, RZ, R29 ;  /* 0x000000ffff187224 */ /* 0x001fc400078e001d */
[----:B------:R-:W-:Y:S01]  /*448b0*/  IMAD.MOV.U32 R25, RZ, RZ, R7 ;  /* 0x000000ffff197224 */ /* 0x000fe200078e0007 */
[----:B------:R-:W3:Y:S04]  /*448c0*/  LDL.LU R29, [R1+0x6658] ;  /* 0x00665800011d7983 */ /* 0x000ee80000300800 */
[----:B------:R0:W-:Y:S04]  /*448d0*/  STL.64 [R1+0x6578], R24 ;  /* 0x0065781801007387 */ /* 0x0001e80000100a00 */
[----:B0-----:R-:W3:Y:S04]  /*448e0*/  LDL.LU.64 R24, [R1+0x1500] ;  /* 0x0015000001187983 */ /* 0x001ee80000300a00 */
[----:B------:R-:W3:Y:S01]  /*448f0*/  LDL.LU.64 R26, [R1+0x1508] ;  /* 0x00150800011a7983 */ /* 0x000ee20000300a00 */
[----:B--2---:R-:W-:-:S15]  /*44900*/  HMMA.16816.F32 R20, R16, R4, R20 ;  /* 0x000000041014723c */ /* 0x004fde0000001814 */
[----:B------:R-:W-:-:S08]  /*44910*/  NOP ;  /* 0x0000000000007918 */ /* 0x000fd00000000000 */
[----:B------:R0:W-:Y:S04]  /*44920*/  STL.64 [R1+0x90], R20 ;  /* 0x0000901401007387 */ /* 0x0001e80000100a00 */
[----:B------:R4:W-:Y:S04]  /*44930*/  STL.64 [R1+0x98], R22 ;  /* 0x0000981601007387 */ /* 0x0009e80000100a00 */
[----:B0-----:R-:W4:Y:S02]  /*44940*/  LDL.LU.64 R20, [R1+0x6650] ;  /* 0x0066500001147983 */ /* 0x001f240000300a00 */
[----:B----4-:R-:W-:Y:S02]  /*44950*/  HMMA.16816.F32 R20, R16, R20, R12 ;  /* 0x000000141014723c */ /* 0x010fe4000000180c */
[----:B------:R-:W2:Y:S04]  /*44960*/  LDL.LU R15, [R1+0x6648] ;  /* 0x00664800010f7983 */ /* 0x000ea80000300800 */
[----:B------:R-:W4:-:S15]  /*44970*/  LDL.LU.64 R12, [R1+0x6640] ;  /* 0x00664000010c7983 */ /* 0x000f1e0000300a00 */
[----:B------:R-:W-:-:S02]  /*44980*/  NOP ;  /* 0x0000000000007918 */ /* 0x000fc40000000000 */
[----:B------:R-:W-:Y:S04]  /*44990*/  STL.64 [R1+0x80], R20 ;  /* 0x0000801401007387 */ /* 0x000fe80000100a00 */
[----:B------:R0:W-:Y:S04]  /*449a0*/  STL.64 [R1+0x88], R22 ;  /* 0x0000881601007387 */ /* 0x0001e80000100a00 */
[----:B0-----:R-:W2:Y:S04]  /*449b0*/  LDL.LU.64 R22, [R1+0x6638] ;  /* 0x0066380001167983 */ /* 0x001ea80000300a00 */
[----:B------:R-:W2:Y:S01]  /*449c0*/  LDL.LU.64 R20, [R1+0x6630] ;  /* 0x0066300001147983 */ /* 0x000ea20000300a00 */
[----:B---3--:R-:W-:Y:S06]  /*449d0*/  HMMA.16816.F32 R24, R16, R8, R24 ;  /* 0x000000081018723c */ /* 0x008fec0000001818 */
[----:B------:R-:W-:-:S02]  /*449e0*/  IMAD.MOV.U32 R7, RZ, RZ, R9 ;  /* 0x000000ffff077224 */ /* 0x000fc400078e0009 */
[----:B------:R-:W-:-:S15]  /*449f0*/  IMAD.MOV.U32 R14, RZ, RZ, R8 ;  /* 0x000000ffff0e7224 */ /* 0x000fde00078e0008 */
[----:B------:R-:W-:Y:S04]  /*44a00*/  STL.64 [R1+0x70], R24 ;  /* 0x0000701801007387 */ /* 0x000fe80000100a00 */
[----:B------:R-:W-:Y:S04]  /*44a10*/  STL.64 [R1+0x78], R26 ;  /* 0x0000781a01007387 */ /* 0x000fe80000100a00 */
[----:B------:R-:W-:Y:S04]  /*44a20*/  STL.64 [R1+0x6550], R6 ;  /* 0x0065500601007387 */ /* 0x000fe80000100a00 */
[----:B------:R-:W-:Y:S04]  /*44a30*/  STL.64 [R1+0x6548], R4 ;  /* 0x0065480401007387 */ /* 0x000fe80000100a00 */
[----:B------:R-:W-:Y:S04]  /*44a40*/  STL [R1+0x6540], R14 ;  /* 0x0065400e01007387 */ /* 0x000fe80000100800 */
[----:B----4-:R2:W-:Y:S02]  /*44a50*/  STL.64 [R1+0x6538], R12 ;  /* 0x0065380c01007387 */ /* 0x0105e40000100a00 */
[----:B--2---:R-:W-:-:S02]  /*44a60*/  IMAD.MOV.U32 R12, RZ, RZ, R20 ;  /* 0x000000ffff0c7224 */ /* 0x004fc400078e0014 */
[----:B------:R-:W-:Y:S01]  /*44a70*/  IMAD.MOV.U32 R13, RZ, RZ, R21 ;  /* 0x000000ffff0d7224 */ /* 0x000fe200078e0015 */
[----:B------:R-:W2:Y:S04]  /*44a80*/  LDL.LU R20, [R1+0x662c] ;  /* 0x00662c0001147983 */ /* 0x000ea80000300800 */
[----:B------:R-:W3:Y:S04]  /*44a90*/  LDL.LU R21, [R1+0x6628] ;  /* 0x0066280001157983 */ /* 0x000ee80000300800 */
[----:B------:R0:W-:Y:S02]  /*44aa0*/  STL.64 [R1+0x6558], R12 ;  /* 0x0065580c01007387 */ /* 0x0001e40000100a00 */
[----:B0-----:R-:W-:-:S02]  /*44ab0*/  IMAD.MOV.U32 R12, RZ, RZ, R3 ;  /* 0x000000ffff0c7224 */ /* 0x001fc400078e0003 */
[----:B------:R-:W-:Y:S01]  /*44ac0*/  IMAD.MOV.U32 R13, RZ, RZ, R15 ;  /* 0x000000ffff0d7224 */ /* 0x000fe200078e000f */
[----:B------:R-:W4:Y:S04]  /*44ad0*/  LDL.LU R3, [R1+0x6624] ;  /* 0x0066240001037983 */ /* 0x000f280000300800 */
[----:B------:R-:W2:Y:S04]  /*44ae0*/  LDL.LU R15, [R1+0x6620] ;  /* 0x00662000010f7983 */ /* 0x000ea80000300800 */
[----:B------:R-:W3:Y:S04]  /*44af0*/  LDL.LU.64 R24, [R1+0x250] ;  /* 0x0002500001187983 */ /* 0x000ee80000300a00 */
[----:B------:R-:W4:Y:S04]  /*44b00*/  LDL.LU.64 R26, [R1+0x258] ;  /* 0x00025800011a7983 */ /* 0x000f280000300a00 */
[----:B----4-:R-:W-:Y:S04]  /*44b10*/  STL.64 [R1+0x6588], R26 ;  /* 0x0065881a01007387 */ /* 0x010fe80000100a00 */
[----:B---3--:R0:W-:Y:S02]  /*44b20*/  STL.64 [R1+0x6580], R24 ;  /* 0x0065801801007387 */ /* 0x0081e40000100a00 */
[----:B0-----:R-:W-:-:S02]  /*44b30*/  IMAD.MOV.U32 R24, RZ, RZ, R0 ;  /* 0x000000ffff187224 */ /* 0x001fc400078e0000 */
[----:B------:R-:W-:Y:S01]  /*44b40*/  IMAD.MOV.U32 R25, RZ, RZ, R2 ;  /* 0x000000ffff197224 */ /* 0x000fe200078e0002 */
[----:B------:R-:W3:Y:S04]  /*44b50*/  LDL.LU R0, [R1+0x661c] ;  /* 0x00661c0001007983 */ /* 0x000ee80000300800 */
[----:B------:R-:W4:Y:S04]  /*44b60*/  LDL.LU R2, [R1+0x6618] ;  /* 0x0066180001027983 */ /* 0x000f280000300800 */
[----:B------:R0:W-:Y:S04]  /*44b70*/  STL.64 [R1+0x6598], R24 ;  /* 0x0065981801007387 */ /* 0x0001e80000100a00 */
[----:B0-----:R-:W3:Y:S01]  /*44b80*/  LDL.64 R24, [R1+0x130] ;  /* 0x0001300001187983 */ /* 0x001ee20000100a00 */
[----:B--2---:R-:W-:-:S02]  /*44b90*/  IMAD.MOV.U32 R8, RZ, RZ, R15 ;  /* 0x000000ffff087224 */ /* 0x004fc400078e000f */
[----:B------:R-:W-:Y:S01]  /*44ba0*/  IMAD.MOV.U32 R9, RZ, RZ, R3 ;  /* 0x000000ffff097224 */ /* 0x000fe200078e0003 */
[----:B---3--:R0:W-:Y:S02]  /*44bb0*/  STL.64 [R1+0x65b0], R24 ;  /* 0x0065b01801007387 */ /* 0x0081e40000100a00 */
[----:B0-----:R-:W-:Y:S02]  /*44bc0*/  IMAD.MOV.U32 R24, RZ, RZ, R29 ;  /* 0x000000ffff187224 */ /* 0x001fe400078e001d */
[----:B------:R-:W-:-:S05]  /*44bd0*/  IMAD.MOV.U32 R25, RZ, RZ, R28 ;  /* 0x000000ffff197224 */ /* 0x000fca00078e001c */
[----:B------:R0:W-:Y:S02]  /*44be0*/  STL.64 [R1+0x65c8], R24 ;  /* 0x0065c81801007387 */ /* 0x0001e40000100a00 */
[----:B0-----:R-:W-:Y:S02]  /*44bf0*/  IMAD.MOV.U32 R24, RZ, RZ, R23 ;  /* 0x000000ffff187224 */ /* 0x001fe400078e0017 */
[----:B------:R-:W-:-:S05]  /*44c00*/  IMAD.MOV.U32 R25, RZ, RZ, R22 ;  /* 0x000000ffff197224 */ /* 0x000fca00078e0016 */
[----:B------:R0:W-:Y:S02]  /*44c10*/  STL.64 [R1+0x65e0], R24 ;  /* 0x0065e01801007387 */ /* 0x0001e40000100a00 */
[----:B0-----:R-:W-:Y:S02]  /*44c20*/  IMAD.MOV.U32 R24, RZ, RZ, R21 ;  /* 0x000000ffff187224 */ /* 0x001fe400078e0015 */
[----:B------:R-:W-:-:S05]  /*44c30*/  IMAD.MOV.U32 R25, RZ, RZ, R20 ;  /* 0x000000ffff197224 */ /* 0x000fca00078e0014 */
[----:B------:R0:W-:Y:S04]  /*44c40*/  STL.64 [R1+0x65f8], R24 ;  /* 0x0065f81801007387 */ /* 0x0001e80000100a00 */
[----:B------:R-:W-:Y:S04]  /*44c50*/  STL.64 [R1+0x6600], R8 ;  /* 0x0066000801007387 */ /* 0x000fe80000100a00 */
[----:B0-----:R-:W2:Y:S04]  /*44c60*/  LDL.LU.64 R24, [R1+0x9a0] ;  /* 0x0009a00001187983 */ /* 0x001ea80000300a00 */
[----:B------:R-:W3:Y:S04]  /*44c70*/  LDL.LU.64 R26, [R1+0x9a8] ;  /* 0x0009a800011a7983 */ /* 0x000ee80000300a00 */
[----:B---3--:R-:W-:Y:S04]  /*44c80*/  STL.64 [R1+0x6610], R26 ;  /* 0x0066101a01007387 */ /* 0x008fe80000100a00 */
[----:B--2---:R0:W-:Y:S04]  /*44c90*/  STL.64 [R1+0x6608], R24 ;  /* 0x0066081801007387 */ /* 0x0041e80000100a00 */
[----:B0-----:R-:W2:Y:S04]  /*44ca0*/  LDL.LU.64 R24, [R1+0x9b0] ;  /* 0x0009b00001187983 */ /* 0x001ea80000300a00 */
[----:B------:R-:W2:Y:S04]  /*44cb0*/  LDL.LU.64 R26, [R1+0x9b8] ;  /* 0x0009b800011a7983 */ /* 0x000ea80000300a00 */
[----:B------:R0:W-:Y:S04]  /*44cc0*/  STL.64 [R1+0x6570], R12 ;  /* 0x0065700c01007387 */ /* 0x0001e80000100a00 */
[----:B0-----:R-:W3:Y:S04]  /*44cd0*/  LDL.64 R12, [R1+0x110] ;  /* 0x00011000010c7983 */ /* 0x001ee80000100a00 */
        /* <DEDUP_REMOVED lines=14> */
[----:B------:R-:W4:Y:S01]  /*44dc0*/  LDL.LU.64 R14, [R1+0x558] ;  /* 0x00055800010e7983 */ /* 0x000f220000300a00 */
[----:B------:R-:W-:-:S02]  /*44dd0*/  IMAD.MOV.U32 R8, RZ, RZ, R2 ;  /* 0x000000ffff087224 */ /* 0x000fc400078e0002 */
[----:B------:R-:W-:-:S07]  /*44de0*/  IMAD.MOV.U32 R9, RZ, RZ, R0 ;  /* 0x000000ffff097224 */ /* 0x000fce00078e0000 */
[C---:B--2---:R-:W-:Y:S01]  /*44df0*/  HMMA.16816.F32 R8, R16.reuse, R8, R24 ;  /* 0x000000081008723c */ /* 0x044fe20000001818 */
[----:B----4-:R-:W-:Y:S04]  /*44e00*/  STL.64 [R1+0x65f0], R14 ;  /* 0x0065f00e01007387 */ /* 0x010fe80000100a00 */
[----:B---3--:R0:W-:Y:S04]  /*44e10*/  STL.64 [R1+0x65e8], R12 ;  /* 0x0065e80c01007387 */ /* 0x0081e80000100a00 */
        /* <DEDUP_REMOVED lines=16> */
[----:B------:R-:W2:-:S15]  /*44f20*/  LDL.LU.64 R24, [R1+0x65f8] ;  /* 0x0065f80001187983 */ /* 0x000e9e0000300a00 */
[----:B------:R-:W-:-:S06]  /*44f30*/  NOP ;  /* 0x0000000000007918 */ /* 0x000fcc0000000000 */
[----:B------:R0:W-:Y:S04]  /*44f40*/  STL.64 [R1+0x50], R8 ;  /* 0x0000500801007387 */ /* 0x0001e80000100a00 */
[----:B------:R1:W-:Y:S04]  /*44f50*/  STL.64 [R1+0x58], R10 ;  /* 0x0000580a01007387 */ /* 0x0003e80000100a00 */
[----:B0-----:R-:W4:Y:S04]  /*44f60*/  LDL.LU.64 R8, [R1+0x1970] ;  /* 0x0019700001087983 */ /* 0x001f280000300a00 */
[----:B-1----:R-:W4:Y:S01]  /*44f70*/  LDL.LU.64 R10, [R1+0x1978] ;  /* 0x00197800010a7983 */ /* 0x002f220000300a00 */
[----:B--2---:R-:W-:Y:S03]  /*44f80*/  HMMA.16816.F32 R24, R16, R24, R12 ;  /* 0x000000181018723c */ /* 0x004fe6000000180c */
[----:B------:R-:W2:Y:S04]  /*44f90*/  LDL.LU.64 R14, [R1+0x65f0] ;  /* 0x0065f000010e7983 */ /* 0x000ea80000300a00 */
[----:B------:R-:W2:-:S15]  /*44fa0*/  LDL.LU.64 R12, [R1+0x65e8] ;  /* 0x0065e800010c7983 */ /* 0x000e9e0000300a00 */
[----:B------:R-:W-:-:S01]  /*44fb0*/  NOP ;  /* 0x0000000000007918 */ /* 0x000fc20000000000 */
        /* <DEDUP_REMOVED lines=26> */
[----:B------:R-:W2:-:S15]  /*45160*/  LDL.LU.64 R12, [R1+0x6590] ;  /* 0x00659000010c7983 */ /* 0x000e9e0000300a00 */
[----:B------:R-:W-:-:S06]  /*45170*/  NOP ;  /* 0x0000000000007918 */ /* 0x000fcc0000000000 */
[----:B------:R-:W-:Y:S04]  /*45180*/  STL.64 [R1+0x520], R24 ;  /* 0x0005201801007387 */ /* 0x000fe80000100a00 */
[----:B------:R0:W-:Y:S04]  /*45190*/  STL.64 [R1+0x528], R26 ;  /* 0x0005281a01007387 */ /* 0x0001e80000100a00 */
[----:B0-----:R-:W3:Y:S04]  /*451a0*/  LDL.LU.64 R26, [R1+0x6588] ;  /* 0x00658800011a7983 */ /* 0x001ee80000300a00 */
[----:B------:R-:W3:Y:S01]  /*451b0*/  LDL.LU.64 R24, [R1+0x6580] ;  /* 0x0065800001187983 */ /* 0x000ee20000300a00 */
[----:B--2---:R-:W-:Y:S01]  /*451c0*/  IMAD.MOV.U32 R3, RZ, RZ, R13 ;  /* 0x000000ffff037224 */ /* 0x004fe200078e000d */
[----:B---3--:R-:W-:-:S15]  /*451d0*/  HMMA.16816.F32 R24, R16, R12, R24 ;  /* 0x0000000c1018723c */ /* 0x008fde0000001818 */
[----:B------:R-:W-:-:S08]  /*451e0*/  NOP ;  /* 0x0000000000007918 */ /* 0x000fd00000000000 */
        /* <DEDUP_REMOVED lines=12> */
[C---:B--2---:R-:W-:Y:S02]  /*452b0*/  HMMA.16816.F32 R12, R16.reuse, R12, R4 ;  /* 0x0000000c100c723c */ /* 0x044fe40000001804 */
[----:B------:R-:W2:Y:S04]  /*452c0*/  LDL.LU.64 R6, [R1+0x6550] ;  /* 0x0065500001067983 */ /* 0x000ea80000300a00 */
[----:B------:R-:W3:Y:S01]  /*452d0*/  LDL.LU.64 R4, [R1+0x6548] ;  /* 0x0065480001047983 */ /* 0x000ee20000300a00 */
[----:B----4-:R-:W-:-:S15]  /*452e0*/  HMMA.16816.F32 R16, R16, R24, R20 ;  /* 0x000000181010723c */ /* 0x010fde0000001814 */
[----:B------:R-:W-:-:S01]  /*452f0*/  NOP ;  /* 0x0000000000007918 */ /* 0x000fc20000000000 */
[----:B------:R-:W-:Y:S04]  /*45300*/  STL.64 [R1+0x4f0], R12 ;  /* 0x0004f00c01007387 */ /* 0x000fe80000100a00 */
[----:B------:R0:W-:Y:S04]  /*45310*/  STL.64 [R1+0x4f8], R14 ;  /* 0x0004f80e01007387 */ /* 0x0001e80000100a00 */
[----:B0-----:R-:W4:Y:S04]  /*45320*/  LDL.LU R14, [R1+0x6540] ;  /* 0x00654000010e7983 */ /* 0x001f280000300800 */
[----:B------:R-:W2:Y:S04]  /*45330*/  LDL.LU.64 R12, [R1+0x6538] ;  /* 0x00653800010c7983 */ /* 0x000ea80000300a00 */
[----:B------:R-:W2:Y:S04]  /*45340*/  LDL.LU.64 R22, [R1+0x6530] ;  /* 0x0065300001167983 */ /* 0x000ea80000300a00 */
[----:B------:R-:W2:Y:S04]  /*45350*/  LDL.LU.64 R20, [R1+0x6528] ;  /* 0x0065280001147983 */ /* 0x000ea80000300a00 */
[----:B------:R0:W-:Y:S04]  /*45360*/  STL.64 [R1+0x40], R16 ;  /* 0x0000401001007387 */ /* 0x0001e80000100a00 */
[----:B------:R1:W-:Y:S04]  /*45370*/  STL.64 [R1+0x48], R18 ;  /* 0x0000481201007387 */ /* 0x0003e80000100a00 */
[----:B0-----:R-:W3:Y:S04]  /*45380*/  LDL.LU.64 R16, [R1+0x1870] ;  /* 0x0018700001107983 */ /* 0x001ee80000300a00 */
[----:B-1----:R-:W3:Y:S04]  /*45390*/  LDL.LU.64 R18, [R1+0x1878] ;  /* 0x0018780001127983 */ /* 0x002ee80000300a00 */
[----:B------:R-:W-:Y:S01]  /*453a0*/  STL.64 [R1+0x64a0], R24 ;  /* 0x0064a01801007387 */ /* 0x000fe20000100a00 */
[----:B--2---:R-:W-:-:S15]  /*453b0*/  HMMA.16816.F32 R8, R20, R12, R8 ;  /* 0x0000000c1408723c */ /* 0x004fde0000001808 */
[----:B------:R-:W-:-:S08]  /*453c0*/  NOP ;  /* 0x0000000000007918 */ /* 0x000fd00000000000 */
[----:B------:R-:W-:Y:S04]  /*453d0*/  STL.64 [R1+0x440], R8 ;  /* 0x0004400801007387 */ /* 0x000fe80000100a00 */
[----:B------:R0:W-:Y:S04]  /*453e0*/  STL.64 [R1+0x448], R10 ;  /* 0x0004480a01007387 */ /* 0x0001e80000100a00 */
[----:B0-----:R-:W2:Y:S04]  /*453f0*/  LDL.LU.64 R10, [R1+0x6520] ;  /* 0x00652000010a7983 */ /* 0x001ea80000300a00 */
[----:B------:R-:W3:Y:S04]  /*45400*/  LDL.LU.64 R8, [R1+0x6518] ;  /* 0x0065180001087983 */ /* 0x000ee80000300a00 */
[----:B------:R0:W-:Y:S04]  /*45410*/  STL.64 [R1+0x6510], R12 ;  /* 0x0065100c01007387 */ /* 0x0001e80000100a00 */
[----:B0-----:R-:W4:Y:S01]  /*45420*/  LDL.64 R12, [R1+0x1a0] ;  /* 0x0001a000010c7983 */ /* 0x001f220000100a00 */
[----:B---3--:R-:W-:Y:S03]  /*45430*/  HMMA.16816.F32 R16, R20, R8, R16 ;  /* 0x000000081410723c */ /* 0x008fe60000001810 */
[----:B--2---:R-:W-:Y:S04]  /*45440*/  STL.64 [R1+0x6478], R10 ;  /* 0x0064780a01007387 */ /* 0x004fe80000100a00 */
[----:B------:R-:W-:-:S15]  /*45450*/  STL.64 [R1+0x6470], R8 ;  /* 0x0064700801007387 */ /* 0x000fde0000100a00 */
[----:B------:R-:W-:-:S01]  /*45460*/  NOP ;  /* 0x0000000000007918 */ /* 0x000fc20000000000 */
[----:B------:R-:W-:Y:S04]  /*45470*/  STL.64 [R1+0x430], R16 ;  /* 0x0004301001007387 */ /* 0x000fe80000100a00 */
[----:B------:R-:W-:Y:S04]  /*45480*/  STL.64 [R1+0x438], R18 ;  /* 0x0004381201007387 */ /* 0x000fe80000100a00 */
[----:B------:R-:W0:Y:S04]  /*45490*/  LDSM.16.MT88.4 R16, [R6+UR4+0x100] ;  /* 0x000100040610783b */ /* 0x000e280008004200 */
[----:B0-----:R-:W-:Y:S04]  /*454a0*/  STL.64 [R1+0x6370], R18 ;  /* 0x0063701201007387 */ /* 0x001fe80000100a00 */
[----:B------:R0:W-:Y:S04]  /*454b0*/  STL.64 [R1+0x6368], R16 ;  /* 0x0063681001007387 */ /* 0x0001e80000100a00 */
[----:B0-----:R-:W2:Y:S04]  /*454c0*/  LDL.64 R16, [R1+0x160] ;  /* 0x0001600001107983 */ /* 0x001ea80000100a00 */
[----:B--2---:R0:W-:Y:S04]  /*454d0*/  STL.64 [R1+0x6508], R16 ;  /* 0x0065081001007387 */ /* 0x0041e80000100a00 */
[----:B0-----:R-:W2:Y:S04]  /*454e0*/  LDL.LU.64 R16, [R1+0x1770] ;  /* 0x0017700001107983 */ /* 0x001ea80000300a00 */
[----:B------:R-:W2:Y:S01]  /*454f0*/  LDL.LU.64 R18, [R1+0x1778] ;  /* 0x0017780001127983 */ /* 0x000ea20000300a00 */
[----:B------:R-:W-:Y:S01]  /*45500*/  IMAD.MOV.U32 R9, RZ, RZ, R7 ;  /* 0x000000ffff097224 */ /* 0x000fe200078e0007 */
[----:B--2---:R-:W-:-:S15]  /*45510*/  HMMA.16816.F32 R16, R20, R4, R16 ;  /* 0x000000041410723c */ /* 0x004fde0000001810 */
[----:B------:R-:W-:-:S08]  /*45520*/  NOP ;  /* 0x0000000000007918 */ /* 0x000fd00000000000 */
[----:B------:R0:W-:Y:S04]  /*45530*/  STL.64 [R1+0xd90], R16 ;  /* 0x000d901001007387 */ /* 0x0001e80000100a00 */
[----:B------:R-:W-:Y:S04]  /*45540*/  STL.64 [R1+0xd98], R18 ;  /* 0x000d981201007387 */ /* 0x000fe80000100a00 */
[----:B0-----:R-:W2:Y:S04]  /*45550*/  LDL.64 R16, [R1+0x170] ;  /* 0x0001700001107983 */ /* 0x001ea80000100a00 */
[----:B------:R-:W-:Y:S04]  /*45560*/  STL [R1+0x6464], R4 ;  /* 0x0064640401007387 */ /* 0x000fe80000100800 */
[----:B------:R0:W-:Y:S04]  /*45570*/  STL [R1+0x6460], R5 ;  /* 0x0064600501007387 */ /* 0x0001e80000100800 */
[----:B0-----:R-:W3:Y:S04]  /*45580*/  LDL.LU.64 R4, [R1+0x1670] ;  /* 0x0016700001047983 */ /* 0x001ee80000300a00 */
[----:B------:R-:W3:Y:S01]  /*45590*/  LDL.LU.64 R6, [R1+0x1678] ;  /* 0x0016780001067983 */ /* 0x000ee20000300a00 */
[----:B----4-:R-:W-:Y:S01]  /*455a0*/  IMAD.MOV.U32 R8, RZ, RZ, R14 ;  /* 0x000000ffff087224 */ /* 0x010fe200078e000e */
[----:B---3--:R-:W-:-:S15]  /*455b0*/  HMMA.16816.F32 R4, R20, R12, R4 ;  /* 0x0000000c1404723c */ /* 0x008fde0000001804 */
[----:B------:R-:W-:-:S08]  /*455c0*/  NOP ;  /* 0x0000000000007918 */ /* 0x000fd00000000000 */
[----:B------:R-:W-:Y:S04]  /*455d0*/  STL.64 [R1+0xd80], R4 ;  /* 0x000d800401007387 */ /* 0x000fe80000100a00 */
[----:B------:R0:W-:Y:S02]  /*455e0*/  STL.64 [R1+0xd88], R6 ;  /* 0x000d880601007387 */ /* 0x0001e40000100a00 */
[----:B0-----:R-:W-:Y:S02]  /*455f0*/  IMAD.MOV.U32 R6, RZ, RZ, R12 ;  /* 0x000000ffff067224 */ /* 0x001fe400078e000c */
[----:B------:R-:W-:Y:S02]  /*45600*/  IMAD.MOV.U32 R7, RZ, RZ, R13 ;  /* 0x000000ffff077224 */ /* 0x000fe400078e000d */
[----:B------:R-:W3:Y:S04]  /*45610*/  LDL.LU.64 R12, [R1+0x12f0] ;  /* 0x0012f000010c7983 */ /* 0x000ee80000300a00 */
[----:B------:R-:W3:Y:S04]  /*45620*/  LDL.LU.64 R14, [R1+0x12f8] ;  /* 0x0012f800010e7983 */ /* 0x000ee80000300a00 */
[----:B------:R-:W4:Y:S04]  /*45630*/  LDL.64 R24, [R1+0xf0] ;  /* 0x0000f00001187983 */ /* 0x000f280000100a00 */
[----:B----4-:R0:W-:Y:S04]  /*45640*/  STL.64 [R1+0x64a8], R24 ;  /* 0x0064a81801007387 */ /* 0x0101e80000100a00 */
[----:B0-----:R-:W4:Y:S04]  /*45650*/  LDL.64 R24, [R1+0x100] ;  /* 0x0001000001187983 */ /* 0x001f280000100a00 */
[----:B----4-:R-:W-:Y:S04]  /*45660*/  STL.64 [R1+0x64b8], R24 ;  /* 0x0064b81801007387 */ /* 0x010fe80000100a00 */
[----:B------:R-:W-:Y:S04]  /*45670*/  STL [R1+0x646c], R7 ;  /* 0x00646c0701007387 */ /* 0x000fe80000100800 */
[----:B------:R0:W-:Y:S04]  /*45680*/  STL [R1+0x6468], R6 ;  /* 0x0064680601007387 */ /* 0x0001e80000100800 */
[----:B------:R-:W4:Y:S04]  /*45690*/  LDL.LU.64 R4, [R1+0x1570] ;  /* 0x0015700001047983 */ /* 0x000f280000300a00 */
[----:B0-----:R-:W4:Y:S02]  /*456a0*/  LDL.LU.64 R6, [R1+0x1578] ;  /* 0x0015780001067983 */ /* 0x001f240000300a00 */
[----:B----4-:R-:W-:-:S15]  /*456b0*/  HMMA.16816.F32 R4, R20, R8, R4 ;  /* 0x000000081404723c */ /* 0x010fde0000001804 */
[----:B------:R-:W-:-:S08]  /*456c0*/  NOP ;  /* 0x0000000000007918 */ /* 0x000fd00000000000 */
[----:B------:R0:W-:Y:S04]  /*456d0*/  STL.64 [R1+0xd70], R4 ;  /* 0x000d700401007387 */ /* 0x0001e80000100a00 */
[----:B------:R1:W-:Y:S04]  /*456e0*/  STL.64 [R1+0xd78], R6 ;  /* 0x000d780601007387 */ /* 0x0003e80000100a00 */
[----:B0-----:R-:W2:Y:S04]  /*456f0*/  LDL.LU.64 R4, [R1+0x12e0] ;  /* 0x0012e00001047983 */ /* 0x001ea80000300a00 */
[----:B-1----:R-:W2:Y:S04]  /*45700*/  LDL.LU.64 R6, [R1+0x12e8] ;  /* 0x0012e80001067983 */ /* 0x002ea80000300a00 */
[----:B------:R-:W4:Y:S01]  /*45710*/  LDL.64 R8, [R1+0x140] ;  /* 0x0001400001087983 */ /* 0x000f220000100a00 */
[----:B------:R-:W-:-:S02]  /*45720*/  IMAD.MOV.U32 R24, RZ, RZ, R26 ;  /* 0x000000ffff187224 */ /* 0x000fc400078e001a */
[----:B------:R-:W-:Y:S01]  /*45730*/  IMAD.MOV.U32 R25, RZ, RZ, R3 ;  /* 0x000000ffff197224 */ /* 0x000fe200078e0003 */
[----:B----4-:R0:W-:Y:S04]  /*45740*/  STL.64 [R1+0x6500], R8 ;  /* 0x0065000801007387 */ /* 0x0101e80000100a00 */
[----:B0-----:R-:W4:Y:S04]  /*45750*/  LDL.LU.64 R8, [R1+0x12d0] ;  /* 0x0012d00001087983 */ /* 0x001f280000300a00 */
[----:B------:R-:W4:Y:S04]  /*45760*/  LDL.LU.64 R10, [R1+0x12d8] ;  /* 0x0012d800010a7983 */ /* 0x000f280000300a00 */
[----:B------:R0:W-:Y:S04]  /*45770*/  STL.64 [R1+0x64d0], R24 ;  /* 0x0064d01801007387 */ /* 0x0001e80000100a00 */
[----:B0-----:R-:W3:Y:S04]  /*45780*/  LDL.64 R24, [R1+0x120] ;  /* 0x0001200001187983 */ /* 0x001ee80000100a00 */
[----:B---3--:R0:W-:Y:S04]  /*45790*/  STL.64 [R1+0x64e8], R24 ;  /* 0x0064e81801007387 */ /* 0x0081e80000100a00 */
[----:B0-----:R-:W3:Y:S02]  /*457a0*/  LDL.64 R24, [R1+0x180] ;  /* 0x0001800001187983 */ /* 0x001ee40000100a00 */
[----:B---3--:R-:W-:-:S15]  /*457b0*/  HMMA.16816.F32 R12, R20, R24, R12 ;  /* 0x00000018140c723c */ /* 0x008fde000000180c */
[----:B------:R-:W-:-:S08]  /*457c0*/  NOP ;  /* 0x0000000000007918 */ /* 0x000fd00000000000 */
[----:B------:R0:W-:Y:S04]  /*457d0*/  STL.64 [R1+0xd60], R12 ;  /* 0x000d600c01007387 */ /* 0x0001e80000100a00 */
[----:B------:R1:W-:Y:S04]  /*457e0*/  STL.64 [R1+0xd68], R14 ;  /* 0x000d680e01007387 */ /* 0x0003e80000100a00 */
[----:B0-----:R-:W3:Y:S01]  /*457f0*/  LDL.LU.64 R12, [R1+0x6510] ;  /* 0x00651000010c7983 */ /* 0x001ee20000300a00 */
[----:B--2---:R-:W-:Y:S01]  /*45800*/  HMMA.16816.F32 R4, R20, R16, R4 ;  /* 0x000000101404723c */ /* 0x004fe20000001804 */
[----:B-1----:R-:W-:-:S02]  /*45810*/  IMAD.MOV.U32 R15, RZ, RZ, R24 ;  /* 0x000000ffff0f7224 */ /* 0x002fc400078e0018 */
[----:B------:R-:W-:-:S03]  /*45820*/  IMAD.MOV.U32 R14, RZ, RZ, R25 ;  /* 0x000000ffff0e7224 */ /* 0x000fc600078e0019 */
[----:B------:R-:W-:Y:S04]  /*45830*/  STL [R1+0x6454], R15 ;  /* 0x0064540f01007387 */ /* 0x000fe80000100800 */
[----:B------:R-:W-:Y:S04]  /*45840*/  STL [R1+0x64e0], R14 ;  /* 0x0064e00e01007387 */ /* 0x000fe80000100800 */
[----:B---3--:R0:W-:Y:S04]  /*45850*/  STL.64 [R1+0x64d8], R12 ;  /* 0x0064d80c01007387 */ /* 0x0081e80000100a00 */
[----:B0-----:R-:W2:Y:S05]  /*45860*/  LDL.64 R12, [R1+0x150] ;  /* 0x00015000010c7983 */ /* 0x001eaa0000100a00 */
[----:B------:R0:W-:Y:S04]  /*45870*/  STL.64 [R1+0xd50], R4 ;  /* 0x000d500401007387 */ /* 0x0001e80000100a00 */
[----:B------:R-:W-:Y:S01]  /*45880*/  STL.64 [R1+0xd58], R6 ;  /* 0x000d580601007387 */ /* 0x000fe20000100a00 */
[----:B0-----:R-:W-:-:S02]  /*45890*/  IMAD.MOV.U32 R4, RZ, RZ, R16 ;  /* 0x000000ffff047224 */ /* 0x001fc400078e0010 */
[----:B------:R-:W-:Y:S02]  /*458a0*/  IMAD.MOV.U32 R5, RZ, RZ, R17 ;  /* 0x000000ffff057224 */ /* 0x000fe400078e0011 */
[----:B------:R-:W4:Y:S04]  /*458b0*/  LDL.LU.64 R16, [R1+0x6508] ;  /* 0x0065080001107983 */ /* 0x000f280000300a00 */
[----:B------:R0:W-:Y:S04]  /*458c0*/  STL.64 [R1+0x64b0], R4 ;  /* 0x0064b00401007387 */ /* 0x0001e80000100a00 */
[----:B0-----:R-:W2:Y:S04]  /*458d0*/  LDL.LU.64 R4, [R1+0x12c0] ;  /* 0x0012c00001047983 */ /* 0x001ea80000300a00 */
[----:B------:R-:W2:Y:S01]  /*458e0*/  LDL.LU.64 R6, [R1+0x12c8] ;  /* 0x0012c80001067983 */ /* 0x000ea20000300a00 */
[----:B------:R-:W-:-:S02]  /*458f0*/  IMAD.MOV.U32 R24, RZ, RZ, R2 ;  /* 0x000000ffff187224 */ /* 0x000fc400078e0002 */
[----:B------:R-:W-:Y:S01]  /*45900*/  IMAD.MOV.U32 R25, RZ, RZ, R0 ;  /* 0x000000ffff197224 */ /* 0x000fe200078e0000 */
[C---:B----4-:R-:W-:Y:S06]  /*45910*/  HMMA.16816.F32 R8, R20.reuse, R16, R8 ;  /* 0x000000101408723c */ /* 0x050fec0000001808 */
[----:B--2---:R-:W-:Y:S06]  /*45920*/  HMMA.16816.F32 R4, R20, R12, R4 ;  /* 0x0000000c1404723c */ /* 0x004fec0000001804 */
[----:B------:R-:W-:-:S02]  /*45930*/  IMAD.MOV.U32 R2, RZ, RZ, R12 ;  /* 0x000000ffff027224 */ /* 0x000fc400078e000c */
[----:B------:R-:W-:-:S09]  /*45940*/  IMAD.MOV.U32 R0, RZ, RZ, R13 ;  /* 0x000000ffff007224 */ /* 0x000fd200078e000d */
[----:B------:R0:W-:Y:S04]  /*45950*/  STL.64 [R1+0xd40], R8 ;  /* 0x000d400801007387 */ /* 0x0001e80000100a00 */
[----:B------:R-:W-:Y:S04]  /*45960*/  STL.64 [R1+0xd48], R10 ;  /* 0x000d480a01007387 */ /* 0x000fe80000100a00 */
[----:B0-----:R-:W2:Y:S04]  /*45970*/  LDL.LU.64 R8, [R1+0x6500] ;  /* 0x0065000001087983 */ /* 0x001ea80000300a00 */
[----:B------:R0:W-:Y:S04]  /*45980*/  STL.64 [R1+0x6418], R16 ;  /* 0x0064181001007387 */ /* 0x0001e80000100a00 */
[----:B0-----:R-:W2:Y:S04]  /*45990*/  LDL.LU.64 R16, [R1+0x12b0] ;  /* 0x0012b00001107983 */ /* 0x001ea80000300a00 */
[----:B------:R-:W2:Y:S04]  /*459a0*/  LDL.LU.64 R18, [R1+0x12b8] ;  /* 0x0012b80001127983 */ /* 0x000ea80000300a00 */
[----:B------:R-:W-:Y:S04]  /*459b0*/  STL.64 [R1+0xd30], R4 ;  /* 0x000d300401007387 */ /* 0x000fe80000100a00 */
[----:B------:R-:W-:Y:S04]  /*459c0*/  STL.64 [R1+0xd38], R6 ;  /* 0x000d380601007387 */ /* 0x000fe80000100a00 */
[----:B------:R-:W3:Y:S04]  /*459d0*/  LDL.LU.64 R12, [R1+0x1290] ;  /* 0x00129000010c7983 */ /* 0x000ee80000300a00 */
[----:B------:R-:W4:Y:S04]  /*459e0*/  LDL.LU.64 R14, [R1+0x1298] ;  /* 0x00129800010e7983 */ /* 0x000f280000300a00 */
[----:B----4-:R-:W-:Y:S04]  /*459f0*/  STL.64 [R1+0x64f8], R14 ;  /* 0x0064f80e01007387 */ /* 0x010fe80000100a00 */
[----:B---3--:R0:W-:Y:S04]  /*45a00*/  STL.64 [R1+0x64f0], R12 ;  /* 0x0064f00c01007387 */ /* 0x0081e80000100a00 */
[----:B0-----:R-:W3:Y:S04]  /*45a10*/  LDL.LU.64 R12, [R1+0x12a0] ;  /* 0x0012a000010c7983 */ /* 0x001ee80000300a00 */
[----:B------:R-:W3:Y:S04]  /*45a20*/  LDL.LU.64 R14, [R1+0x12a8] ;  /* 0x0012a800010e7983 */ /* 0x000ee80000300a00 */
[----:B------:R-:W4:Y:S04]  /*45a30*/  LDL.LU.64 R4, [R1+0x1030] ;  /* 0x0010300001047983 */ /* 0x000f280000300a00 */
[----:B------:R-:W3:Y:S01]  /*45a40*/  LDL.LU.64 R6, [R1+0x1038] ;  /* 0x0010380001067983 */ /* 0x000ee20000300a00 */
[----:B--2---:R-:W-:Y:S06]  /*45a50*/  HMMA.16816.F32 R16, R20, R8, R16 ;  /* 0x000000081410723c */ /* 0x004fec0000001810 */
[----:B------:R-:W-:-:S02]  /*45a60*/  IMAD.MOV.U32 R29, RZ, RZ, R8 ;  /* 0x000000ffff1d7224 */ /* 0x000fc400078e0008 */
[----:B------:R-:W-:Y:S01]  /*45a70*/  IMAD.MOV.U32 R28, RZ, RZ, R9 ;  /* 0x000000ffff1c7224 */ /* 0x000fe200078e0009 */
[----:B---3--:R-:W-:Y:S04]  /*45a80*/  STL.64 [R1+0x64c8], R6 ;  /* 0x0064c80601007387 */ /* 0x008fe80000100a00 */
[----:B----4-:R0:W-:Y:S04]  /*45a90*/  STL.64 [R1+0x64c0], R4 ;  /* 0x0064c00401007387 */ /* 0x0101e80000100a00 */
[----:B0-----:R-:W2:Y:S04]  /*45aa0*/  LDL.LU.64 R4, [R1+0x1280] ;  /* 0x0012800001047983 */ /* 0x001ea80000300a00 */
[----:B------:R-:W2:Y:S04]  /*45ab0*/  LDL.LU.64 R6, [R1+0x1288] ;  /* 0x0012880001067983 */ /* 0x000ea80000300a00 */
[----:B------:R0:W-:Y:S04]  /*45ac0*/  STL.64 [R1+0xd20], R16 ;  /* 0x000d201001007387 */ /* 0x0001e80000100a00 */
[----:B------:R1:W-:Y:S04]  /*45ad0*/  STL.64 [R1+0xd28], R18 ;  /* 0x000d281201007387 */ /* 0x0003e80000100a00 */
[----:B0-----:R-:W3:Y:S04]  /*45ae0*/  LDL.LU.64 R16, [R1+0x1020] ;  /* 0x0010200001107983 */ /* 0x001ee80000300a00 */
[----:B-1----:R-:W3:Y:S04]  /*45af0*/  LDL.LU.64 R18, [R1+0x1028] ;  /* 0x0010280001127983 */ /* 0x002ee80000300a00 */
[----:B------:R-:W4:Y:S04]  /*45b00*/  LDL.LU.64 R8, [R1+0x1960] ;  /* 0x0019600001087983 */ /* 0x000f280000300a00 */
[----:B------:R-:W2:Y:S01]  /*45b10*/  LDL.LU.64 R10, [R1+0x1968] ;  /* 0x00196800010a7983 */ /* 0x000ea20000300a00 */
[C---:B------:R-:W-:Y:S03]  /*45b20*/  HMMA.16816.F32 R24, R20.reuse, R24, R12 ;  /* 0x000000181418723c */ /* 0x040fe6000000180c */
[----:B--2---:R-:W-:Y:S04]  /*45b30*/  STL.64 [R1+0x6498], R10 ;  /* 0x0064980a01007387 */ /* 0x004fe80000100a00 */
[----:B----4-:R0:W-:Y:S04]  /*45b40*/  STL.64 [R1+0x6490], R8 ;  /* 0x0064900801007387 */ /* 0x0101e80000100a00 */
[----:B0-----:R-:W2:Y:S04]  /*45b50*/  LDL.LU.64 R8, [R1+0x210] ;  /* 0x0002100001087983 */ /* 0x001ea80000300a00 */
[----:B------:R-:W2:Y:S04]  /*45b60*/  LDL.LU.64 R10, [R1+0x218] ;  /* 0x00021800010a7983 */ /* 0x000ea80000300a00 */
[----:B------:R-:W4:Y:S04]  /*45b70*/  LDL.LU.64 R14, [R1+0x64f8] ;  /* 0x0064f800010e7983 */ /* 0x000f280000300a00 */
[----:B------:R-:W4:Y:S04]  /*45b80*/  LDL.LU.64 R12, [R1+0x64f0] ;  /* 0x0064f000010c7983 */ /* 0x000f280000300a00 */
[----:B------:R0:W-:Y:S04]  /*45b90*/  STL.64 [R1+0xd10], R24 ;  /* 0x000d101801007387 */ /* 0x0001e80000100a00 */
[----:B------:R-:W-:Y:S04]  /*45ba0*/  STL.64 [R1+0xd18], R26 ;  /* 0x000d181a01007387 */ /* 0x000fe80000100a00 */
[----:B0-----:R-:W4:Y:S02]  /*45bb0*/  LDL.LU.64 R24, [R1+0x64e8] ;  /* 0x0064e80001187983 */ /* 0x001f240000300a00 */
[----:B----4-:R-:W-:Y:S06]  /*45bc0*/  HMMA.16816.F32 R12, R20, R24, R12 ;  /* 0x00000018140c723c */ /* 0x010fec000000180c */
[----:B------:R-:W-:-:S15]  /*45bd0*/  IMAD.MOV.U32 R3, RZ, RZ, R25 ;  /* 0x000000ffff037224 */ /* 0x000fde00078e0019 */
[----:B------:R-:W-:-:S02]  /*45be0*/  NOP ;  /* 0x0000000000007918 */ /* 0x000fc40000000000 */
[----:B------:R-:W-:Y:S04]  /*45bf0*/  STL.64 [R1+0xd00], R12 ;  /* 0x000d000c01007387 */ /* 0x000fe80000100a00 */
[----:B------:R0:W-:Y:S04]  /*45c00*/  STL.64 [R1+0xd08], R14 ;  /* 0x000d080e01007387 */ /* 0x0001e80000100a00 */
[----:B0-----:R-:W4:Y:S04]  /*45c10*/  LDL.LU R14, [R1+0x64e0] ;  /* 0x0064e000010e7983 */ /* 0x001f280000300800 */
[----:B------:R-:W4:Y:S01]  /*45c20*/  LDL.LU.64 R12, [R1+0x64d8] ;  /* 0x0064d800010c7983 */ /* 0x000f220000300a00 */
        /* <DEDUP_REMOVED lines=15> */
[----:B------:R-:W-:-:S02]  /*45d20*/  IMAD.MOV.U32 R6, RZ, RZ, R25 ;  /* 0x000000ffff067224 */ /* 0x000fc400078e0019 */
[----:B------:R-:W2:Y:S02]  /*45d30*/  LDL.LU.64 R24, [R1+0x64a8] ;  /* 0x0064a80001187983 */ /* 0x000ea40000300a00 */
        /* <DEDUP_REMOVED lines=8> */
[----:B------:R-:W4:Y:S04]  /*45dc0*/  LDL.LU.64 R10, [R1+0x6498] ;  /* 0x00649800010a7983 */ /* 0x000f280000300a00 */
        /* <DEDUP_REMOVED lines=12> */
[----:B------:R-:W2:Y:S01]  /*45e90*/  LDL.LU.64 R8, [R1+0x6470] ;  /* 0x0064700001087983 */ /* 0x000ea20000300a00 */
[----:B------:R-:W0:Y:S03]  /*45ea0*/  S2R R19, SR_TID.X ;  /* 0x0000000000137919 */ /* 0x000e260000002100 */
[----:B------:R1:W-:Y:S02]  /*45eb0*/  STL.64 [R1+0x6378], R12 ;  /* 0x0063780c01007387 */ /* 0x0003e40000100a00 */
[----:B-1----:R-:W-:-:S02]  /*45ec0*/  IMAD.MOV.U32 R12, RZ, RZ, R17 ;  /* 0x000000ffff0c7224 */ /* 0x002fc400078e0011 */
[----:B------:R-:W-:Y:S01]  /*45ed0*/  IMAD.MOV.U32 R13, RZ, RZ, R16 ;  /* 0x000000ffff0d7224 */ /* 0x000fe200078e0010 */
[----:B--2---:R-:W-:-:S15]  /*45ee0*/  HMMA.16816.F32 R20, R24, R8, R20 ;  /* 0x000000081814723c */ /* 0x004fde0000001814 */
[----:B------:R-:W-:-:S08]  /*45ef0*/  NOP ;  /* 0x0000000000007918 */ /* 0x000fd00000000000 */
[----:B------:R0:W-:Y:S04]  /*45f00*/  STL.64 [R1+0xa50], R20 ;  /* 0x000a501401007387 */ /* 0x0001e80000100a00 */
[----:B------:R1:W-:Y:S04]  /*45f10*/  STL.64 [R1+0xa58], R22 ;  /* 0x000a581601007387 */ /* 0x0003e80000100a00 */
[----:B------:R-:W2:Y:S01]  /*45f20*/  LDL.LU.64 R16, [R1+0x1760] ;  /* 0x0017600001107983 */ /* 0x000ea20000300a00 */
[C---:B0-----:R-:W-:Y:S01]  /*45f30*/  IMAD.SHL.U32 R21, R19.reuse, 0x2, RZ ;  /* 0x0000000213157824 */ /* 0x041fe200078e00ff */
[C---:B-1----:R-:W-:Y:S01]  /*45f40*/  LOP3.LUT R23, R19.reuse, 0x7, RZ, 0xc0, !PT ;  /* 0x0000000713177812 */ /* 0x042fe200078ec0ff */
[----:B------:R-:W-:-:S02]  /*45f50*/  IMAD.SHL.U32 R22, R19, 0x100, RZ ;  /* 0x0000010013167824 */ /* 0x000fc400078e00ff */
[----:B------:R-:W2:Y:S04]  /*45f60*/  LDL.LU.64 R18, [R1+0x1768] ;  /* 0x0017680001127983 */ /* 0x000ea80000300a00 */
[----:B------:R0:W-:Y:S04]  /*45f70*/  STL.64 [R1+0x6390], R12 ;  /* 0x0063900c01007387 */ /* 0x0001e80000100a00 */
[----:B----4-:R-:W-:Y:S04]  /*45f80*/  STL.64 [R1+0x6360], R10 ;  /* 0x0063600a01007387 */ /* 0x010fe80000100a00 */
[----:B------:R-:W-:Y:S01]  /*45f90*/  STL.64 [R1+0x6358], R8 ;  /* 0x0063580801007387 */ /* 0x000fe20000100a00 */
[----:B0-----:R-:W-:-:S02]  /*45fa0*/  IMAD.MOV.U32 R12, RZ, RZ, R7 ;  /* 0x000000ffff0c7224 */ /* 0x001fc400078e0007 */
[----:B------:R-:W-:Y:S01]  /*45fb0*/  IMAD.MOV.U32 R13, RZ, RZ, R6 ;  /* 0x000000ffff0d7224 */ /* 0x000fe200078e0006 */
[----:B------:R-:W4:Y:S04]  /*45fc0*/  LDL.LU R7, [R1+0x646c] ;  /* 0x00646c0001077983 */ /* 0x000f280000300800 */
[----:B------:R-:W4:Y:S04]  /*45fd0*/  LDL.LU R6, [R1+0x6468] ;  /* 0x0064680001067983 */ /* 0x000f280000300800 */
[----:B------:R0:W-:Y:S04]  /*45fe0*/  STL.64 [R1+0x63a8], R12 ;  /* 0x0063a80c01007387 */ /* 0x0001e80000100a00 */
[----:B0-----:R-:W3:Y:S01]  /*45ff0*/  LDL.64 R12, [R1+0x110] ;  /* 0x00011000010c7983 */ /* 0x001ee20000100a00 */
[----:B------:R-:W-:-:S05]  /*46000*/  IMAD R23, R23, 0x210, RZ ;  /* 0x0000021017177824 */ /* 0x000fca00078e02ff */
[----:B------:R-:W-:-:S04]  /*46010*/  LOP3.LUT R23, R23, 0x10, R21, 0x78, !PT ;  /* 0x0000001017177812 */ /* 0x000fc800078e7815 */
[----:B------:R-:W-:-:S04]  /*46020*/  LOP3.LUT R23, R23, 0x1000, R22, 0xf8, !PT ;  /* 0x0000100017177812 */ /* 0x000fc800078ef816 */
[----:B------:R-:W-:-:S06]  /*46030*/  LOP3.LUT R23, R23, 0x60, RZ, 0x3c, !PT ;  /* 0x0000006017177812 */ /* 0x000fcc00078e3cff */
[----:B------:R-:W0:Y:S04]  /*46040*/  LDSM.16.MT88.4 R20, [R23+UR4+0x180] ;  /* 0x000180041714783b */ /* 0x000e280008004200 */
[----:B---3--:R-:W-:Y:S04]  /*46050*/  STL.64 [R1+0x63c0], R12 ;  /* 0x0063c00c01007387 */ /* 0x008fe80000100a00 */
[----:B0-----:R-:W-:Y:S04]  /*46060*/  STL.64 [R1+0x62a8], R22 ;  /* 0x0062a81601007387 */ /* 0x001fe80000100a00 */
[----:B------:R0:W-:Y:S04]  /*46070*/  STL.64 [R1+0x62a0], R20 ;  /* 0x0062a01401007387 */ /* 0x0001e80000100a00 */
[----:B0-----:R-:W3:Y:S04]  /*46080*/  LDL.64 R20, [R1+0xe0] ;  /* 0x0000e00001147983 */ /* 0x001ee80000100a00 */
[----:B---3--:R0:W-:Y:S02]  /*46090*/  STL.64 [R1+0x63e0], R20 ;  /* 0x0063e01401007387 */ /* 0x0081e40000100a00 */
[----:B0-----:R-:W-:-:S02]  /*460a0*/  IMAD.MOV.U32 R20, RZ, RZ, R4 ;  /* 0x000000ffff147224 */ /* 0x001fc400078e0004 */
[----:B------:R-:W-:Y:S01]  /*460b0*/  IMAD.MOV.U32 R21, RZ, RZ, R5 ;  /* 0x000000ffff157224 */ /* 0x000fe200078e0005 */
[----:B------:R-:W2:Y:S04]  /*460c0*/  LDL.LU R4, [R1+0x6464] ;  /* 0x0064640001047983 */ /* 0x000ea80000300800 */
[----:B------:R-:W2:Y:S04]  /*460d0*/  LDL.LU R5, [R1+0x6460] ;  /* 0x0064600001057983 */ /* 0x000ea80000300800 */
[----:B------:R0:W-:Y:S04]  /*460e0*/  STL.64 [R1+0x6420], R20 ;  /* 0x0064201401007387 */ /* 0x0001e80000100a00 */
[----:B0-----:R-:W3:Y:S04]  /*460f0*/  LDL R20, [R1+0x190] ;  /* 0x0001900001147983 */ /* 0x001ee80000100800 */
[----:B------:R-:W3:Y:S01]  /*46100*/  LDL R21, [R1+0x194] ;  /* 0x0001940001157983 */ /* 0x000ee20000100800 */
[----:B--2---:R-:W-:Y:S03]  /*46110*/  HMMA.16816.F32 R8, R24, R4, R16 ;  /* 0x000000041808723c */ /* 0x004fe60000001810 */
[----:B---3--:R4:W-:Y:S02]  /*46120*/  STL.64 [R1+0x6438], R20 ;  /* 0x0064381401007387 */ /* 0x0089e40000100a00 */
[----:B----4-:R-:W-:-:S02]  /*46130*/  IMAD.MOV.U32 R20, RZ, RZ, R6 ;  /* 0x000000ffff147224 */ /* 0x010fc400078e0006 */
[----:B------:R-:W-:Y:S01]  /*46140*/  IMAD.MOV.U32 R21, RZ, RZ, R7 ;  /* 0x000000ffff157224 */ /* 0x000fe200078e0007 */
[----:B------:R-:W2:Y:S04]  /*46150*/  LDL.LU R6, [R1+0x645c] ;  /* 0x00645c0001067983 */ /* 0x000ea80000300800 */
[----:B------:R-:W2:Y:S04]  /*46160*/  LDL.LU R7, [R1+0x6458] ;  /* 0x0064580001077983 */ /* 0x000ea80000300800 */
[----:B------:R-:W3:Y:S04]  /*46170*/  LDL.LU.64 R16, [R1+0x11f0] ;  /* 0x0011f00001107983 */ /* 0x000ee80000300a00 */
[----:B------:R-:W4:Y:S04]  /*46180*/  LDL.LU.64 R18, [R1+0x11f8] ;  /* 0x0011f80001127983 */ /* 0x000f280000300a00 */
[----:B------:R-:W-:Y:S04]  /*46190*/  STL.64 [R1+0xa40], R8 ;  /* 0x000a400801007387 */ /* 0x000fe80000100a00 */
[----:B------:R-:W-:Y:S04]  /*461a0*/  STL.64 [R1+0xa48], R10 ;  /* 0x000a480a01007387 */ /* 0x000fe80000100a00 */
[----:B----4-:R-:W-:Y:S04]  /*461b0*/  STL.64 [R1+0x6430], R18 ;  /* 0x0064301201007387 */ /* 0x010fe80000100a00 */
[----:B---3--:R0:W-:Y:S04]  /*461c0*/  STL.64 [R1+0x6428], R16 ;  /* 0x0064281001007387 */ /* 0x0081e80000100a00 */
[----:B0-----:R-:W3:Y:S04]  /*461d0*/  LDL.LU.64 R16, [R1+0x1560] ;  /* 0x0015600001107983 */ /* 0x001ee80000300a00 */
[----:B------:R-:W4:Y:S04]  /*461e0*/  LDL.LU.64 R18, [R1+0x1568] ;  /* 0x0015680001127983 */ /* 0x000f280000300a00 */
[----:B----4-:R-:W-:Y:S04]  /*461f0*/  STL.64 [R1+0x6448], R18 ;  /* 0x0064481201007387 */ /* 0x010fe80000100a00 */
[----:B---3--:R0:W-:Y:S04]  /*46200*/  STL.64 [R1+0x6440], R16 ;  /* 0x0064401001007387 */ /* 0x0081e80000100a00 */
[----:B0-----:R-:W3:Y:S04]  /*46210*/  LDL.LU.64 R16, [R1+0x1660] ;  /* 0x0016600001107983 */ /* 0x001ee80000300a00 */
[----:B------:R-:W3:Y:S01]  /*46220*/  LDL.LU.64 R18, [R1+0x1668] ;  /* 0x0016680001127983 */ /* 0x000ee20000300a00 */
[----:B------:R-:W-:-:S02]  /*46230*/  IMAD.MOV.U32 R12, RZ, RZ, R15 ;  /* 0x000000ffff0c7224 */ /* 0x000fc400078e000f */
[----:B------:R-:W-:Y:S01]  /*46240*/  IMAD.MOV.U32 R13, RZ, RZ, R3 ;  /* 0x000000ffff0d7224 */ /* 0x000fe200078e0003 */
[----:B------:R-:W4:Y:S04]  /*46250*/  LDL.LU.64 R8, [R1+0x11d0] ;  /* 0x0011d00001087983 */ /* 0x000f280000300a00 */
[----:B------:R-:W4:Y:S04]  /*46260*/  LDL.LU.64 R10, [R1+0x11d8] ;  /* 0x0011d800010a7983 */ /* 0x000f280000300a00 */
[----:B------:R-:W4:Y:S04]  /*46270*/  LDL.LU R15, [R1+0x6454] ;  /* 0x00645400010f7983 */ /* 0x000f280000300800 */
[----:B------:R-:W4:Y:S04]  /*46280*/  LDL.LU R3, [R1+0x6450] ;  /* 0x0064500001037983 */ /* 0x000f280000300800 */
[----:B------:R-:W-:Y:S04]  /*46290*/  STL.64 [R1+0x63d8], R12 ;  /* 0x0063d80c01007387 */ /* 0x000fe80000100a00 */
[----:B--2---:R-:W-:Y:S04]  /*462a0*/  STL.64 [R1+0x6350], R6 ;  /* 0x0063500601007387 */ /* 0x004fe80000100a00 */
[----:B------:R0:W-:Y:S04]  /*462b0*/  STL.64 [R1+0x6348], R4 ;  /* 0x0063480401007387 */ /* 0x0001e80000100a00 */
[----:B0-----:R-:W2:Y:S04]  /*462c0*/  LDL.LU.64 R4, [R1+0x11e0] ;  /* 0x0011e00001047983 */ /* 0x001ea80000300a00 */
[----:B------:R-:W2:Y:S01]  /*462d0*/  LDL.LU.64 R6, [R1+0x11e8] ;  /* 0x0011e80001067983 */ /* 0x000ea20000300a00 */
[----:B---3--:R-:W-:Y:S03]  /*462e0*/  HMMA.16816.F32 R20, R24, R20, R16 ;  /* 0x000000141814723c */ /* 0x008fe60000001810 */
[----:B------:R-:W3:Y:S04]  /*462f0*/  LDL.LU.64 R18, [R1+0x6448] ;  /* 0x0064480001127983 */ /* 0x000ee80000300a00 */
[----:B------:R-:W3:-:S15]  /*46300*/  LDL.LU.64 R16, [R1+0x6440] ;  /* 0x0064400001107983 */ /* 0x000ede0000300a00 */
[----:B------:R-:W-:-:S01]  /*46310*/  NOP ;  /* 0x0000000000007918 */ /* 0x000fc20000000000 */
[----:B------:R0:W-:Y:S04]  /*46320*/  STL.64 [R1+0xa30], R20 ;  /* 0x000a301401007387 */ /* 0x0001e80000100a00 */
[----:B------:R3:W-:Y:S04]  /*46330*/  STL.64 [R1+0xa38], R22 ;  /* 0x000a381601007387 */ /* 0x0007e80000100a00 */
[----:B0-----:R-:W3:Y:S04]  /*46340*/  LDL.LU.64 R20, [R1+0x6438] ;  /* 0x0064380001147983 */ /* 0x001ee80000300a00 */
[----:B------:R-:W4:Y:S01]  /*46350*/  LDL.64 R12, [R1+0x130] ;  /* 0x00013000010c7983 */ /* 0x000f220000100a00 */
[----:B---3--:R-:W-:Y:S03]  /*46360*/  HMMA.16816.F32 R20, R24, R20, R16 ;  /* 0x000000141814723c */ /* 0x008fe60000001810 */
[----:B----4-:R-:W-:Y:S04]  /*46370*/  STL.64 [R1+0x63e8], R12 ;  /* 0x0063e80c01007387 */ /* 0x010fe80000100a00 */
[----:B------:R-:W3:Y:S04]  /*46380*/  LDL.LU.64 R18, [R1+0x6430] ;  /* 0x0064300001127983 */ /* 0x000ee80000300a00 */
[----:B------:R-:W3:-:S12]  /*46390*/  LDL.LU.64 R16, [R1+0x6428] ;  /* 0x0064280001107983 */ /* 0x000ed80000300a00 */
[----:B------:R0:W-:Y:S04]  /*463a0*/  STL.64 [R1+0xa20], R20 ;  /* 0x000a201401007387 */ /* 0x0001e80000100a00 */
[----:B------:R-:W-:Y:S04]  /*463b0*/  STL.64 [R1+0xa28], R22 ;  /* 0x000a281601007387 */ /* 0x000fe80000100a00 */
[----:B0-----:R-:W2:Y:S01]  /*463c0*/  LDL.LU.64 R20, [R1+0x6420] ;  /* 0x0064200001147983 */ /* 0x001ea20000300a00 */
[----:B------:R-:W-:Y:S02]  /*463d0*/  IMAD.MOV.U32 R12, RZ, RZ, R29 ;  /* 0x000000ffff0c7224 */ /* 0x000fe400078e001d */
[----:B------:R-:W-:-:S05]  /*463e0*/  IMAD.MOV.U32 R13, RZ, RZ, R28 ;  /* 0x000000ffff0d7224 */ /* 0x000fca00078e001c */
[----:B------:R0:W-:Y:S02]  /*463f0*/  STL.64 [R1+0x6400], R12 ;  /* 0x0064000c01007387 */ /* 0x0001e40000100a00 */
[----:B0-----:R-:W-:Y:S02]  /*46400*/  IMAD.MOV.U32 R12, RZ, RZ, R15 ;  /* 0x000000ffff0c7224 */ /* 0x001fe400078e000f */
[----:B------:R-:W-:-:S07]  /*46410*/  IMAD.MOV.U32 R13, RZ, RZ, R14 ;  /* 0x000000ffff0d7224 */ /* 0x000fce00078e000e */
[C---:B---3--:R-:W-:Y:S01]  /*46420*/  HMMA.16816.F32 R12, R24.reuse, R12, R16 ;  /* 0x0000000c180c723c */ /* 0x048fe20000001810 */
[----:B------:R-:W3:Y:S05]  /*46430*/  LDL.LU.64 R16, [R1+0x6418] ;  /* 0x0064180001107983 */ /* 0x000eea0000300a00 */
[----:B--2---:R-:W-:-:S15]  /*46440*/  HMMA.16816.F32 R4, R24, R20, R4 ;  /* 0x000000141804723c */ /* 0x004fde0000001804 */
[----:B------:R-:W-:-:S02]  /*46450*/  NOP ;  /* 0x0000000000007918 */ /* 0x000fc40000000000 */
[----:B------:R-:W-:Y:S04]  /*46460*/  STL.64 [R1+0xa10], R12 ;  /* 0x000a100c01007387 */ /* 0x000fe80000100a00 */
[----:B------:R-:W-:Y:S04]  /*46470*/  STL.64 [R1+0xa18], R14 ;  /* 0x000a180e01007387 */ /* 0x000fe80000100a00 */
[----:B------:R-:W-:Y:S04]  /*46480*/  STL.64 [R1+0xa00], R4 ;  /* 0x000a000401007387 */ /* 0x000fe80000100a00 */
[----:B------:R3:W-:Y:S02]  /*46490*/  STL.64 [R1+0xa08], R6 ;  /* 0x000a080601007387 */ /* 0x0007e40000100a00 */
[----:B---3--:R-:W-:-:S15]  /*464a0*/  HMMA.16816.F32 R4, R24, R16, R8 ;  /* 0x000000101804723c */ /* 0x008fde0000001808 */
[----:B------:R-:W-:-:S08]  /*464b0*/  NOP ;  /* 0x0000000000007918 */ /* 0x000fd00000000000 */
[----:B------:R-:W-:Y:S04]  /*464c0*/  STL.64 [R1+0x9f0], R4 ;  /* 0x0009f00401007387 */ /* 0x000fe80000100a00 */
[----:B------:R-:W-:Y:S04]  /*464d0*/  STL.64 [R1+0x9f8], R6 ;  /* 0x0009f80601007387 */ /* 0x000fe80000100a00 */
[----:B------:R-:W2:Y:S04]  /*464e0*/  LDL.LU.64 R20, [R1+0x11a0] ;  /* 0x0011a00001147983 */ /* 0x000ea80000300a00 */
[----:B------:R-:W3:Y:S04]  /*464f0*/  LDL.LU.64 R22, [R1+0x11a8] ;  /* 0x0011a80001167983 */ /* 0x000ee80000300a00 */
[----:B---3--:R-:W-:Y:S04]  /*46500*/  STL.64 [R1+0x63f8], R22 ;  /* 0x0063f81601007387 */ /* 0x008fe80000100a00 */
[----:B--2---:R0:W-:Y:S04]  /*46510*/  STL.64 [R1+0x63f0], R20 ;  /* 0x0063f01401007387 */ /* 0x0041e80000100a00 */
[----:B0-----:R-:W2:Y:S04]  /*46520*/  LDL.LU.64 R20, [R1+0x11b0] ;  /* 0x0011b00001147983 */ /* 0x001ea80000300a00 */
[----:B------:R-:W3:Y:S01]  /*46530*/  LDL.LU.64 R22, [R1+0x11b8] ;  /* 0x0011b80001167983 */ /* 0x000ee20000300a00 */
[----:B------:R-:W-:-:S02]  /*46540*/  IMAD.MOV.U32 R12, RZ, RZ, R2 ;  /* 0x000000ffff0c7224 */ /* 0x000fc400078e0002 */
[----:B------:R-:W-:Y:S02]  /*46550*/  IMAD.MOV.U32 R13, RZ, RZ, R0 ;  /* 0x000000ffff0d7224 */ /* 0x000fe400078e0000 */
[----:B------:R-:W-:Y:S02]  /*46560*/  IMAD.MOV.U32 R2, RZ, RZ, R16 ;  /* 0x000000ffff027224 */ /* 0x000fe400078e0010 */
[----:B------:R-:W-:Y:S01]  /*46570*/  IMAD.MOV.U32 R0, RZ, RZ, R17 ;  /* 0x000000ffff007224 */ /* 0x000fe200078e0011 */
        /* <DEDUP_REMOVED lines=14> */
[C---:B--2---:R-:W-:Y:S03]  /*46660*/  HMMA.16816.F32 R12, R24.reuse, R12, R20 ;  /* 0x0000000c180c723c */ /* 0x044fe60000001814 */
        /* <DEDUP_REMOVED lines=26> */
[----:B------:R0:W-:Y:S04]  /*46810*/  STL.64 [R1+0x9c0], R20 ;  /* 0x0009c01401007387 */ /* 0x0001e80000100a00 */
[----:B------:R1:W-:Y:S04]  /*46820*/  STL.64 [R1+0x9c8], R22 ;  /* 0x0009c81601007387 */ /* 0x0003e80000100a00 */
[----:B0-----:R-:W2:Y:S01]  /*46830*/  LDL.LU.64 R20, [R1+0x63e0] ;  /* 0x0063e00001147983 */ /* 0x001ea20000300a00 */
[----:B-1----:R-:W-:Y:S02]  /*46840*/  IMAD.MOV.U32 R23, RZ, RZ, R12 ;  /* 0x000000ffff177224 */ /* 0x002fe400078e000c */
[----:B------:R-:W-:-:S02]  /*46850*/  IMAD.MOV.U32 R22, RZ, RZ, R13 ;  /* 0x000000ffff167224 */ /* 0x000fc400078e000d */
        /* <DEDUP_REMOVED lines=24> */
[----:B------:R-:W2:Y:S04]  /*469e0*/  LDL.LU.64 R18, [R1+0x6388] ;  /* 0x0063880001127983 */ /* 0x000ea80000300a00 */
[----:B------:R-:W2:-:S15]  /*469f0*/  LDL.LU.64 R16, [R1+0x6380] ;  /* 0x0063800001107983 */ /* 0x000e9e0000300a00 */
[----:B------:R-:W-:-:S02]  /*46a00*/  NOP ;  /* 0x0000000000007918 */ /* 0x000fc40000000000 */
[----:B------:R0:W-:Y:S04]  /*46a10*/  STL.64 [R1+0x980], R12 ;  /* 0x0009800c01007387 */ /* 0x0001e80000100a00 */
[----:B------:R-:W-:Y:S04]  /*46a20*/  STL.64 [R1+0x988], R14 ;  /* 0x0009880e01007387 */ /* 0x000fe80000100a00 */
[----:B0-----:R-:W3:Y:S01]  /*46a30*/  LDL.LU.64 R12, [R1+0x6378] ;  /* 0x00637800010c7983 */ /* 0x001ee20000300a00 */
[----:B--2---:R-:W-:Y:S03]  /*46a40*/  HMMA.16816.F32 R24, R24, R20, R16 ;  /* 0x000000141818723c */ /* 0x004fe60000001810 */
[----:B------:R-:W3:Y:S04]  /*46a50*/  LDL.LU.64 R18, [R1+0x6370] ;  /* 0x0063700001127983 */ /* 0x000ee80000300a00 */
[----:B------:R-:W3:-:S15]  /*46a60*/  LDL.LU.64 R16, [R1+0x6368] ;  /* 0x0063680001107983 */ /* 0x000ede0000300a00 */
[----:B------:R-:W-:-:S01]  /*46a70*/  NOP ;  /* 0x0000000000007918 */ /* 0x000fc20000000000 */
[----:B------:R0:W-:Y:S04]  /*46a80*/  STL.64 [R1+0x390], R24 ;  /* 0x0003901801007387 */ /* 0x0001e80000100a00 */
[----:B------:R1:W-:Y:S04]  /*46a90*/  STL.64 [R1+0x398], R26 ;  /* 0x0003981a01007387 */ /* 0x0003e80000100a00 */
[----:B0-----:R-:W2:Y:S04]  /*46aa0*/  LDL.LU.64 R24, [R1+0x16f0] ;  /* 0x0016f00001187983 */ /* 0x001ea80000300a00 */
[----:B-1----:R-:W2:Y:S04]  /*46ab0*/  LDL.LU.64 R26, [R1+0x16f8] ;  /* 0x0016f800011a7983 */ /* 0x002ea80000300a00 */
[----:B------:R-:W-:Y:S01]  /*46ac0*/  STL.64 [R1+0x62c0], R20 ;  /* 0x0062c01401007387 */ /* 0x000fe20000100a00 */
[----:B---3--:R-:W-:-:S15]  /*46ad0*/  HMMA.16816.F32 R8, R16, R12, R8 ;  /* 0x0000000c1008723c */ /* 0x008fde0000001808 */
[----:B------:R-:W-:-:S08]  /*46ae0*/  NOP ;  /* 0x0000000000007918 */ /* 0x000fd00000000000 */
[----:B------:R-:W-:Y:S04]  /*46af0*/  STL.64 [R1+0x2f0], R8 ;  /* 0x0002f00801007387 */ /* 0x000fe80000100a00 */
[----:B------:R0:W-:Y:S04]  /*46b00*/  STL.64 [R1+0x2f8], R10 ;  /* 0x0002f80a01007387 */ /* 0x0001e80000100a00 */
[----:B0-----:R-:W3:Y:S04]  /*46b10*/  LDL.LU.64 R10, [R1+0x6360] ;  /* 0x00636000010a7983 */ /* 0x001ee80000300a00 */
[----:B------:R-:W4:Y:S02]  /*46b20*/  LDL.LU.64 R8, [R1+0x6358] ;  /* 0x0063580001087983 */ /* 0x000f240000300a00 */
[----:B----4-:R-:W-:-:S15]  /*46b30*/  HMMA.16816.F32 R4, R16, R8, R4 ;  /* 0x000000081004723c */ /* 0x010fde0000001804 */
[----:B------:R-:W-:-:S08]  /*46b40*/  NOP ;  /* 0x0000000000007918 */ /* 0x000fd00000000000 */
[----:B------:R-:W-:Y:S04]  /*46b50*/  STL.64 [R1+0x2e0], R4 ;  /* 0x0002e00401007387 */ /* 0x000fe80000100a00 */
[----:B------:R0:W-:Y:S04]  /*46b60*/  STL.64 [R1+0x2e8], R6 ;  /* 0x0002e80601007387 */ /* 0x0001e80000100a00 */
[----:B0-----:R-:W4:Y:S04]  /*46b70*/  LDL.LU.64 R6, [R1+0x6350] ;  /* 0x0063500001067983 */ /* 0x001f280000300a00 */
[----:B------:R-:W2:Y:S04]  /*46b80*/  LDL.LU.64 R4, [R1+0x6348] ;  /* 0x0063480001047983 */ /* 0x000ea80000300a00 */
[----:B---3--:R-:W-:Y:S04]  /*46b90*/  STL.64 [R1+0x6298], R10 ;  /* 0x0062980a01007387 */ /* 0x008fe80000100a00 */
[----:B------:R0:W-:Y:S04]  /*46ba0*/  STL.64 [R1+0x6290], R8 ;  /* 0x0062900801007387 */ /* 0x0001e80000100a00 */
[----:B0-----:R-:W3:Y:S01]  /*46bb0*/  LDL.LU.64 R8, [R1+0x170] ;  /* 0x0001700001087983 */ /* 0x001ee20000300a00 */
[----:B--2---:R-:W-:Y:S03]  /*46bc0*/  HMMA.16816.F32 R24, R16, R4, R24 ;  /* 0x000000041018723c */ /* 0x004fe60000001818 */
[----:B---3--:R0:W-:-:S15]  /*46bd0*/  STL.64 [R1+0x6330], R8 ;  /* 0x0063300801007387 */ /* 0x0081de0000100a00 */
[----:B------:R-:W-:-:S05]  /*46be0*/  NOP ;  /* 0x0000000000007918 */ /* 0x000fca0000000000 */
[----:B------:R-:W-:Y:S04]  /*46bf0*/  STL.64 [R1+0x2d0], R24 ;  /* 0x0002d01801007387 */ /* 0x000fe80000100a00 */
[----:B------:R-:W-:Y:S04]  /*46c00*/  STL.64 [R1+0x2d8], R26 ;  /* 0x0002d81a01007387 */ /* 0x000fe80000100a00 */
[----:B------:R-:W1:Y:S04]  /*46c10*/  LDSM.16.MT88.4 R24, [R3+UR4+0x2000] ;  /* 0x002000040318783b */ /* 0x000e680008004200 */
[----:B0-----:R-:W2:Y:S04]  /*46c20*/  LDL.64 R8, [R1+0x190] ;  /* 0x0001900001087983 */ /* 0x001ea80000100a00 */
[----:B----4-:R-:W-:Y:S04]  /*46c30*/  STL.64 [R1+0x6288], R6 ;  /* 0x0062880601007387 */ /* 0x010fe80000100a00 */
[----:B------:R0:W-:Y:S04]  /*46c40*/  STL.64 [R1+0x6280], R4 ;  /* 0x0062800401007387 */ /* 0x0001e80000100a00 */
[----:B0-----:R-:W3:Y:S04]  /*46c50*/  LDL.LU.64 R4, [R1+0x1a0] ;  /* 0x0001a00001047983 */ /* 0x001ee80000300a00 */
[----:B------:R-:W-:Y:S04]  /*46c60*/  STL [R1+0x6278], R3 ;  /* 0x0062780301007387 */ /* 0x000fe80000100800 */
[----:B-1----:R-:W-:Y:S04]  /*46c70*/  STL.64 [R1+0x6160], R26 ;  /* 0x0061601a01007387 */ /* 0x002fe80000100a00 */
[----:B------:R0:W-:Y:S04]  /*46c80*/  STL.64 [R1+0x6158], R24 ;  /* 0x0061581801007387 */ /* 0x0001e80000100a00 */
[----:B0-----:R-:W3:Y:S04]  /*46c90*/  LDL.LU.64 R24, [R1+0x15f0] ;  /* 0x0015f00001187983 */ /* 0x001ee80000300a00 */
[----:B------:R-:W3:Y:S02]  /*46ca0*/  LDL.LU.64 R26, [R1+0x15f8] ;  /* 0x0015f800011a7983 */ /* 0x000ee40000300a00 */
[----:B---3--:R-:W-:-:S15]  /*46cb0*/  HMMA.16816.F32 R24, R16, R4, R24 ;  /* 0x000000041018723c */ /* 0x008fde0000001818 */
[----:B------:R-:W-:-:S08]  /*46cc0*/  NOP ;  /* 0x0000000000007918 */ /* 0x000fd00000000000 */
[----:B------:R0:W-:Y:S04]  /*46cd0*/  STL.64 [R1+0x2c0], R24 ;  /* 0x0002c01801007387 */ /* 0x0001e80000100a00 */
[----:B------:R1:W-:Y:S04]  /*46ce0*/  STL.64 [R1+0x2c8], R26 ;  /* 0x0002c81a01007387 */ /* 0x0003e80000100a00 */
[----:B0-----:R-:W3:Y:S04]  /*46cf0*/  LDL.LU.64 R24, [R1+0x1150] ;  /* 0x0011500001187983 */ /* 0x001ee80000300a00 */
[----:B-1----:R-:W4:Y:S01]  /*46d00*/  LDL.LU.64 R26, [R1+0x1158] ;  /* 0x00115800011a7983 */ /* 0x002f220000300a00 */
[----:B------:R-:W-:-:S02]  /*46d10*/  IMAD.MOV.U32 R20, RZ, RZ, R29 ;  /* 0x000000ffff147224 */ /* 0x000fc400078e001d */
[----:B------:R-:W-:Y:S02]  /*46d20*/  IMAD.MOV.U32 R21, RZ, RZ, R28 ;  /* 0x000000ffff157224 */ /* 0x000fe400078e001c */
[----:B------:R-:W-:Y:S02]  /*46d30*/  IMAD.MOV.U32 R15, RZ, RZ, R4 ;  /* 0x000000ffff0f7224 */ /* 0x000fe400078e0004 */
[----:B------:R-:W-:Y:S01]  /*46d40*/  IMAD.MOV.U32 R14, RZ, RZ, R5 ;  /* 0x000000ffff0e7224 */ /* 0x000fe200078e0005 */
[----:B----4-:R-:W-:Y:S04]  /*46d50*/  STL.64 [R1+0x6340], R26 ;  /* 0x0063401a01007387 */ /* 0x010fe80000100a00 */
[----:B---3--:R0:W-:Y:S04]  /*46d60*/  STL.64 [R1+0x6338], R24 ;  /* 0x0063381801007387 */ /* 0x0081e80000100a00 */
[----:B0-----:R-:W2:Y:S04]  /*46d70*/  LDL.LU.64 R24, [R1+0x14f0] ;  /* 0x0014f00001187983 */ /* 0x001ea80000300a00 */
[----:B------:R-:W2:Y:S04]  /*46d80*/  LDL.LU.64 R26, [R1+0x14f8] ;  /* 0x0014f800011a7983 */ /* 0x000ea80000300a00 */
[----:B------:R-:W3:Y:S04]  /*46d90*/  LDL.LU.64 R4, [R1+0x1140] ;  /* 0x0011400001047983 */ /* 0x000ee80000300a00 */
[----:B------:R-:W3:Y:S04]  /*46da0*/  LDL.LU.64 R6, [R1+0x1148] ;  /* 0x0011480001067983 */ /* 0x000ee80000300a00 */
[----:B------:R0:W-:Y:S04]  /*46db0*/  STL.64 [R1+0x62d8], R20 ;  /* 0x0062d81401007387 */ /* 0x0001e80000100a00 */
[----:B0-----:R-:W4:Y:S04]  /*46dc0*/  LDL.LU.64 R20, [R1+0x180] ;  /* 0x0001800001147983 */ /* 0x001f280000300a00 */
[----:B------:R-:W-:Y:S04]  /*46dd0*/  STL [R1+0x6274], R15 ;  /* 0x0062740f01007387 */ /* 0x000fe80000100800 */
[----:B------:R-:W-:Y:S04]  /*46de0*/  STL [R1+0x6270], R14 ;  /* 0x0062700e01007387 */ /* 0x000fe80000100800 */
[----:B------:R0:W-:Y:S02]  /*46df0*/  STL.64 [R1+0x62e0], R12 ;  /* 0x0062e00c01007387 */ /* 0x0001e40000100a00 */
[----:B0-----:R-:W-:-:S02]  /*46e00*/  IMAD.MOV.U32 R12, RZ, RZ, R23 ;  /* 0x000000ffff0c7224 */ /* 0x001fc400078e0017 */
[----:B------:R-:W-:-:S05]  /*46e10*/  IMAD.MOV.U32 R13, RZ, RZ, R22 ;  /* 0x000000ffff0d7224 */ /* 0x000fca00078e0016 */
[----:B------:R0:W-:Y:S04]  /*46e20*/  STL.64 [R1+0x62f8], R12 ;  /* 0x0062f80c01007387 */ /* 0x0001e80000100a00 */
[----:B0-----:R-:W2:Y:S04]  /*46e30*/  LDL.LU.64 R12, [R1+0x140] ;  /* 0x00014000010c7983 */ /* 0x001ea80000300a00 */
[----:B--2---:R0:W-:Y:S04]  /*46e40*/  STL.64 [R1+0x6310], R12 ;  /* 0x0063100c01007387 */ /* 0x0041e80000100a00 */
[----:B0-----:R-:W2:Y:S01]  /*46e50*/  LDL.LU.64 R12, [R1+0x150] ;  /* 0x00015000010c7983 */ /* 0x001ea20000300a00 */
[----:B------:R-:W-:Y:S06]  /*46e60*/  HMMA.16816.F32 R24, R16, R8, R24 ;  /* 0x000000081018723c */ /* 0x000fec0000001818 */
[----:B------:R-:W-:Y:S01]  /*46e70*/  IMAD.MOV.U32 R3, RZ, RZ, R8 ;  /* 0x000000ffff037224 */ /* 0x000fe200078e0008 */
[----:B--2---:R-:W-:-:S15]  /*46e80*/  STL.64 [R1+0x6318], R12 ;  /* 0x0063180c01007387 */ /* 0x004fde0000100a00 */
[----:B------:R-:W-:-:S01]  /*46e90*/  NOP ;  /* 0x0000000000007918 */ /* 0x000fc20000000000 */
[----:B------:R-:W-:Y:S04]  /*46ea0*/  STL.64 [R1+0x2b0], R24 ;  /* 0x0002b01801007387 */ /* 0x000fe80000100a00 */
[----:B------:R0:W-:Y:S04]  /*46eb0*/  STL.64 [R1+0x2b8], R26 ;  /* 0x0002b81a01007387 */ /* 0x0001e80000100a00 */
[----:B0-----:R-:W4:Y:S04]  /*46ec0*/  LDL.LU.64 R26, [R1+0x6340] ;  /* 0x00634000011a7983 */ /* 0x001f280000300a00 */
[----:B------:R-:W4:Y:S04]  /*46ed0*/  LDL.LU.64 R24, [R1+0x6338] ;  /* 0x0063380001187983 */ /* 0x000f280000300a00 */
[----:B------:R-:W3:Y:S01]  /*46ee0*/  LDL.LU.64 R8, [R1+0x6330] ;  /* 0x0063300001087983 */ /* 0x000ee20000300a00 */
[C---:B----4-:R-:W-:Y:S06]  /*46ef0*/  HMMA.16816.F32 R24, R16.reuse, R20, R24 ;  /* 0x000000141018723c */ /* 0x050fec0000001818 */
[----:B---3--:R-:W-:-:S15]  /*46f00*/  HMMA.16816.F32 R4, R16, R8, R4 ;  /* 0x000000081004723c */ /* 0x008fde0000001804 */
[----:B------:R-:W-:-:S02]  /*46f10*/  NOP ;  /* 0x0000000000007918 */ /* 0x000fc40000000000 */
[----:B------:R0:W-:Y:S04]  /*46f20*/  STL.64 [R1+0x2a0], R24 ;  /* 0x0002a01801007387 */ /* 0x0001e80000100a00 */
[----:B------:R-:W-:Y:S01]  /*46f30*/  STL.64 [R1+0x2a8], R26 ;  /* 0x0002a81a01007387 */ /* 0x000fe20000100a00 */
[----:B0-----:R-:W-:Y:S02]  /*46f40*/  IMAD.MOV.U32 R25, RZ, RZ, R20 ;  /* 0x000000ffff197224 */ /* 0x001fe400078e0014 */
[----:B------:R-:W-:-:S03]  /*46f50*/  IMAD.MOV.U32 R24, RZ, RZ, R21 ;  /* 0x000000ffff187224 */ /* 0x000fc600078e0015 */
[----:B------:R-:W-:Y:S04]  /*46f60*/  STL [R1+0x624c], R25 ;  /* 0x00624c1901007387 */ /* 0x000fe80000100800 */
[----:B------:R-:W-:Y:S04]  /*46f70*/  STL [R1+0x6248], R24 ;  /* 0x0062481801007387 */ /* 0x000fe80000100800 */
        /* <DEDUP_REMOVED lines=17> */
[----:B------:R-:W2:Y:S01]  /*47090*/  LDL.LU.64 R22, [R1+0x1138] ;  /* 0x0011380001167983 */ /* 0x000ea20000300a00 */
[----:B------:R-:W-:-:S02]  /*470a0*/  IMAD.MOV.U32 R26, RZ, RZ, R9 ;  /* 0x000000ffff1a7224 */ /* 0x000fc400078e0009 */
[----:B------:R-:W-:Y:S02]  /*470b0*/  IMAD.MOV.U32 R27, RZ, RZ, R8 ;  /* 0x000000ffff1b7224 */ /* 0x000fe400078e0008 */
[----:B------:R-:W3:Y:S04]  /*470c0*/  LDL.LU.64 R8, [R1+0x10e0] ;  /* 0x0010e00001087983 */ /* 0x000ee80000300a00 */
[----:B------:R-:W3:Y:S04]  /*470d0*/  LDL.LU.64 R10, [R1+0x10e8] ;  /* 0x0010e800010a7983 */ /* 0x000ee80000300a00 */
[----:B------:R-:W4:Y:S04]  /*470e0*/  LDL.64 R4, [R1+0x100] ;  /* 0x0001000001047983 */ /* 0x000f280000100a00 */
[----:B------:R-:W-:Y:S04]  /*470f0*/  STL [R1+0x6254], R26 ;  /* 0x0062541a01007387 */ /* 0x000fe80000100800 */
[----:B------:R0:W-:Y:S04]  /*47100*/  STL [R1+0x6250], R27 ;  /* 0x0062501b01007387 */ /* 0x0001e80000100800 */
[----:B------:R-:W3:Y:S04]  /*47110*/  LDL.LU.64 R24, [R1+0x1120] ;  /* 0x0011200001187983 */ /* 0x000ee80000300a00 */
[----:B0-----:R-:W3:Y:S01]  /*47120*/  LDL.LU.64 R26, [R1+0x1128] ;  /* 0x00112800011a7983 */ /* 0x001ee20000300a00 */
[----:B--2---:R-:W-:Y:S03]  /*47130*/  HMMA.16816.F32 R12, R16, R12, R20 ;  /* 0x0000000c100c723c */ /* 0x004fe60000001814 */
[----:B------:R-:W2:Y:S04]  /*47140*/  LDL.LU.64 R22, [R1+0x6328] ;  /* 0x0063280001167983 */ /* 0x000ea80000300a00 */
[----:B------:R-:W2:-:S15]  /*47150*/  LDL.LU.64 R20, [R1+0x6320] ;  /* 0x0063200001147983 */ /* 0x000e9e0000300a00 */
[----:B------:R-:W-:-:S01]  /*47160*/  NOP ;  /* 0x0000000000007918 */ /* 0x000fc20000000000 */
[----:B------:R0:W-:Y:S04]  /*47170*/  STL.64 [R1+0x270], R12 ;  /* 0x0002700c01007387 */ /* 0x0001e80000100a00 */
[----:B------:R-:W-:Y:S04]  /*47180*/  STL.64 [R1+0x278], R14 ;  /* 0x0002780e01007387 */ /* 0x000fe80000100a00 */
[----:B0-----:R-:W3:Y:S02]  /*47190*/  LDL.LU.64 R12, [R1+0x6318] ;  /* 0x00631800010c7983 */ /* 0x001ee40000300a00 */
[----:B---3--:R-:W-:-:S15]  /*471a0*/  HMMA.16816.F32 R24, R16, R12, R24 ;  /* 0x0000000c1018723c */ /* 0x008fde0000001818 */
[----:B------:R-:W-:-:S08]  /*471b0*/  NOP ;  /* 0x0000000000007918 */ /* 0x000fd00000000000 */
[----:B------:R0:W-:Y:S04]  /*471c0*/  STL.64 [R1+0x260], R24 ;  /* 0x0002601801007387 */ /* 0x0001e80000100a00 */
[----:B------:R1:W-:Y:S01]  /*471d0*/  STL.64 [R1+0x268], R26 ;  /* 0x0002681a01007387 */ /* 0x0003e20000100a00 */
[----:B0-----:R-:W-:Y:S02]  /*471e0*/  IMAD.MOV.U32 R25, RZ, RZ, R12 ;  /* 0x000000ffff197224 */ /* 0x001fe400078e000c */
[----:B------:R-:W-:Y:S02]  /*471f0*/  IMAD.MOV.U32 R24, RZ, RZ, R13 ;  /* 0x000000ffff187224 */ /* 0x000fe400078e000d */
[----:B------:R-:W2:Y:S02]  /*47200*/  LDL.LU.64 R12, [R1+0x6310] ;  /* 0x00631000010c7983 */ /* 0x000ea40000300a00 */
[----:B--2---:R-:W-:Y:S06]  /*47210*/  HMMA.16816.F32 R20, R16, R12, R20 ;  /* 0x0000000c1014723c */ /* 0x004fec0000001814 */
[----:B-1----:R-:W-:-:S02]  /*47220*/  IMAD.MOV.U32 R26, RZ, RZ, R12 ;  /* 0x000000ffff1a7224 */ /* 0x002fc400078e000c */
        /* <DEDUP_REMOVED lines=8> */
[----:B0-----:R-:W3:Y:S01]  /*472b0*/  LDL.64 R24, [R1+0x120] ;  /* 0x0001200001187983 */ /* 0x001ee20000100a00 */
[----:B--2---:R-:W-:Y:S03]  /*472c0*/  HMMA.16816.F32 R12, R16, R12, R20 ;  /* 0x0000000c100c723c */ /* 0x004fe60000001814 */
[----:B------:R-:W3:Y:S04]  /*472d0*/  LDL.LU.64 R22, [R1+0x62f0] ;  /* 0x0062f00001167983 */ /* 0x000ee80000300a00 */
[----:B------:R-:W3:-:S15]  /*472e0*/  LDL.LU.64 R20, [R1+0x62e8] ;  /* 0x0062e80001147983 */ /* 0x000ede0000300a00 */
[----:B------:R-:W-:-:S01]  /*472f0*/  NOP ;  /* 0x0000000000007918 */ /* 0x000fc20000000000 */
[----:B------:R0:W-:Y:S04]  /*47300*/  STL.64 [R1+0x240], R12 ;  /* 0x0002400c01007387 */ /* 0x0001e80000100a00 */
[----:B------:R-:W-:Y:S04]  /*47310*/  STL.64 [R1+0x248], R14 ;  /* 0x0002480e01007387 */ /* 0x000fe80000100a00 */
[----:B0-----:R-:W2:Y:S01]  /*47320*/  LDL.LU.64 R12, [R1+0x62e0] ;  /* 0x0062e000010c7983 */ /* 0x001ea20000300a00 */
[----:B---3--:R-:W-:-:S15]  /*47330*/  HMMA.16816.F32 R20, R16, R24, R20 ;  /* 0x000000181014723c */ /* 0x008fde0000001814 */
[----:B------:R-:W-:-:S08]  /*47340*/  NOP ;  /* 0x0000000000007918 */ /* 0x000fd00000000000 */
[----:B------:R0:W-:Y:S04]  /*47350*/  STL.64 [R1+0x220], R20 ;  /* 0x0002201401007387 */ /* 0x0001e80000100a00 */
[----:B------:R1:W-:Y:S04]  /*47360*/  STL.64 [R1+0x228], R22 ;  /* 0x0002281601007387 */ /* 0x0003e80000100a00 */
[----:B0-----:R-:W3:Y:S01]  /*47370*/  LDL.LU.64 R20, [R1+0x62d8] ;  /* 0x0062d80001147983 */ /* 0x001ee20000300a00 */
[----:B------:R-:W-:-:S03]  /*47380*/  IMAD.MOV.U32 R14, RZ, RZ, R24 ;  /* 0x000000ffff0e7224 */ /* 0x000fc600078e0018 */
[----:B------:R-:W4:Y:S04]  /*47390*/  LDL.LU.64 R24, [R1+0x10d0] ;  /* 0x0010d00001187983 */ /* 0x000f280000300a00 */
[----:B------:R-:W4:Y:S04]  /*473a0*/  LDL.LU.64 R26, [R1+0x10d8] ;  /* 0x0010d800011a7983 */ /* 0x000f280000300a00 */
[----:B------:R-:W-:Y:S01]  /*473b0*/  STL [R1+0x627c], R14 ;  /* 0x00627c0e01007387 */ /* 0x000fe20000100800 */
[----:B---3--:R-:W-:-:S15]  /*473c0*/  HMMA.16816.F32 R8, R16, R20, R8 ;  /* 0x000000141008723c */ /* 0x008fde0000001808 */
[----:B------:R-:W-:-:S08]  /*473d0*/  NOP ;  /* 0x0000000000007918 */ /* 0x000fd00000000000 */
[----:B------:R0:W-:Y:S04]  /*473e0*/  STL.64 [R1+0x210], R8 ;  /* 0x0002100801007387 */ /* 0x0001e80000100a00 */
[----:B------:R-:W3:Y:S04]  /*473f0*/  LDL.LU.64 R20, [R1+0x1050] ;  /* 0x0010500001147983 */ /* 0x000ee80000300a00 */
[----:B-1----:R-:W3:Y:S01]  /*47400*/  LDL.LU.64 R22, [R1+0x1058] ;  /* 0x0010580001167983 */ /* 0x002ee20000300a00 */
[----:B------:R-:W-:Y:S02]  /*47410*/  IMAD.MOV.U32 R28, RZ, RZ, R10 ;  /* 0x000000ffff1c7224 */ /* 0x000fe400078e000a */
[----:B------:R-:W-:Y:S01]  /*47420*/  IMAD.MOV.U32 R2, RZ, RZ, R11 ;  /* 0x000000ffff027224 */ /* 0x000fe200078e000b */
[----:B0-----:R-:W2:Y:S04]  /*47430*/  LDL.LU.64 R8, [R1+0x18e0] ;  /* 0x0018e00001087983 */ /* 0x001ea80000300a00 */
[----:B------:R-:W4:Y:S04]  /*47440*/  LDL.LU.64 R10, [R1+0x18e8] ;  /* 0x0018e800010a7983 */ /* 0x000f280000300a00 */
[----:B----4-:R-:W-:Y:S04]  /*47450*/  STL.64 [R1+0x62b8], R10 ;  /* 0x0062b80a01007387 */ /* 0x010fe80000100a00 */
[----:B--2---:R0:W-:Y:S04]  /*47460*/  STL.64 [R1+0x62b0], R8 ;  /* 0x0062b00801007387 */ /* 0x0041e80000100a00 */
[----:B0-----:R-:W2:Y:S04]  /*47470*/  LDL.LU.64 R8, [R1+0x1010] ;  /* 0x0010100001087983 */ /* 0x001ea80000300a00 */
[----:B------:R-:W4:Y:S01]  /*47480*/  LDL.LU.64 R10, [R1+0x1018] ;  /* 0x00101800010a7983 */ /* 0x000f220000300a00 */
[----:B------:R-:W-:Y:S03]  /*47490*/  HMMA.16816.F32 R24, R16, R4, R24 ;  /* 0x000000041018723c */ /* 0x000fe60000001818 */
[----:B----4-:R-:W-:Y:S04]  /*474a0*/  STL.64 [R1+0x62d0], R10 ;  /* 0x0062d00a01007387 */ /* 0x010fe80000100a00 */
[----:B--2---:R0:W-:Y:S04]  /*474b0*/  STL.64 [R1+0x62c8], R8 ;  /* 0x0062c80801007387 */ /* 0x0041e80000100a00 */
[----:B0-----:R-:W3:Y:S04]  /*474c0*/  LDL.LU.64 R8, [R1+0xf0] ;  /* 0x0000f00001087983 */ /* 0x001ee80000300a00 */
[----:B------:R-:W-:Y:S04]  /*474d0*/  STL [R1+0x50fc], R2 ;  /* 0x0050fc0201007387 */ /* 0x000fe80000100800 */
[----:B------:R-:W-:Y:S01]  /*474e0*/  STL [R1+0x50f8], R28 ;  /* 0x0050f81c01007387 */ /* 0x000fe20000100800 */
[----:B------:R-:W-:-:S03]  /*474f0*/  IMAD.MOV.U32 R14, RZ, RZ, R5 ;  /* 0x000000ffff0e7224 */ /* 0x000fc600078e0005 */
[----:B------:R-:W2:Y:S04]  /*47500*/  LDL.LU.64 R4, [R1+0x17e0] ;  /* 0x0017e00001047983 */ /* 0x000ea80000300a00 */
[----:B------:R0:W-:Y:S04]  /*47510*/  STL.64 [R1+0x200], R24 ;  /* 0x0002001801007387 */ /* 0x0001e80000100a00 */
[----:B------:R-:W-:Y:S04]  /*47520*/  STL.64 [R1+0x208], R26 ;  /* 0x0002081a01007387 */ /* 0x000fe80000100a00 */
[----:B------:R-:W2:Y:S04]  /*47530*/  LDL.LU.64 R6, [R1+0x17e8] ;  /* 0x0017e80001067983 */ /* 0x000ea80000300a00 */
[----:B------:R-:W4:Y:S01]  /*47540*/  LDL.LU.64 R10, [R1+0x62d0] ;  /* 0x0062d000010a7983 */ /* 0x000f220000300a00 */
[----:B---3--:R-:W-:Y:S06]  /*47550*/  HMMA.16816.F32 R20, R16, R8, R20 ;  /* 0x000000081014723c */ /* 0x008fec0000001814 */
[----:B0-----:R-:W-:-:S02]  /*47560*/  IMAD.MOV.U32 R25, RZ, RZ, R8 ;  /* 0x000000ffff197224 */ /* 0x001fc400078e0008 */
[----:B------:R-:W-:Y:S02]  /*47570*/  IMAD.MOV.U32 R24, RZ, RZ, R9 ;  /* 0x000000ffff187224 */ /* 0x000fe400078e0009 */
[----:B------:R-:W4:-:S13]  /*47580*/  LDL.LU.64 R8, [R1+0x62c8] ;  /* 0x0062c80001087983 */ /* 0x000f1a0000300a00 */
[----:B------:R0:W-:Y:S04]  /*47590*/  STL.64 [R1+0x1f0], R20 ;  /* 0x0001f01401007387 */ /* 0x0001e80000100a00 */
[----:B0-----:R-:W4:Y:S01]  /*475a0*/  LDL.LU.64 R20, [R1+0x62c0] ;  /* 0x0062c00001147983 */ /* 0x001f220000300a00 */
[----:B------:R-:W-:Y:S02]  /*475b0*/  IMAD.MOV.U32 R28, RZ, RZ, R23 ;  /* 0x000000ffff1c7224 */ /* 0x000fe400078e0017 */
[----:B------:R-:W-:-:S03]  /*475c0*/  IMAD.MOV.U32 R2, RZ, RZ, R22 ;  /* 0x000000ffff027224 */ /* 0x000fc600078e0016 */
[----:B------:R-:W-:Y:S04]  /*475d0*/  STL [R1+0x5104], R28 ;  /* 0x0051041c01007387 */ /* 0x000fe80000100800 */
[----:B------:R-:W-:Y:S01]  /*475e0*/  STL [R1+0x5100], R2 ;  /* 0x0051000201007387 */ /* 0x000fe20000100800 */
[----:B----4-:R-:W-:Y:S03]  /*475f0*/  HMMA.16816.F32 R16, R16, R20, R8 ;  /* 0x000000141010723c */ /* 0x010fe60000001808 */
[----:B------:R-:W3:Y:S04]  /*47600*/  LDL.LU.64 R10, [R1+0x62b8] ;  /* 0x0062b800010a7983 */ /* 0x000ee80000300a00 */
[----:B------:R-:W3:Y:S04]  /*47610*/  LDL.LU.64 R8, [R1+0x62b0] ;  /* 0x0062b00001087983 */ /* 0x000ee80000300a00 */
[----:B------:R-:W3:Y:S01]  /*47620*/  LDL.LU.64 R22, [R1+0x62a8] ;  /* 0x0062a80001167983 */ /* 0x000ee20000300a00 */
[----:B------:R-:W-:-:S11]  /*47630*/  IMAD.MOV.U32 R15, RZ, RZ, R21 ;  /* 0x000000ffff0f7224 */ /* 0x000fd600078e0015 */
[----:B------:R0:W-:Y:S04]  /*47640*/  STL.64 [R1+0x30], R16 ;  /* 0x0000301001007387 */ /* 0x0001e80000100a00 */
[----:B------:R1:W-:Y:S04]  /*47650*/  STL.64 [R1+0x38], R18 ;  /* 0x0000381201007387 */ /* 0x0003e80000100a00 */
[----:B------:R-:W3:Y:S04]  /*47660*/  LDL.LU.64 R20, [R1+0x62a0] ;  /* 0x0062a00001147983 */ /* 0x000ee80000300a00 */
[----:B0-----:R-:W4:Y:S04]  /*47670*/  LDL.LU.64 R16, [R1+0x16c0] ;  /* 0x0016c00001107983 */ /* 0x001f280000300a00 */
[----:B-1----:R-:W4:Y:S01]  /*47680*/  LDL.LU.64 R18, [R1+0x16c8] ;  /* 0x0016c80001127983 */ /* 0x002f220000300a00 */
[----:B---3--:R-:W-:-:S15]  /*47690*/  HMMA.16816.F32 R8, R20, R12, R8 ;  /* 0x0000000c1408723c */ /* 0x008fde0000001808 */
[----:B------:R-:W-:-:S08]  /*476a0*/  NOP ;  /* 0x0000000000007918 */ /* 0x000fd00000000000 */
[----:B------:R0:W-:Y:S01]  /*476b0*/  STL.64 [R1+0x20], R8 ;  /* 0x0000200801007387 */ /* 0x0001e20000100a00 */
[----:B------:R-:W-:Y:S02]  /*476c0*/  IMAD.MOV.U32 R28, RZ, RZ, R10 ;  /* 0x000000ffff1c7224 */ /* 0x000fe400078e000a */
[----:B------:R-:W-:Y:S02]  /*476d0*/  IMAD.MOV.U32 R2, RZ, RZ, R11 ;  /* 0x000000ffff027224 */ /* 0x000fe400078e000b */
[----:B------:R-:W3:Y:S04]  /*476e0*/  LDL.LU.64 R10, [R1+0x6298] ;  /* 0x00629800010a7983 */ /* 0x000ee80000300a00 */
[----:B0-----:R-:W2:Y:S04]  /*476f0*/  LDL.LU.64 R8, [R1+0x6290] ;  /* 0x0062900001087983 */ /* 0x001ea80000300a00 */
[----:B------:R-:W-:Y:S04]  /*47700*/  STL [R1+0x529c], R2 ;  /* 0x00529c0201007387 */ /* 0x000fe80000100800 */
[----:B------:R-:W-:Y:S01]  /*47710*/  STL [R1+0x5298], R28 ;  /* 0x0052981c01007387 */ /* 0x000fe20000100800 */
[----:B--2---:R-:W-:-:S15]  /*47720*/  HMMA.16816.F32 R4, R20, R8, R4 ;  /* 0x000000081404723c */ /* 0x004fde0000001804 */
[----:B------:R-:W-:-:S08]  /*47730*/  NOP ;  /* 0x0000000000007918 */ /* 0x000fd00000000000 */
[----:B------:R-:W-:Y:S04]  /*47740*/  STL.64 [R1+0x10], R4 ;  /* 0x0000100401007387 */ /* 0x000fe80000100a00 */
[----:B------:R0:W-:Y:S04]  /*47750*/  STL.64 [R1+0x18], R6 ;  /* 0x0000180601007387 */ /* 0x0001e80000100a00 */
[----:B0-----:R-:W2:Y:S04]  /*47760*/  LDL.LU.64 R6, [R1+0x6288] ;  /* 0x0062880001067983 */ /* 0x001ea80000300a00 */
[----:B------:R-:W4:Y:S04]  /*47770*/  LDL.LU.64 R4, [R1+0x6280] ;  /* 0x0062800001047983 */ /* 0x000f280000300a00 */
[----:B---3--:R-:W-:Y:S01]  /*47780*/  STL.64 [R1+0x6168], R10 ;  /* 0x0061680a01007387 */ /* 0x008fe20000100a00 */
[----:B------:R-:W-:-:S02]  /*47790*/  IMAD.MOV.U32 R8, RZ, RZ, R25 ;  /* 0x000000ffff087224 */ /* 0x000fc400078e0019 */
[----:B------:R-:W-:Y:S01]  /*477a0*/  IMAD.MOV.U32 R9, RZ, RZ, R24 ;  /* 0x000000ffff097224 */ /* 0x000fe200078e0018 */
[----:B----4-:R-:W-:-:S15]  /*477b0*/  HMMA.16816.F32 R16, R20, R4, R16 ;  /* 0x000000041410723c */ /* 0x010fde0000001810 */
[----:B------:R-:W-:-:S08]  /*477c0*/  NOP ;  /* 0x0000000000007918 */ /* 0x000fd00000000000 */
[----:B------:R-:W-:Y:S04]  /*477d0*/  STL.64 [R1+0x1010], R16 ;  /* 0x0010101001007387 */ /* 0x000fe80000100a00 */
[----:B--2---:R-:W-:Y:S04]  /*477e0*/  STL.64 [R1+0x6170], R6 ;  /* 0x0061700601007387 */ /* 0x004fe80000100a00 */
[----:B------:R-:W2:Y:S04]  /*477f0*/  LDL.LU.64 R24, [R1+0x15c0] ;  /* 0x0015c00001187983 */ /* 0x000ea80000300a00 */
[----:B------:R-:W2:Y:S04]  /*47800*/  LDL.LU.64 R26, [R1+0x15c8] ;  /* 0x0015c800011a7983 */ /* 0x000ea80000300a00 */
[----:B------:R0:W-:Y:S04]  /*47810*/  STL.64 [R1+0x6178], R8 ;  /* 0x0061780801007387 */ /* 0x0001e80000100a00 */
[----:B0-----:R-:W3:Y:S01]  /*47820*/  LDL.LU R8, [R1+0x100] ;  /* 0x0001000001087983 */ /* 0x001ee20000300800 */
[----:B------:R-:W-:-:S03]  /*47830*/  IMAD.MOV.U32 R9, RZ, RZ, R14 ;  /* 0x000000ffff097224 */ /* 0x000fc600078e000e */
[----:B------:R-:W4:Y:S01]  /*47840*/  LDL.LU R14, [R1+0x627c] ;  /* 0x00627c00010e7983 */ /* 0x000f220000300800 */
[----:B------:R-:W-:-:S03]  /*47850*/  IMAD.MOV.U32 R4, RZ, RZ, R3 ;  /* 0x000000ffff047224 */ /* 0x000fc600078e0003 */
[----:B------:R-:W2:Y:S04]  /*47860*/  LDL.LU R3, [R1+0x6278] ;  /* 0x0062780001037983 */ /* 0x000ea80000300800 */
[----:B------:R-:W4:Y:S01]  /*47870*/  LDL.LU R5, [R1+0x194] ;  /* 0x0001940001057983 */ /* 0x000f220000300800 */
[----:B------:R-:W-:Y:S02]  /*47880*/  IMAD.MOV.U32 R29, RZ, RZ, R18 ;  /* 0x000000ffff1d7224 */ /* 0x000fe400078e0012 */
[----:B------:R-:W-:Y:S01]  /*47890*/  IMAD.MOV.U32 R0, RZ, RZ, R19 ;  /* 0x000000ffff007224 */ /* 0x000fe200078e0013 */
[----:B---3--:R0:W-:Y:S04]  /*478a0*/  STL.64 [R1+0x6190], R8 ;  /* 0x0061900801007387 */ /* 0x0081e80000100a00 */
[----:B--2---:R-:W1:Y:S04]  /*478b0*/  LDSM.16.MT88.4 R16, [R3+UR4+0x2080] ;  /* 0x002080040310783b */ /* 0x004e680008004200 */
[----:B0-----:R-:W2:Y:S04]  /*478c0*/  LDL.LU R8, [R1+0x110] ;  /* 0x0001100001087983 */ /* 0x001ea80000300800 */
[----:B------:R-:W2:Y:S04]  /*478d0*/  LDL.LU R9, [R1+0x114] ;  /* 0x0001140001097983 */ /* 0x000ea80000300800 */
[----:B--2---:R4:W-:Y:S04]  /*478e0*/  STL.64 [R1+0x61a8], R8 ;  /* 0x0061a80801007387 */ /* 0x0049e80000100a00 */
[----:B------:R-:W-:Y:S04]  /*478f0*/  STL [R1+0x52a4], R0 ;  /* 0x0052a40001007387 */ /* 0x000fe80000100800 */
[----:B------:R-:W-:Y:S04]  /*47900*/  STL [R1+0x52a0], R29 ;  /* 0x0052a01d01007387 */ /* 0x000fe80000100800 */
[----:B-1----:R-:W-:Y:S04]  /*47910*/  STL.64 [R1+0x6048], R18 ;  /* 0x0060481201007387 */ /* 0x002fe80000100a00 */
[----:B------:R0:W-:Y:S01]  /*47920*/  STL.64 [R1+0x6040], R16 ;  /* 0x0060401001007387 */ /* 0x0001e20000100a00 */
[----:B----4-:R-:W-:-:S03]  /*47930*/  IMAD.MOV.U32 R8, RZ, RZ, R14 ;  /* 0x000000ffff087224 */ /* 0x010fc600078e000e */
[----:B0-----:R-:W2:Y:S01]  /*47940*/  LDL.LU R16, [R1+0xe0] ;  /* 0x0000e00001107983 */ /* 0x001ea20000300800 */
[----:B------:R-:W-:-:S03]  /*47950*/  IMAD.MOV.U32 R17, RZ, RZ, R15 ;  /* 0x000000ffff117224 */ /* 0x000fc600078e000f */
[----:B------:R-:W3:Y:S04]  /*47960*/  LDL.LU R15, [R1+0x6274] ;  /* 0x00627400010f7983 */ /* 0x000ee80000300800 */
[----:B------:R-:W4:Y:S04]  /*47970*/  LDL R18, [R1+0xe8] ;  /* 0x0000e80001127983 */ /* 0x000f280000100800 */
[----:B------:R-:W4:Y:S04]  /*47980*/  LDL R19, [R1+0xec] ;  /* 0x0000ec0001137983 */ /* 0x000f280000100800 */
[----:B------:R-:W2:Y:S04]  /*47990*/  LDL.LU R14, [R1+0x6270] ;  /* 0x00627000010e7983 */ /* 0x000ea80000300800 */
[----:B------:R-:W3:Y:S04]  /*479a0*/  LDL.LU R9, [R1+0x124] ;  /* 0x0001240001097983 */ /* 0x000ee80000300800 */
[----:B---3--:R0:W-:Y:S04]  /*479b0*/  STL.64 [R1+0x61c0], R8 ;  /* 0x0061c00801007387 */ /* 0x0081e80000100a00 */
[----:B0-----:R-:W3:Y:S04]  /*479c0*/  LDL.LU R8, [R1+0x130] ;  /* 0x0001300001087983 */ /* 0x001ee80000300800 */
[----:B------:R-:W3:Y:S04]  /*479d0*/  LDL.LU R9, [R1+0x134] ;  /* 0x0001340001097983 */ /* 0x000ee80000300800 */
[----:B---3--:R0:W-:Y:S02]  /*479e0*/  STL.64 [R1+0x61d8], R8 ;  /* 0x0061d80801007387 */ /* 0x0081e40000100a00 */
[----:B0-----:R-:W-:-:S02]  /*479f0*/  IMAD.MOV.U32 R8, RZ, RZ, R15 ;  /* 0x000000ffff087224 */ /* 0x001fc400078e000f */
[----:B--2---:R-:W-:Y:S01]  /*47a00*/  IMAD.MOV.U32 R9, RZ, RZ, R14 ;  /* 0x000000ffff097224 */ /* 0x004fe200078e000e */
[----:B------:R-:W2:Y:S04]  /*47a10*/  LDL.LU R15, [R1+0x626c] ;  /* 0x00626c00010f7983 */ /* 0x000ea80000300800 */
[----:B------:R-:W2:Y:S04]  /*47a20*/  LDL.LU R14, [R1+0x6268] ;  /* 0x00626800010e7983 */ /* 0x000ea80000300800 */
[----:B----4-:R-:W-:Y:S04]  /*47a30*/  STL.64 [R1+0x6188], R18 ;  /* 0x0061881201007387 */ /* 0x010fe80000100a00 */
[----:B------:R0:W-:Y:S04]  /*47a40*/  STL.64 [R1+0x6180], R16 ;  /* 0x0061801001007387 */ /* 0x0001e80000100a00 */
[----:B0-----:R-:W3:Y:S04]  /*47a50*/  LDL.LU.64 R16, [R1+0x1040] ;  /* 0x0010400001107983 */ /* 0x001ee80000300a00 */
[----:B------:R-:W3:Y:S01]  /*47a60*/  LDL.LU.64 R18, [R1+0x1048] ;  /* 0x0010480001127983 */ /* 0x000ee20000300a00 */
[----:B------:R-:W-:Y:S03]  /*47a70*/  HMMA.16816.F32 R8, R20, R8, R24 ;  /* 0x000000081408723c */ /* 0x000fe60000001818 */
[----:B------:R-:W4:Y:S04]  /*47a80*/  LDL.LU.64 R26, [R1+0x6260] ;  /* 0x00626000011a7983 */ /* 0x000f280000300a00 */
[----:B------:R-:W2:-:S15]  /*47a90*/  LDL.LU.64 R24, [R1+0x6258] ;  /* 0x0062580001187983 */ /* 0x000e9e0000300a00 */
[----:B------:R-:W-:-:S01]  /*47aa0*/  NOP ;  /* 0x0000000000007918 */ /* 0x000fc20000000000 */
[----:B------:R4:W-:Y:S01]  /*47ab0*/  STL.64 [R1+0x1050], R8 ;  /* 0x0010500801007387 */ /* 0x0009e20000100a00 */
[----:B------:R-:W-:Y:S02]  /*47ac0*/  IMAD.MOV.U32 R12, RZ, RZ, R11 ;  /* 0x000000ffff0c7224 */ /* 0x000fe400078e000b */
[----:B------:R-:W-:Y:S01]  /*47ad0*/  IMAD.MOV.U32 R13, RZ, RZ, R10 ;  /* 0x000000ffff0d7224 */ /* 0x000fe200078e000a */
[----:B---3--:R-:W-:Y:S01]  /*47ae0*/  HMMA.16816.F32 R4, R20, R4, R16 ;  /* 0x000000041404723c */ /* 0x008fe20000001810 */
[----:B----4-:R-:W-:Y:S02]  /*47af0*/  IMAD.MOV.U32 R8, RZ, RZ, R26 ;  /* 0x000000ffff087224 */ /* 0x010fe400078e001a */
[----:B------:R-:W-:Y:S01]  /*47b00*/  IMAD.MOV.U32 R9, RZ, RZ, R27 ;  /* 0x000000ffff097224 */ /* 0x000fe200078e001b */
[----:B------:R-:W3:Y:S04]  /*47b10*/  LDL.LU R26, [R1+0x6254] ;  /* 0x00625400011a7983 */ /* 0x000ee80000300800 */
[----:B------:R-:W4:Y:S04]  /*47b20*/  LDL.LU R27, [R1+0x6250] ;  /* 0x00625000011b7983 */ /* 0x000f280000300800 */
[----:B------:R0:W-:Y:S04]  /*47b30*/  STL.64 [R1+0x61f0], R8 ;  /* 0x0061f00801007387 */ /* 0x0001e80000100a00 */
[----:B------:R-:W-:Y:S04]  /*47b40*/  STL [R1+0x500c], R12 ;  /* 0x00500c0c01007387 */ /* 0x000fe80000100800 */
[----:B------:R-:W-:Y:S04]  /*47b50*/  STL [R1+0x5008], R13 ;  /* 0x0050080d01007387 */ /* 0x000fe80000100800 */
[----:B--2---:R-:W-:Y:S01]  /*47b60*/  STL.64 [R1+0x6240], R14 ;  /* 0x0062400e01007387 */ /* 0x004fe20000100a00 */
[----:B0-----:R-:W-:-:S02]  /*47b70*/  IMAD.MOV.U32 R8, RZ, RZ, R25 ;  /* 0x000000ffff087224 */ /* 0x001fc400078e0019 */
[----:B------:R-:W-:Y:S01]  /*47b80*/  IMAD.MOV.U32 R9, RZ, RZ, R24 ;  /* 0x000000ffff097224 */ /* 0x000fe200078e0018 */
[----:B------:R-:W2:Y:S04]  /*47b90*/  LDL.LU R25, [R1+0x624c] ;  /* 0x00624c0001197983 */ /* 0x000ea80000300800 */
[----:B------:R-:W-:Y:S04]  /*47ba0*/  STL.64 [R1+0x1040], R4 ;  /* 0x0010400401007387 */ /* 0x000fe80000100a00 */
[----:B------:R-:W-:Y:S04]  /*47bb0*/  STL.64 [R1+0x1048], R6 ;  /* 0x0010480601007387 */ /* 0x000fe80000100a00 */
[----:B------:R-:W2:Y:S04]  /*47bc0*/  LDL.LU R24, [R1+0x6248] ;  /* 0x0062480001187983 */ /* 0x000ea80000300800 */
[----:B------:R0:W-:Y:S04]  /*47bd0*/  STL.64 [R1+0x6208], R8 ;  /* 0x0062080801007387 */ /* 0x0001e80000100a00 */
[----:B0-----:R-:W3:Y:S04]  /*47be0*/  LDL.LU R8, [R1+0x160] ;  /* 0x0001600001087983 */ /* 0x001ee80000300800 */
[----:B------:R-:W3:Y:S04]  /*47bf0*/  LDL.LU R9, [R1+0x164] ;  /* 0x0001640001097983 */ /* 0x000ee80000300800 */
[----:B---3--:R4:W-:Y:S02]  /*47c00*/  STL.64 [R1+0x6220], R8 ;  /* 0x0062200801007387 */ /* 0x0089e40000100a00 */
[----:B----4-:R-:W-:-:S02]  /*47c10*/  IMAD.MOV.U32 R8, RZ, RZ, R27 ;  /* 0x000000ffff087224 */ /* 0x010fc400078e001b */
[----:B------:R-:W-:-:S05]  /*47c20*/  IMAD.MOV.U32 R9, RZ, RZ, R26 ;  /* 0x000000ffff097224 */ /* 0x000fca00078e001a */
[----:B------:R-:W-:Y:S04]  /*47c30*/  STL.64 [R1+0x6238], R8 ;  /* 0x0062380801007387 */ /* 0x000fe80000100a00 */
[----:B------:R-:W3:Y:S04]  /*47c40*/  LDL.LU.64 R12, [R1+0x1060] ;  /* 0x00106000010c7983 */ /* 0x000ee80000300a00 */
[----:B------:R-:W3:Y:S04]  /*47c50*/  LDL.LU.64 R14, [R1+0x1068] ;  /* 0x00106800010e7983 */ /* 0x000ee80000300a00 */
[----:B------:R-:W4:Y:S04]  /*47c60*/  LDL.LU.64 R16, [R1+0x280] ;  /* 0x0002800001107983 */ /* 0x000f280000300a00 */
[----:B------:R-:W2:Y:S04]  /*47c70*/  LDL.LU.64 R18, [R1+0x288] ;  /* 0x0002880001127983 */ /* 0x000ea80000300a00 */
[----:B--2---:R-:W-:Y:S04]  /*47c80*/  STL.64 [R1+0x61a0], R18 ;  /* 0x0061a01201007387 */ /* 0x004fe80000100a00 */
[----:B----4-:R0:W-:Y:S04]  /*47c90*/  STL.64 [R1+0x6198], R16 ;  /* 0x0061981001007387 */ /* 0x0101e80000100a00 */
[----:B0-----:R-:W2:Y:S04]  /*47ca0*/  LDL.LU.64 R16, [R1+0x480] ;  /* 0x0004800001107983 */ /* 0x001ea80000300a00 */
[----:B------:R-:W4:Y:S04]  /*47cb0*/  LDL.LU.64 R18, [R1+0x488] ;  /* 0x0004880001127983 */ /* 0x000f280000300a00 */
[----:B----4-:R-:W-:Y:S04]  /*47cc0*/  STL.64 [R1+0x61b8], R18 ;  /* 0x0061b81201007387 */ /* 0x010fe80000100a00 */
[----:B--2---:R0:W-:Y:S04]  /*47cd0*/  STL.64 [R1+0x61b0], R16 ;  /* 0x0061b01001007387 */ /* 0x0041e80000100a00 */
        /* <DEDUP_REMOVED lines=13> */
[----:B------:R-:W4:Y:S01]  /*47db0*/  LDL.LU.64 R18, [R1+0x1098] ;  /* 0x0010980001127983 */ /* 0x000f220000300a00 */
[----:B------:R-:W-:-:S02]  /*47dc0*/  IMAD.MOV.U32 R8, RZ, RZ, R25 ;  /* 0x000000ffff087224 */ /* 0x000fc400078e0019 */
[----:B------:R-:W-:-:S07]  /*47dd0*/  IMAD.MOV.U32 R9, RZ, RZ, R24 ;  /* 0x000000ffff097224 */ /* 0x000fce00078e0018 */
[----:B---3--:R-:W-:Y:S01]  /*47de0*/  HMMA.16816.F32 R8, R20, R8, R12 ;  /* 0x000000081408723c */ /* 0x008fe2000000180c */
[----:B----4-:R-:W-:Y:S04]  /*47df0*/  STL.64 [R1+0x6218], R18 ;  /* 0x0062181201007387 */ /* 0x010fe80000100a00 */
        /* <DEDUP_REMOVED lines=9> */
[----:B------:R-:W4:Y:S04]  /*47e90*/  LDL.LU.64 R24, [R1] ;  /* 0x0000000001187983 */ /* 0x000f280000300a00 */
[----:B------:R-:W4:Y:S04]  /*47ea0*/  LDL.LU.64 R26, [R1+0x8] ;  /* 0x00000800011a7983 */ /* 0x000f280000300a00 */
[----:B------:R-:W4:Y:S04]  /*47eb0*/  LDL.LU.64 R14, [R1+0x6240] ;  /* 0x00624000010e7983 */ /* 0x000f280000300a00 */
[----:B------:R0:W-:Y:S04]  /*47ec0*/  STL.64 [R1+0x1060], R8 ;  /* 0x0010600801007387 */ /* 0x0001e80000100a00 */
[----:B0-----:R-:W2:Y:S01]  /*47ed0*/  LDL.LU.64 R8, [R1+0x6238] ;  /* 0x0062380001087983 */ /* 0x001ea20000300a00 */
[----:B------:R-:W-:-:S02]  /*47ee0*/  IMAD.MOV.U32 R12, RZ, RZ, R10 ;  /* 0x000000ffff0c7224 */ /* 0x000fc400078e000a */
[----:B------:R-:W-:-:S05]  /*47ef0*/  IMAD.MOV.U32 R13, RZ, RZ, R11 ;  /* 0x000000ffff0d7224 */ /* 0x000fca00078e000b */
[----:B------:R-:W-:Y:S04]  /*47f00*/  STL [R1+0x5014], R13 ;  /* 0x0050140d01007387 */ /* 0x000fe80000100800 */
[----:B------:R-:W-:Y:S01]  /*47f10*/  STL [R1+0x5010], R12 ;  /* 0x0050100c01007387 */ /* 0x000fe20000100800 */
        /* <DEDUP_REMOVED lines=12> */
[----:B------:R2:W-:Y:S04]  /*47fe0*/  STL [R1+0x1088], R10 ;  /* 0x0010880a01007387 */ /* 0x0005e80000100800 */
[----:B0-----:R-:W2:Y:S01]  /*47ff0*/  LDL.LU.64 R8, [R1+0x6208] ;  /* 0x0062080001087983 */ /* 0x001ea20000300a00 */
[----:B------:R-:W-:-:S05]  /*48000*/  IMAD.MOV.U32 R13, RZ, RZ, R11 ;  /* 0x000000ffff0d7224 */ /* 0x000fca00078e000b */
        /* <DEDUP_REMOVED lines=38> */
[----:B------:R-:W4:-:S15]  /*48270*/  LDL.LU.64 R16, [R1+0x6180] ;  /* 0x0061800001107983 */ /* 0x000f1e0000300a00 */
[----:B------:R-:W-:-:S02]  /*48280*/  NOP ;  /* 0x0000000000007918 */ /* 0x000fc40000000000 */
[----:B------:R0:W-:Y:S04]  /*48290*/  STL.64 [R1+0x17c0], R8 ;  /* 0x0017c00801007387 */ /* 0x0001e80000100a00 */
[----:B------:R3:W-:Y:S04]  /*482a0*/  STL.64 [R1+0x17c8], R10 ;  /* 0x0017c80a01007387 */ /* 0x0007e80000100a00 */
[----:B0-----:R-:W3:Y:S02]  /*482b0*/  LDL.LU.64 R8, [R1+0x6178] ;  /* 0x0061780001087983 */ /* 0x001ee40000300a00 */
[----:B---3--:R-:W-:Y:S02]  /*482c0*/  HMMA.16816.F32 R8, R20, R8, R4 ;  /* 0x000000081408723c */ /* 0x008fe40000001804 */
[----:B------:R-:W3:-:S15]  /*482d0*/  LDL.LU.64 R6, [R1+0x6170] ;  /* 0x0061700001067983 */ /* 0x000ede0000300a00 */
[----:B------:R-:W-:-:S06]  /*482e0*/  NOP ;  /* 0x0000000000007918 */ /* 0x000fcc0000000000 */
[----:B------:R-:W-:Y:S04]  /*482f0*/  STL.64 [R1+0x17b0], R8 ;  /* 0x0017b00801007387 */ /* 0x000fe80000100a00 */
[----:B------:R0:W-:Y:S04]  /*48300*/  STL.64 [R1+0x17b8], R10 ;  /* 0x0017b80a01007387 */ /* 0x0001e80000100a00 */
[----:B0-----:R-:W2:Y:S01]  /*48310*/  LDL.LU.64 R10, [R1+0x6168] ;  /* 0x00616800010a7983 */ /* 0x001ea20000300a00 */
[----:B----4-:R-:W-:Y:S03]  /*48320*/  HMMA.16816.F32 R20, R20, R16, R24 ;  /* 0x000000101414723c */ /* 0x010fe60000001818 */
[----:B------:R-:W4:Y:S04]  /*48330*/  LDL.LU.64 R26, [R1+0x6160] ;  /* 0x00616000011a7983 */ /* 0x000f280000300a00 */
[----:B------:R-:W4:-:S15]  /*48340*/  LDL.LU.64 R24, [R1+0x6158] ;  /* 0x0061580001187983 */ /* 0x000f1e0000300a00 */
[----:B------:R-:W-:-:S01]  /*48350*/  NOP ;  /* 0x0000000000007918 */ /* 0x000fc20000000000 */
[----:B------:R0:W-:Y:S04]  /*48360*/  STL.64 [R1+0x10d0], R20 ;  /* 0x0010d01401007387 */ /* 0x0001e80000100a00 */
[----:B------:R1:W-:Y:S04]  /*48370*/  STL.64 [R1+0x10d8], R22 ;  /* 0x0010d81601007387 */ /* 0x0003e80000100a00 */
[----:B0-----:R-:W3:Y:S01]  /*48380*/  LDL.LU R20, [R1+0x4d0] ;  /* 0x0004d00001147983 */ /* 0x001ee20000300800 */
[----:B------:R-:W-:-:S03]  /*48390*/  IMAD.MOV.U32 R21, RZ, RZ, R14 ;  /* 0x000000ffff157224 */ /* 0x000fc600078e000e */
[----:B------:R-:W4:Y:S01]  /*483a0*/  LDL.LU R14, [R1+0x6150] ;  /* 0x00615000010e7983 */ /* 0x000f220000300800 */
[----:B-1----:R-:W-:-:S03]  /*483b0*/  IMAD.MOV.U32 R22, RZ, RZ, R15 ;  /* 0x000000ffff167224 */ /* 0x002fc600078e000f */
[----:B------:R-:W4:Y:S01]  /*483c0*/  LDL.LU R15, [R1+0x614c] ;  /* 0x00614c00010f7983 */ /* 0x000f220000300800 */
[----:B--2---:R-:W-:Y:S02]  /*483d0*/  IMAD.MOV.U32 R23, RZ, RZ, R10 ;  /* 0x000000ffff177224 */ /* 0x004fe400078e000a */
[----:B------:R-:W-:Y:S01]  /*483e0*/  IMAD.MOV.U32 R16, RZ, RZ, R11 ;  /* 0x000000ffff107224 */ /* 0x000fe200078e000b */
[----:B------:R-:W3:Y:S04]  /*483f0*/  LDL.LU R10, [R1+0x6148] ;  /* 0x00614800010a7983 */ /* 0x000ee80000300800 */
[----:B------:R0:W-:Y:S04]  /*48400*/  STL.64 [R1+0x6098], R18 ;  /* 0x0060981201007387 */ /* 0x0001e80000100a00 */
[----:B------:R-:W3:Y:S04]  /*48410*/  LDL.LU R11, [R1+0x6144] ;  /* 0x00614400010b7983 */ /* 0x000ee80000300800 */
[----:B------:R-:W2:Y:S04]  /*48420*/  LDL.LU R17, [R1+0x4e4] ;  /* 0x0004e40001117983 */ /* 0x000ea80000300800 */
[----:B0-----:R-:W2:Y:S04]  /*48430*/  LDL.LU R18, [R1+0x4e8] ;  /* 0x0004e80001127983 */ /* 0x001ea80000300800 */
[----:B------:R-:W2:Y:S04]  /*48440*/  LDL.LU R19, [R1+0x4ec] ;  /* 0x0004ec0001137983 */ /* 0x000ea80000300800 */
[----:B----4-:R-:W-:Y:S01]  /*48450*/  STL.64 [R1+0x60b0], R14 ;  /* 0x0060b00e01007387 */ /* 0x010fe20000100a00 */
[----:B--2---:R-:W-:-:S15]  /*48460*/  HMMA.16816.F32 R16, R24, R14, R16 ;  /* 0x0000000e1810723c */ /* 0x004fde0000001810 */
[----:B------:R-:W-:-:S08]  /*48470*/  NOP ;  /* 0x0000000000007918 */ /* 0x000fd00000000000 */
[----:B------:R-:W-:Y:S04]  /*48480*/  STL.64 [R1+0x10c0], R16 ;  /* 0x0010c01001007387 */ /* 0x000fe80000100a00 */
[----:B------:R3:W-:Y:S04]  /*48490*/  STL.64 [R1+0x10c8], R18 ;  /* 0x0010c81201007387 */ /* 0x0007e80000100a00 */
[----:B------:R-:W2:Y:S01]  /*484a0*/  LDL.LU R12, [R1+0xfa0] ;  /* 0x000fa000010c7983 */ /* 0x000ea20000300800 */
[----:B---3--:R-:W-:Y:S01]  /*484b0*/  HMMA.16816.F32 R16, R24, R10, R20 ;  /* 0x0000000a1810723c */ /* 0x008fe20000001814 */
[----:B------:R-:W-:-:S02]  /*484c0*/  IMAD.MOV.U32 R15, RZ, RZ, R6 ;  /* 0x000000ffff0f7224 */ /* 0x000fc400078e0006 */
[----:B------:R-:W0:-:S15]  /*484d0*/  LDSM.16.MT88.4 R20, [R3+UR4+0x2100] ;  /* 0x002100040314783b */ /* 0x000e1e0008004200 */
[----:B------:R-:W-:-:S05]  /*484e0*/  NOP ;  /* 0x0000000000007918 */ /* 0x000fca0000000000 */
[----:B------:R-:W-:Y:S04]  /*484f0*/  STL.64 [R1+0x10b0], R16 ;  /* 0x0010b01001007387 */ /* 0x000fe80000100a00 */
[----:B------:R-:W-:Y:S04]  /*48500*/  STL.64 [R1+0x10b8], R18 ;  /* 0x0010b81201007387 */ /* 0x000fe80000100a00 */
[----:B------:R-:W2:Y:S04]  /*48510*/  LDL.LU R13, [R1+0xfa4] ;  /* 0x000fa400010d7983 */ /* 0x000ea80000300800 */
[----:B------:R-:W3:Y:S04]  /*48520*/  LDL.LU R14, [R1+0xfa8] ;  /* 0x000fa800010e7983 */ /* 0x000ee80000300800 */
[----:B------:R-:W4:Y:S04]  /*48530*/  LDL.LU R6, [R1+0x6140] ;  /* 0x0061400001067983 */ /* 0x000f280000300800 */
[----:B---3--:R-:W-:Y:S04]  /*48540*/  STL.64 [R1+0x60e0], R14 ;  /* 0x0060e00e01007387 */ /* 0x008fe80000100a00 */
[----:B--2---:R1:W-:Y:S04]  /*48550*/  STL.64 [R1+0x60d8], R12 ;  /* 0x0060d80c01007387 */ /* 0x0043e80000100a00 */
[----:B-1----:R-:W2:Y:S04]  /*48560*/  LDL.LU R12, [R1+0xfb0] ;  /* 0x000fb000010c7983 */ /* 0x002ea80000300800 */
[----:B------:R-:W2:Y:S04]  /*48570*/  LDL.LU R13, [R1+0xfb4] ;  /* 0x000fb400010d7983 */ /* 0x000ea80000300800 */
[----:B------:R-:W3:Y:S01]  /*48580*/  LDL.LU R14, [R1+0xfb8] ;  /* 0x000fb800010e7983 */ /* 0x000ee20000300800 */
[----:B------:R-:W-:-:S03]  /*48590*/  IMAD.MOV.U32 R15, RZ, RZ, R7 ;  /* 0x000000ffff0f7224 */ /* 0x000fc600078e0007 */
[----:B------:R-:W4:Y:S04]  /*485a0*/  LDL.LU R7, [R1+0x613c] ;  /* 0x00613c0001077983 */ /* 0x000f280000300800 */
[----:B---3--:R1:W-:Y:S04]  /*485b0*/  STL.64 [R1+0x60f0], R14 ;  /* 0x0060f00e01007387 */ /* 0x0083e80000100a00 */
[----:B--2---:R-:W-:Y:S04]  /*485c0*/  STL.64 [R1+0x60e8], R12 ;  /* 0x0060e80c01007387 */ /* 0x004fe80000100a00 */
[----:B-1----:R-:W2:Y:S04]  /*485d0*/  LDL.64 R14, [R1+0x178] ;  /* 0x00017800010e7983 */ /* 0x002ea80000100a00 */
[----:B--2---:R1:W-:Y:S04]  /*485e0*/  STL.64 [R1+0x6100], R14 ;  /* 0x0061000e01007387 */ /* 0x0043e80000100a00 */
[----:B-1----:R-:W2:Y:S04]  /*485f0*/  LDL.64 R14, [R1+0x188] ;  /* 0x00018800010e7983 */ /* 0x002ea80000100a00 */
[----:B--2---:R1:W-:Y:S04]  /*48600*/  STL.64 [R1+0x6108], R14 ;  /* 0x0061080e01007387 */ /* 0x0043e80000100a00 */
[----:B-1----:R-:W2:Y:S04]  /*48610*/  LDL.64 R14, [R1+0x198] ;  /* 0x00019800010e7983 */ /* 0x002ea80000100a00 */
[----:B--2---:R1:W-:Y:S04]  /*48620*/  STL.64 [R1+0x6110], R14 ;  /* 0x0061100e01007387 */ /* 0x0043e80000100a00 */
[----:B-1----:R-:W2:Y:S04]  /*48630*/  LDL.64 R14, [R1+0x1a8] ;  /* 0x0001a800010e7983 */ /* 0x002ea80000100a00 */
[----:B--2---:R1:W-:Y:S04]  /*48640*/  STL.64 [R1+0x6128], R14 ;  /* 0x0061280e01007387 */ /* 0x0043e80000100a00 */
[----:B------:R-:W2:Y:S04]  /*48650*/  LDL.LU R12, [R1+0x1000] ;  /* 0x00100000010c7983 */ /* 0x000ea80000300800 */
[----:B------:R-:W2:Y:S04]  /*48660*/  LDL.LU R13, [R1+0x1004] ;  /* 0x00100400010d7983 */ /* 0x000ea80000300800 */
[----:B-1----:R-:W2:Y:S04]  /*48670*/  LDL.LU R14, [R1+0x1008] ;  /* 0x00100800010e7983 */ /* 0x002ea80000300800 */
[----:B------:R-:W2:Y:S04]  /*48680*/  LDL.LU R15, [R1+0x100c] ;  /* 0x00100c00010f7983 */ /* 0x000ea80000300800 */
[----:B------:R-:W3:Y:S04]  /*48690*/  LDL.64 R18, [R1+0x158] ;  /* 0x0001580001127983 */ /* 0x000ee80000100a00 */
[----:B---3--:R4:W-:Y:S04]  /*486a0*/  STL.64 [R1+0x60f8], R18 ;  /* 0x0060f81201007387 */ /* 0x0089e80000100a00 */
[----:B------:R-:W3:Y:S04]  /*486b0*/  LDL.LU R16, [R1+0xfc0] ;  /* 0x000fc00001107983 */ /* 0x000ee80000300800 */
[----:B------:R-:W3:Y:S01]  /*486c0*/  LDL.LU R17, [R1+0xfc4] ;  /* 0x000fc40001117983 */ /* 0x000ee20000300800 */
[----:B----4-:R-:W-:-:S03]  /*486d0*/  IMAD.MOV.U32 R18, RZ, RZ, R6 ;  /* 0x000000ffff127224 */ /* 0x010fc600078e0006 */
[----:B------:R-:W4:Y:S04]  /*486e0*/  LDL.LU R6, [R1+0x6138] ;  /* 0x0061380001067983 */ /* 0x000f280000300800 */
[----:B------:R-:W2:Y:S01]  /*486f0*/  LDL.LU R19, [R1+0xfcc] ;  /* 0x000fcc0001137983 */ /* 0x000ea20000300800 */
[----:B------:R-:W-:-:S03]  /*48700*/  IMAD.MOV.U32 R8, RZ, RZ, R7 ;  /* 0x000000ffff087224 */ /* 0x000fc600078e0007 */
[----:B--2---:R-:W-:Y:S04]  /*48710*/  STL.64 [R1+0x6120], R18 ;  /* 0x0061201201007387 */ /* 0x004fe80000100a00 */
[----:B---3--:R1:W-:Y:S04]  /*48720*/  STL.64 [R1+0x6118], R16 ;  /* 0x0061181001007387 */ /* 0x0083e80000100a00 */
[----:B-1----:R-:W2:Y:S04]  /*48730*/  LDL.LU R16, [R1+0xff0] ;  /* 0x000ff00001107983 */ /* 0x002ea80000300800 */
[----:B------:R-:W2:Y:S04]  /*48740*/  LDL.LU R17, [R1+0xff4] ;  /* 0x000ff40001117983 */ /* 0x000ea80000300800 */
[----:B------:R-:W2:Y:S01]  /*48750*/  LDL.LU R18, [R1+0xff8] ;  /* 0x000ff80001127983 */ /* 0x000ea20000300800 */
[----:B----4-:R-:W-:-:S03]  /*48760*/  IMAD.MOV.U32 R19, RZ, RZ, R6 ;  /* 0x000000ffff137224 */ /* 0x010fc600078e0006 */
[----:B------:R-:W3:Y:S04]  /*48770*/  LDL.LU R6, [R1+0x6134] ;  /* 0x0061340001067983 */ /* 0x000ee80000300800 */
[----:B------:R1:W-:Y:S04]  /*48780*/  STL [R1+0x6024], R10 ;  /* 0x0060240a01007387 */ /* 0x0003e80000100800 */
[----:B------:R4:W-:Y:S04]  /*48790*/  STL [R1+0x6020], R11 ;  /* 0x0060200b01007387 */ /* 0x0009e80000100800 */
[----:B------:R-:W3:Y:S04]  /*487a0*/  LDL.LU R7, [R1+0x6130] ;  /* 0x0061300001077983 */ /* 0x000ee80000300800 */
[----:B------:R-:W2:Y:S04]  /*487b0*/  LDL.LU R9, [R1+0xfd4] ;  /* 0x000fd40001097983 */ /* 0x000ea80000300800 */
[----:B-1----:R-:W2:Y:S04]  /*487c0*/  LDL.LU R10, [R1+0xfd8] ;  /* 0x000fd800010a7983 */ /* 0x002ea80000300800 */
[----:B----4-:R-:W4:Y:S04]  /*487d0*/  LDL.LU R11, [R1+0xfdc] ;  /* 0x000fdc00010b7983 */ /* 0x010f280000300800 */
[----:B------:R-:W-:Y:S04]  /*487e0*/  STL [R1+0x6028], R3 ;  /* 0x0060280301007387 */ /* 0x000fe80000100800 */
[----:B0-----:R0:W-:Y:S04]  /*487f0*/  STL.64 [R1+0x5ef0], R22 ;  /* 0x005ef01601007387 */ /* 0x0011e80000100a00 */
[----:B------:R-:W-:Y:S04]  /*48800*/  STL.64 [R1+0x5ee8], R20 ;  /* 0x005ee81401007387 */ /* 0x000fe80000100a00 */
[----:B0-----:R-:W4:Y:S01]  /*48810*/  LDL.64 R22, [R1+0x168] ;  /* 0x0001680001167983 */ /* 0x001f220000100a00 */
[----:B---3--:R-:W-:-:S15]  /*48820*/  HMMA.16816.F32 R12, R24, R6, R12 ;  /* 0x00000006180c723c */ /* 0x008fde000000180c */
[----:B------:R-:W-:-:S08]  /*48830*/  NOP ;  /* 0x0000000000007918 */ /* 0x000fd00000000000 */
[----:B------:R-:W-:Y:S04]  /*48840*/  STL.64 [R1+0x1150], R12 ;  /* 0x0011500c01007387 */ /* 0x000fe80000100a00 */
[----:B------:R0:W-:Y:S04]  /*48850*/  STL.64 [R1+0x1158], R14 ;  /* 0x0011580e01007387 */ /* 0x0001e80000100a00 */
[----:B0-----:R-:W2:Y:S04]  /*48860*/  LDL.LU.64 R14, [R1+0x6128] ;  /* 0x00612800010e7983 */ /* 0x001ea80000300a00 */
[----:B------:R0:W-:Y:S04]  /*48870*/  STL [R1+0x6030], R6 ;  /* 0x0060300601007387 */ /* 0x0001e80000100800 */
[----:B------:R1:W-:Y:S04]  /*48880*/  STL [R1+0x602c], R7 ;  /* 0x00602c0701007387 */ /* 0x0003e80000100800 */
[----:B------:R-:W3:Y:S04]  /*48890*/  LDL.LU R4, [R1+0xfe0] ;  /* 0x000fe00001047983 */ /* 0x000ee80000300800 */
[----:B------:R-:W3:Y:S04]  /*488a0*/  LDL.LU R5, [R1+0xfe4] ;  /* 0x000fe40001057983 */ /* 0x000ee80000300800 */
[----:B0-----:R-:W3:Y:S04]  /*488b0*/  LDL.LU R6, [R1+0xfe8] ;  /* 0x000fe80001067983 */ /* 0x001ee80000300800 */
[----:B-1----:R-:W3:Y:S01]  /*488c0*/  LDL.LU R7, [R1+0xfec] ;  /* 0x000fec0001077983 */ /* 0x002ee20000300800 */
[----:B--2---:R-:W-:Y:S06]  /*488d0*/  HMMA.16816.F32 R16, R24, R14, R16 ;  /* 0x0000000e1810723c */ /* 0x004fec0000001810 */
[----:B------:R-:W-:-:S02]  /*488e0*/  IMAD.MOV.U32 R2, RZ, RZ, R14 ;  /* 0x000000ffff027224 */ /* 0x000fc400078e000e */
[----:B------:R-:W-:-:S15]  /*488f0*/  IMAD.MOV.U32 R0, RZ, RZ, R15 ;  /* 0x000000ffff007224 */ /* 0x000fde00078e000f */
[----:B------:R-:W-:Y:S04]  /*48900*/  STL.64 [R1+0x1140], R16 ;  /* 0x0011401001007387 */ /* 0x000fe80000100a00 */
[----:B------:R0:W-:Y:S04]  /*48910*/  STL.64 [R1+0x1148], R18 ;  /* 0x0011481201007387 */ /* 0x0001e80000100a00 */
[----:B0-----:R-:W2:Y:S04]  /*48920*/  LDL.LU.64 R18, [R1+0x6120] ;  /* 0x0061200001127983 */ /* 0x001ea80000300a00 */
[----:B------:R-:W2:Y:S04]  /*48930*/  LDL.LU.64 R16, [R1+0x6118] ;  /* 0x0061180001107983 */ /* 0x000ea80000300a00 */
[----:B------:R-:W3:Y:S04]  /*48940*/  LDL.LU.64 R14, [R1+0x6110] ;  /* 0x00611000010e7983 */ /* 0x000ee80000300a00 */
[----:B------:R-:W-:Y:S04]  /*48950*/  STL [R1+0x6038], R0 ;  /* 0x0060380001007387 */ /* 0x000fe80000100800 */
[----:B------:R-:W-:Y:S01]  /*48960*/  STL [R1+0x6034], R2 ;  /* 0x0060340201007387 */ /* 0x000fe20000100800 */
[----:B---3--:R-:W-:-:S15]  /*48970*/  HMMA.16816.F32 R4, R24, R14, R4 ;  /* 0x0000000e1804723c */ /* 0x008fde0000001804 */
[----:B------:R-:W-:-:S08]  /*48980*/  NOP ;  /* 0x0000000000007918 */ /* 0x000fd00000000000 */
[----:B------:R0:W-:Y:S04]  /*48990*/  STL.64 [R1+0x1130], R4 ;  /* 0x0011300401007387 */ /* 0x0001e80000100a00 */
[----:B------:R-:W-:Y:S01]  /*489a0*/  STL.64 [R1+0x1138], R6 ;  /* 0x0011380601007387 */ /* 0x000fe20000100a00 */
[----:B0-----:R-:W-:Y:S02]  /*489b0*/  IMAD.MOV.U32 R5, RZ, RZ, R14 ;  /* 0x000000ffff057224 */ /* 0x001fe400078e000e */
[----:B------:R-:W-:Y:S02]  /*489c0*/  IMAD.MOV.U32 R4, RZ, RZ, R15 ;  /* 0x000000ffff047224 */ /* 0x000fe400078e000f */
[----:B------:R-:W4:Y:S04]  /*489d0*/  LDL.LU.64 R14, [R1+0x6108] ;  /* 0x00610800010e7983 */ /* 0x000f280000300a00 */
[----:B------:R-:W-:Y:S01]  /*489e0*/  STL [R1+0x603c], R5 ;  /* 0x00603c0501007387 */ /* 0x000fe20000100800 */
[----:B----4-:R-:W-:-:S15]  /*489f0*/  HMMA.16816.F32 R8, R24, R14, R8 ;  /* 0x0000000e1808723c */ /* 0x010fde0000001808 */
[----:B------:R-:W-:-:S08]  /*48a00*/  NOP ;  /* 0x0000000000007918 */ /* 0x000fd00000000000 */
[----:B------:R0:W-:Y:S04]  /*48a10*/  STL.64 [R1+0x1120], R8 ;  /* 0x0011200801007387 */ /* 0x0001e80000100a00 */
[----:B------:R-:W-:Y:S01]  /*48a20*/  STL.64 [R1+0x1128], R10 ;  /* 0x0011280a01007387 */ /* 0x000fe20000100a00 */
[----:B0-----:R-:W-:Y:S02]  /*48a30*/  IMAD.MOV.U32 R9, RZ, RZ, R14 ;  /* 0x000000ffff097224 */ /* 0x001fe400078e000e */
[----:B------:R-:W-:Y:S02]  /*48a40*/  IMAD.MOV.U32 R8, RZ, RZ, R15 ;  /* 0x000000ffff087224 */ /* 0x000fe400078e000f */
[----:B------:R-:W2:Y:S02]  /*48a50*/  LDL.LU.64 R14, [R1+0x6100] ;  /* 0x00610000010e7983 */ /* 0x000ea40000300a00 */
[----:B--2---:R-:W-:Y:S06]  /*48a60*/  HMMA.16816.F32 R16, R24, R14, R16 ;  /* 0x0000000e1810723c */ /* 0x004fec0000001810 */
[----:B------:R-:W-:-:S02]  /*48a70*/  IMAD.MOV.U32 R29, RZ, RZ, R14 ;  /* 0x000000ffff1d7224 */ /* 0x000fc400078e000e */
[----:B------:R-:W-:-:S15]  /*48a80*/  IMAD.MOV.U32 R28, RZ, RZ, R15 ;  /* 0x000000ffff1c7224 */ /* 0x000fde00078e000f */
[----:B------:R-:W-:Y:S04]  /*48a90*/  STL.64 [R1+0x1110], R16 ;  /* 0x0011101001007387 */ /* 0x000fe80000100a00 */
[----:B------:R0:W-:Y:S04]  /*48aa0*/  STL.64 [R1+0x1118], R18 ;  /* 0x0011181201007387 */ /* 0x0001e80000100a00 */
[----:B0-----:R-:W2:Y:S04]  /*48ab0*/  LDL.LU.64 R18, [R1+0x60f8] ;  /* 0x0060f80001127983 */ /* 0x001ea80000300a00 */
[----:B------:R-:W3:Y:S04]  /*48ac0*/  LDL.LU.64 R14, [R1+0x60f0] ;  /* 0x0060f000010e7983 */ /* 0x000ee80000300a00 */
[----:B------:R-:W3:Y:S01]  /*48ad0*/  LDL.LU.64 R12, [R1+0x60e8] ;  /* 0x0060e800010c7983 */ /* 0x000ee20000300a00 */
[----:B------:R-:W-:-:S02]  /*48ae0*/  IMAD.MOV.U32 R10, RZ, RZ, R22 ;  /* 0x000000ffff0a7224 */ /* 0x000fc400078e0016 */
[----:B------:R-:W-:Y:S01]  /*48af0*/  IMAD.MOV.U32 R11, RZ, RZ, R23 ;  /* 0x000000ffff0b7224 */ /* 0x000fe200078e0017 */
[----:B---3--:R-:W-:-:S15]  /*48b00*/  HMMA.16816.F32 R12, R24, R22, R12 ;  /* 0x00000016180c723c */ /* 0x008fde000000180c */
[----:B------:R-:W-:-:S08]  /*48b10*/  NOP ;  /* 0x0000000000007918 */ /* 0x000fd00000000000 */
[----:B------:R-:W-:Y:S04]  /*48b20*/  STL.64 [R1+0x1100], R12 ;  /* 0x0011000c01007387 */ /* 0x000fe80000100a00 */
[----:B------:R0:W-:Y:S04]  /*48b30*/  STL.64 [R1+0x1108], R14 ;  /* 0x0011080e01007387 */ /* 0x0001e80000100a00 */
[----:B0-----:R-:W3:Y:S04]  /*48b40*/  LDL.LU.64 R14, [R1+0x60e0] ;  /* 0x0060e000010e7983 */ /* 0x001ee80000300a00 */
[----:B------:R-:W3:Y:S04]  /*48b50*/  LDL.LU.64 R12, [R1+0x60d8] ;  /* 0x0060d800010c7983 */ /* 0x000ee80000300a00 */
[----:B------:R-:W4:Y:S01]  /*48b60*/  LDL.64 R22, [R1+0x138] ;  /* 0x0001380001167983 */ /* 0x000f220000100a00 */
[----:B--2---:R-:W-:-:S02]  /*48b70*/  IMAD.MOV.U32 R7, RZ, RZ, R18 ;  /* 0x000000ffff077224 */ /* 0x004fc400078e0012 */
[----:B------:R-:W-:Y:S01]  /*48b80*/  IMAD.MOV.U32 R3, RZ, RZ, R19 ;  /* 0x000000ffff037224 */ /* 0x000fe200078e0013 */
[----:B----4-:R-:W-:Y:S04]  /*48b90*/  STL.64 [R1+0x60c8], R22 ;  /* 0x0060c81601007387 */ /* 0x010fe80000100a00 */
[----:B------:R-:W-:Y:S04]  /*48ba0*/  STL.64 [R1+0x6058], R10 ;  /* 0x0060580a01007387 */ /* 0x000fe80000100a00 */
[----:B------:R3:W-:Y:S02]  /*48bb0*/  STL.64 [R1+0x6050], R8 ;  /* 0x0060500801007387 */ /* 0x0007e40000100a00 */
[----:B---3--:R-:W-:-:S15]  /*48bc0*/  HMMA.16816.F32 R8, R24, R18, R12 ;  /* 0x000000121808723c */ /* 0x008fde000000180c */
[----:B------:R-:W-:-:S08]  /*48bd0*/  NOP ;  /* 0x0000000000007918 */ /* 0x000fd00000000000 */
[----:B------:R-:W-:Y:S04]  /*48be0*/  STL.64 [R1+0x10f0], R8 ;  /* 0x0010f00801007387 */ /* 0x000fe80000100a00 */
[----:B------:R-:W-:Y:S04]  /*48bf0*/  STL.64 [R1+0x10f8], R10 ;  /* 0x0010f80a01007387 */ /* 0x000fe80000100a00 */
[----:B------:R-:W-:Y:S04]  /*48c00*/  STL [R1+0x60d4], R7 ;  /* 0x0060d40701007387 */ /* 0x000fe80000100800 */
[----:B------:R0:W-:Y:S04]  /*48c10*/  STL [R1+0x60d0], R4 ;  /* 0x0060d00401007387 */ /* 0x0001e80000100800 */
[----:B0-----:R-:W2:Y:S04]  /*48c20*/  LDL.LU R4, [R1+0xf90] ;  /* 0x000f900001047983 */ /* 0x001ea80000300800 */
[----:B------:R-:W2:Y:S04]  /*48c30*/  LDL.LU R5, [R1+0xf94] ;  /* 0x000f940001057983 */ /* 0x000ea80000300800 */
[----:B------:R-:W2:Y:S04]  /*48c40*/  LDL.LU R6, [R1+0xf98] ;  /* 0x000f980001067983 */ /* 0x000ea80000300800 */
[----:B------:R-:W2:Y:S04]  /*48c50*/  LDL.LU R7, [R1+0xf9c] ;  /* 0x000f9c0001077983 */ /* 0x000ea80000300800 */
[----:B------:R-:W2:Y:S04]  /*48c60*/  LDL.64 R22, [R1+0x148] ;  /* 0x0001480001167983 */ /* 0x000ea80000100a00 */
[----:B------:R-:W3:Y:S04]  /*48c70*/  LDL.LU R8, [R1+0x4c0] ;  /* 0x0004c00001087983 */ /* 0x000ee80000300800 */
[----:B------:R-:W3:Y:S04]  /*48c80*/  LDL.LU R9, [R1+0x4c4] ;  /* 0x0004c40001097983 */ /* 0x000ee80000300800 */
[----:B------:R-:W4:Y:S04]  /*48c90*/  LDL.LU R10, [R1+0x4c8] ;  /* 0x0004c800010a7983 */ /* 0x000f280000300800 */
[----:B------:R-:W4:Y:S04]  /*48ca0*/  LDL.LU R11, [R1+0x4cc] ;  /* 0x0004cc00010b7983 */ /* 0x000f280000300800 */
[----:B------:R-:W2:Y:S04]  /*48cb0*/  LDL.LU R16, [R1+0xf60] ;  /* 0x000f600001107983 */ /* 0x000ea80000300800 */
[----:B------:R-:W2:Y:S04]  /*48cc0*/  LDL.LU R17, [R1+0xf64] ;  /* 0x000f640001117983 */ /* 0x000ea80000300800 */
[----:B------:R-:W3:Y:S04]  /*48cd0*/  LDL.LU R18, [R1+0xf68] ;  /* 0x000f680001127983 */ /* 0x000ee80000300800 */
[----:B------:R-:W3:Y:S04]  /*48ce0*/  LDL.LU R19, [R1+0xf6c] ;  /* 0x000f6c0001137983 */ /* 0x000ee80000300800 */
[----:B------:R-:W4:Y:S04]  /*48cf0*/  LDL.LU R12, [R1+0xf70] ;  /* 0x000f7000010c7983 */ /* 0x000f280000300800 */
[----:B------:R-:W4:Y:S04]  /*48d00*/  LDL.LU R13, [R1+0xf74] ;  /* 0x000f7400010d7983 */ /* 0x000f280000300800 */
[----:B------:R-:W2:Y:S04]  /*48d10*/  LDL.LU R14, [R1+0xf78] ;  /* 0x000f7800010e7983 */ /* 0x000ea80000300800 */
[----:B------:R-:W2:Y:S04]  /*48d20*/  LDL.LU R15, [R1+0xf7c] ;  /* 0x000f7c00010f7983 */ /* 0x000ea80000300800 */
[----:B--2---:R-:W-:Y:S04]  /*48d30*/  STL.64 [R1+0x60c0], R14 ;  /* 0x0060c00e01007387 */ /* 0x004fe80000100a00 */
[----:B----4-:R0:W-:Y:S04]  /*48d40*/  STL.64 [R1+0x60b8], R12 ;  /* 0x0060b80c01007387 */ /* 0x0101e80000100a00 */
[----:B0-----:R-:W2:Y:S04]  /*48d50*/  LDL.LU R12, [R1+0xf80] ;  /* 0x000f8000010c7983 */ /* 0x001ea80000300800 */
[----:B------:R-:W2:Y:S04]  /*48d60*/  LDL.LU R13, [R1+0xf84] ;  /* 0x000f8400010d7983 */ /* 0x000ea80000300800 */
[----:B------:R-:W2:Y:S04]  /*48d70*/  LDL.LU R14, [R1+0xf88] ;  /* 0x000f8800010e7983 */ /* 0x000ea80000300800 */
[----:B------:R-:W2:Y:S04]  /*48d80*/  LDL.LU R15, [R1+0xf8c] ;  /* 0x000f8c00010f7983 */ /* 0x000ea80000300800 */
[----:B---3--:R0:W-:Y:S04]  /*48d90*/  STL.64 [R1+0x60a8], R18 ;  /* 0x0060a81201007387 */ /* 0x0081e80000100a00 */
[----:B------:R-:W-:Y:S04]  /*48da0*/  STL.64 [R1+0x60a0], R16 ;  /* 0x0060a01001007387 */ /* 0x000fe80000100a00 */
[----:B0-----:R-:W3:Y:S04]  /*48db0*/  LDL.64 R18, [R1+0x128] ;  /* 0x0001280001127983 */ /* 0x001ee80000100a00 */
[----:B------:R-:W-:Y:S04]  /*48dc0*/  STL.64 [R1+0x6068], R10 ;  /* 0x0060680a01007387 */ /* 0x000fe80000100a00 */
[----:B------:R0:W-:Y:S04]  /*48dd0*/  STL.64 [R1+0x6060], R8 ;  /* 0x0060600801007387 */ /* 0x0001e80000100a00 */
[----:B0-----:R-:W4:Y:S04]  /*48de0*/  LDL.LU R8, [R1+0xf40] ;  /* 0x000f400001087983 */ /* 0x001f280000300800 */
[----:B------:R-:W4:Y:S04]  /*48df0*/  LDL.LU R9, [R1+0xf44] ;  /* 0x000f440001097983 */ /* 0x000f280000300800 */
[----:B------:R-:W2:Y:S04]  /*48e00*/  LDL.LU R10, [R1+0xf48] ;  /* 0x000f4800010a7983 */ /* 0x000ea80000300800 */
[----:B------:R-:W2:Y:S01]  /*48e10*/  LDL.LU R11, [R1+0xf4c] ;  /* 0x000f4c00010b7983 */ /* 0x000ea20000300800 */
[----:B------:R-:W-:Y:S03]  /*48e20*/  HMMA.16816.F32 R4, R24, R22, R4 ;  /* 0x000000161804723c */ /* 0x000fe60000001804 */
[----:B--2---:R0:W-:Y:S04]  /*48e30*/  STL.64 [R1+0x6078], R10 ;  /* 0x0060780a01007387 */ /* 0x0041e80000100a00 */
[----:B----4-:R-:W-:Y:S04]  /*48e40*/  STL.64 [R1+0x6070], R8 ;  /* 0x0060700801007387 */ /* 0x010fe80000100a00 */
[----:B0-----:R-:W2:Y:S01]  /*48e50*/  LDL.64 R10, [R1+0x108] ;  /* 0x00010800010a7983 */ /* 0x001ea20000100a00 */
[----:B------:R-:W-:-:S03]  /*48e60*/  IMAD.MOV.U32 R2, RZ, RZ, R22 ;  /* 0x000000ffff027224 */ /* 0x000fc600078e0016 */
[----:B--2---:R0:W-:Y:S04]  /*48e70*/  STL.64 [R1+0x6090], R10 ;  /* 0x0060900a01007387 */ /* 0x0041e80000100a00 */
[----:B0-----:R-:W2:Y:S04]  /*48e80*/  LDL.64 R10, [R1+0x118] ;  /* 0x00011800010a7983 */ /* 0x001ea80000100a00 */
[----:B------:R-:W-:Y:S04]  /*48e90*/  STL.64 [R1+0x17a0], R4 ;  /* 0x0017a00401007387 */ /* 0x000fe80000100a00 */
[----:B------:R0:W-:Y:S04]  /*48ea0*/  STL.64 [R1+0x17a8], R6 ;  /* 0x0017a80601007387 */ /* 0x0001e80000100a00 */
[----:B0-----:R-:W4:Y:S04]  /*48eb0*/  LDL.LU R7, [R1+0x60d4] ;  /* 0x0060d40001077983 */ /* 0x001f280000300800 */
[----:B------:R-:W3:Y:S01]  /*48ec0*/  LDL.LU R4, [R1+0x60d0] ;  /* 0x0060d00001047983 */ /* 0x000ee20000300800 */
[----:B------:R-:W-:-:S03]  /*48ed0*/  IMAD.MOV.U32 R6, RZ, RZ, R23 ;  /* 0x000000ffff067224 */ /* 0x000fc600078e0017 */
[----:B------:R-:W2:Y:S02]  /*48ee0*/  LDL.LU.64 R22, [R1+0x60c8] ;  /* 0x0060c80001167983 */ /* 0x000ea40000300a00 */
[----:B--2---:R-:W-:Y:S06]  /*48ef0*/  HMMA.16816.F32 R12, R24, R22, R12 ;  /* 0x00000016180c723c */ /* 0x004fec000000180c */
[----:B------:R-:W-:-:S15]  /*48f00*/  IMAD.MOV.U32 R5, RZ, RZ, R22 ;  /* 0x000000ffff057224 */ /* 0x000fde00078e0016 */
[----:B------:R-:W-:-:S02]  /*48f10*/  NOP ;  /* 0x0000000000007918 */ /* 0x000fc40000000000 */
[----:B------:R-:W-:Y:S04]  /*48f20*/  STL.64 [R1+0x1790], R12 ;  /* 0x0017900c01007387 */ /* 0x000fe80000100a00 */
[----:B------:R0:W-:Y:S04]  /*48f30*/  STL.64 [R1+0x1798], R14 ;  /* 0x0017980e01007387 */ /* 0x0001e80000100a00 */
[----:B0-----:R-:W2:Y:S04]  /*48f40*/  LDL.LU.64 R14, [R1+0x60c0] ;  /* 0x0060c000010e7983 */ /* 0x001ea80000300a00 */
[----:B------:R-:W2:Y:S04]  /*48f50*/  LDL.LU.64 R12, [R1+0x60b8] ;  /* 0x0060b800010c7983 */ /* 0x000ea80000300a00 */
[----:B----4-:R-:W-:Y:S04]  /*48f60*/  STL.64 [R1+0x6088], R6 ;  /* 0x0060880601007387 */ /* 0x010fe80000100a00 */
[----:B---3--:R0:W-:Y:S01]  /*48f70*/  STL.64 [R1+0x6080], R4 ;  /* 0x0060800401007387 */ /* 0x0081e20000100a00 */
[----:B------:R-:W-:-:S03]  /*48f80*/  IMAD.MOV.U32 R0, RZ, RZ, R23 ;  /* 0x000000ffff007224 */ /* 0x000fc600078e0017 */
[----:B0-----:R-:W3:Y:S04]  /*48f90*/  LDL.LU R4, [R1+0xf50] ;  /* 0x000f500001047983 */ /* 0x001ee80000300800 */
[----:B------:R-:W3:Y:S04]  /*48fa0*/  LDL.LU R5, [R1+0xf54] ;  /* 0x000f540001057983 */ /* 0x000ee80000300800 */
[----:B------:R-:W3:Y:S04]  /*48fb0*/  LDL.LU R6, [R1+0xf58] ;  /* 0x000f580001067983 */ /* 0x000ee80000300800 */
[----:B------:R-:W3:Y:S04]  /*48fc0*/  LDL.LU R7, [R1+0xf5c] ;  /* 0x000f5c0001077983 */ /* 0x000ee80000300800 */
[----:B------:R-:W4:Y:S04]  /*48fd0*/  LDL.LU R20, [R1+0x400] ;  /* 0x0004000001147983 */ /* 0x000f280000300800 */
[----:B------:R-:W4:Y:S04]  /*48fe0*/  LDL.LU R21, [R1+0x404] ;  /* 0x0004040001157983 */ /* 0x000f280000300800 */
[----:B------:R-:W3:Y:S04]  /*48ff0*/  LDL.LU R22, [R1+0x408] ;  /* 0x0004080001167983 */ /* 0x000ee80000300800 */
[----:B------:R-:W3:Y:S01]  /*49000*/  LDL.LU R23, [R1+0x40c] ;  /* 0x00040c0001177983 */ /* 0x000ee20000300800 */
[----:B--2---:R-:W-:Y:S03]  /*49010*/  HMMA.16816.F32 R12, R24, R18, R12 ;  /* 0x00000012180c723c */ /* 0x004fe6000000180c */
[----:B---3--:R0:W-:Y:S04]  /*49020*/  STL.64 [R1+0x5f00], R22 ;  /* 0x005f001601007387 */ /* 0x0081e80000100a00 */
[----:B----4-:R-:W-:Y:S04]  /*49030*/  STL.64 [R1+0x5ef8], R20 ;  /* 0x005ef81401007387 */ /* 0x010fe80000100a00 */
[----:B0-----:R-:W2:-:S12]  /*49040*/  LDL.64 R22, [R1+0xf8] ;  /* 0x0000f80001167983 */ /* 0x001e980000100a00 */
[----:B------:R0:W-:Y:S04]  /*49050*/  STL.64 [R1+0x1780], R12 ;  /* 0x0017800c01007387 */ /* 0x0001e80000100a00 */
[----:B------:R1:W-:Y:S01]  /*49060*/  STL.64 [R1+0x1788], R14 ;  /* 0x0017880e01007387 */ /* 0x0003e20000100a00 */
[----:B0-----:R-:W-:-:S03]  /*49070*/  IMAD.MOV.U32 R13, RZ, RZ, R18 ;  /* 0x000000ffff0d7224 */ /* 0x001fc600078e0012 */
[----:B-1----:R-:W3:Y:S01]  /*49080*/  LDL.LU.64 R14, [R1+0x60b0] ;  /* 0x0060b000010e7983 */ /* 0x002ee20000300a00 */
[----:B------:R-:W-:-:S03]  /*49090*/  IMAD.MOV.U32 R12, RZ, RZ, R19 ;  /* 0x000000ffff0c7224 */ /* 0x000fc600078e0013 */
[----:B------:R-:W4:Y:S04]  /*490a0*/  LDL.LU.64 R18, [R1+0x60a8] ;  /* 0x0060a80001127983 */ /* 0x000f280000300a00 */
[----:B------:R-:W4:Y:S02]  /*490b0*/  LDL.LU.64 R16, [R1+0x60a0] ;  /* 0x0060a00001107983 */ /* 0x000f240000300a00 */
[----:B----4-:R-:W-:-:S15]  /*490c0*/  HMMA.16816.F32 R16, R24, R10, R16 ;  /* 0x0000000a1810723c */ /* 0x010fde0000001810 */
[----:B------:R-:W-:-:S08]  /*490d0*/  NOP ;  /* 0x0000000000007918 */ /* 0x000fd00000000000 */
[----:B------:R0:W-:Y:S04]  /*490e0*/  STL.64 [R1+0x1770], R16 ;  /* 0x0017701001007387 */ /* 0x0001e80000100a00 */
[----:B------:R1:W-:Y:S01]  /*490f0*/  STL.64 [R1+0x1778], R18 ;  /* 0x0017781201007387 */ /* 0x0003e20000100a00 */
[----:B0-----:R-:W-:-:S03]  /*49100*/  IMAD.MOV.U32 R17, RZ, RZ, R10 ;  /* 0x000000ffff117224 */ /* 0x001fc600078e000a */
[----:B-1----:R-:W4:Y:S01]  /*49110*/  LDL.LU.64 R18, [R1+0x6098] ;  /* 0x0060980001127983 */ /* 0x002f220000300a00 */
        /* <DEDUP_REMOVED lines=9> */
[----:B------:R-:W3:Y:S04]  /*491b0*/  LDL.LU.64 R10, [R1+0x6078] ;  /* 0x00607800010a7983 */ /* 0x000ee80000300a00 */
[----:B------:R-:W3:Y:S02]  /*491c0*/  LDL.LU.64 R8, [R1+0x6070] ;  /* 0x0060700001087983 */ /* 0x000ee40000300a00 */
[----:B---3--:R-:W-:-:S15]  /*491d0*/  HMMA.16816.F32 R8, R24, R22, R8 ;  /* 0x000000161808723c */ /* 0x008fde0000001808 */
[----:B------:R-:W-:-:S08]  /*491e0*/  NOP ;  /* 0x0000000000007918 */ /* 0x000fd00000000000 */
[----:B------:R-:W-:Y:S04]  /*491f0*/  STL.64 [R1+0x1750], R8 ;  /* 0x0017500801007387 */ /* 0x000fe80000100a00 */
[----:B------:R0:W-:Y:S04]  /*49200*/  STL.64 [R1+0x1758], R10 ;  /* 0x0017580a01007387 */ /* 0x0001e80000100a00 */
[----:B0-----:R-:W4:Y:S04]  /*49210*/  LDL.LU.64 R10, [R1+0x6068] ;  /* 0x00606800010a7983 */ /* 0x001f280000300a00 */
[----:B------:R-:W4:Y:S04]  /*49220*/  LDL.LU.64 R8, [R1+0x6060] ;  /* 0x0060600001087983 */ /* 0x000f280000300a00 */
[----:B------:R0:W-:Y:S02]  /*49230*/  STL.64 [R1+0x5f10], R22 ;  /* 0x005f101601007387 */ /* 0x0001e40000100a00 */
[----:B0-----:R-:W-:-:S02]  /*49240*/  IMAD.MOV.U32 R22, RZ, RZ, R21 ;  /* 0x000000ffff167224 */ /* 0x001fc400078e0015 */
[----:B------:R-:W-:-:S05]  /*49250*/  IMAD.MOV.U32 R23, RZ, RZ, R20 ;  /* 0x000000ffff177224 */ /* 0x000fca00078e0014 */
[----:B------:R0:W-:Y:S02]  /*49260*/  STL.64 [R1+0x5f28], R22 ;  /* 0x005f281601007387 */ /* 0x0001e40000100a00 */
[----:B0-----:R-:W-:Y:S02]  /*49270*/  IMAD.MOV.U32 R22, RZ, RZ, R17 ;  /* 0x000000ffff167224 */ /* 0x001fe400078e0011 */
[----:B------:R-:W-:-:S05]  /*49280*/  IMAD.MOV.U32 R23, RZ, RZ, R16 ;  /* 0x000000ffff177224 */ /* 0x000fca00078e0010 */
[----:B------:R0:W-:Y:S04]  /*49290*/  STL.64 [R1+0x5f40], R22 ;  /* 0x005f401601007387 */ /* 0x0001e80000100a00 */
[----:B------:R-:W3:Y:S04]  /*492a0*/  LDL.LU R20, [R1+0x420] ;  /* 0x0004200001147983 */ /* 0x000ee80000300800 */
[----:B------:R-:W3:Y:S04]  /*492b0*/  LDL.LU R21, [R1+0x424] ;  /* 0x0004240001157983 */ /* 0x000ee80000300800 */
[----:B0-----:R-:W3:Y:S04]  /*492c0*/  LDL.LU R22, [R1+0x428] ;  /* 0x0004280001167983 */ /* 0x001ee80000300800 */
[----:B------:R-:W3:Y:S01]  /*492d0*/  LDL.LU R23, [R1+0x42c] ;  /* 0x00042c0001177983 */ /* 0x000ee20000300800 */
[----:B----4-:R-:W-:Y:S03]  /*492e0*/  HMMA.16816.F32 R24, R24, R18, R8 ;  /* 0x000000121818723c */ /* 0x010fe60000001808 */
[----:B------:R-:W4:Y:S04]  /*492f0*/  LDL.LU.64 R10, [R1+0x6058] ;  /* 0x00605800010a7983 */ /* 0x000f280000300a00 */
[----:B------:R-:W4:Y:S04]  /*49300*/  LDL.LU.64 R8, [R1+0x6050] ;  /* 0x0060500001087983 */ /* 0x000f280000300a00 */
[----:B------:R-:W3:Y:S04]  /*49310*/  LDL.LU.64 R18, [R1+0x6048] ;  /* 0x0060480001127983 */ /* 0x000ee80000300a00 */
[----:B------:R-:W3:Y:S08]  /*49320*/  LDL.LU.64 R16, [R1+0x6040] ;  /* 0x0060400001107983 */ /* 0x000ef00000300a00 */
[----:B------:R-:W-:Y:S04]  /*49330*/  STL.64 [R1+0xf40], R24 ;  /* 0x000f401801007387 */ /* 0x000fe80000100a00 */
[----:B------:R3:W-:Y:S02]  /*49340*/  STL.64 [R1+0xf48], R26 ;  /* 0x000f481a01007387 */ /* 0x0007e40000100a00 */
[----:B---3--:R-:W-:Y:S07]  /*49350*/  HMMA.16816.F32 R24, R16, R14, R20 ;  /* 0x0000000e1018723c */ /* 0x008fee0000001814 */
[----:B------:R-:W-:-:S02]  /*49360*/  IMAD.MOV.U32 R22, RZ, RZ, R13 ;  /* 0x000000ffff167224 */ /* 0x000fc400078e000d */
[----:B------:R-:W-:-:S14]  /*49370*/  IMAD.MOV.U32 R23, RZ, RZ, R12 ;  /* 0x000000ffff177224 */ /* 0x000fdc00078e000c */
[----:B------:R-:W-:Y:S04]  /*49380*/  STL.64 [R1+0x4d0], R24 ;  /* 0x0004d01801007387 */ /* 0x000fe80000100a00 */
[----:B------:R-:W-:Y:S04]  /*49390*/  STL.64 [R1+0x4d8], R26 ;  /* 0x0004d81a01007387 */ /* 0x000fe80000100a00 */
[----:B------:R-:W-:Y:S04]  /*493a0*/  STL.64 [R1+0x5f58], R22 ;  /* 0x005f581601007387 */ /* 0x000fe80000100a00 */
[----:B------:R0:W-:Y:S04]  /*493b0*/  STL.64 [R1+0x5f08], R14 ;  /* 0x005f080e01007387 */ /* 0x0001e80000100a00 */
[----:B------:R-:W3:Y:S04]  /*493c0*/  LDL.LU R12, [R1+0xc10] ;  /* 0x000c1000010c7983 */ /* 0x000ee80000300800 */
[----:B------:R-:W3:Y:S04]  /*493d0*/  LDL.LU R13, [R1+0xc14] ;  /* 0x000c1400010d7983 */ /* 0x000ee80000300800 */
[----:B0-----:R-:W4:Y:S04]  /*493e0*/  LDL.LU R14, [R1+0xc18] ;  /* 0x000c1800010e7983 */ /* 0x001f280000300800 */
[----:B------:R-:W4:Y:S01]  /*493f0*/  LDL.LU R15, [R1+0xc1c] ;  /* 0x000c1c00010f7983 */ /* 0x000f220000300800 */
[----:B--2---:R-:W-:-:S02]  /*49400*/  IMAD.MOV.U32 R22, RZ, RZ, R5 ;  /* 0x000000ffff167224 */ /* 0x004fc400078e0005 */
[----:B------:R-:W-:Y:S01]  /*49410*/  IMAD.MOV.U32 R23, RZ, RZ, R0 ;  /* 0x000000ffff177224 */ /* 0x000fe200078e0000 */
[----:B------:R-:W2:Y:S04]  /*49420*/  LDL.LU R5, [R1+0x603c] ;  /* 0x00603c0001057983 */ /* 0x000ea80000300800 */
[----:B------:R-:W2:Y:S04]  /*49430*/  LDL.LU R0, [R1+0x6038] ;  /* 0x0060380001007983 */ /* 0x000ea80000300800 */
[----:B------:R-:W-:Y:S04]  /*49440*/  STL.64 [R1+0x5f70], R22 ;  /* 0x005f701601007387 */ /* 0x000fe80000100a00 */
[----:B----4-:R-:W-:Y:S04]  /*49450*/  STL.64 [R1+0x5f20], R14 ;  /* 0x005f200e01007387 */ /* 0x010fe80000100a00 */
[----:B---3--:R0:W-:Y:S04]  /*49460*/  STL.64 [R1+0x5f18], R12 ;  /* 0x005f180c01007387 */ /* 0x0081e80000100a00 */
[----:B0-----:R-:W3:Y:S04]  /*49470*/  LDL.LU R12, [R1+0xc20] ;  /* 0x000c2000010c7983 */ /* 0x001ee80000300800 */
[----:B------:R-:W3:Y:S04]  /*49480*/  LDL.LU R13, [R1+0xc24] ;  /* 0x000c2400010d7983 */ /* 0x000ee80000300800 */
[----:B------:R-:W4:Y:S04]  /*49490*/  LDL.LU R14, [R1+0xc28] ;  /* 0x000c2800010e7983 */ /* 0x000f280000300800 */
[----:B------:R-:W4:Y:S01]  /*494a0*/  LDL.LU R15, [R1+0xc2c] ;  /* 0x000c2c00010f7983 */ /* 0x000f220000300800 */
[----:B------:R-:W-:-:S02]  /*494b0*/  IMAD.MOV.U32 R22, RZ, RZ, R2 ;  /* 0x000000ffff167224 */ /* 0x000fc400078e0002 */
        /* <DEDUP_REMOVED lines=14> */
[----:B------:R0:W-:Y:S02]  /*495a0*/  STL.64 [R1+0x5fa0], R22 ;  /* 0x005fa01601007387 */ /* 0x0001e40000100a00 */
[----:B0-----:R-:W-:-:S02]  /*495b0*/  IMAD.MOV.U32 R22, RZ, RZ, R10 ;  /* 0x000000ffff167224 */ /* 0x001fc400078e000a */
        /* <DEDUP_REMOVED lines=11> */
[----:B------:R-:W-:-:S05]  /*49670*/  IMAD.MOV.U32 R23, RZ, RZ, R28 ;  /* 0x000000ffff177224 */ /* 0x000fca00078e001c */
        /* <DEDUP_REMOVED lines=16> */
[----:B--2---:R-:W-:-:S02]  /*49780*/  IMAD.MOV.U32 R22, RZ, RZ, R5 ;  /* 0x000000ffff167224 */ /* 0x004fc400078e0005 */
[----:B------:R-:W-:-:S05]  /*49790*/  IMAD.MOV.U32 R23, RZ, RZ, R4 ;  /* 0x000000ffff177224 */ /* 0x000fca00078e0004 */
[----:B------:R-:W-:Y:S04]  /*497a0*/  STL.64 [R1+0x6000], R22 ;  /* 0x0060001601007387 */ /* 0x000fe80000100a00 */
[----:B----4-:R-:W-:Y:S04]  /*497b0*/  STL.64 [R1+0x5f98], R14 ;  /* 0x005f980e01007387 */ /* 0x010fe80000100a00 */
[----:B---3--:R0:W-:Y:S04]  /*497c0*/  STL.64 [R1+0x5f90], R12 ;  /* 0x005f900c01007387 */ /* 0x0081e80000100a00 */
[----:B0-----:R-:W2:Y:S04]  /*497d0*/  LDL.LU R12, [R1+0xc70] ;  /* 0x000c7000010c7983 */ /* 0x001ea80000300800 */
[----:B------:R-:W2:Y:S04]  /*497e0*/  LDL.LU R13, [R1+0xc74] ;  /* 0x000c7400010d7983 */ /* 0x000ea80000300800 */
[----:B------:R-:W3:Y:S04]  /*497f0*/  LDL.LU R14, [R1+0xc78] ;  /* 0x000c7800010e7983 */ /* 0x000ee80000300800 */
[----:B------:R-:W3:Y:S01]  /*49800*/  LDL.LU R15, [R1+0xc7c] ;  /* 0x000c7c00010f7983 */ /* 0x000ee20000300800 */
[----:B------:R-:W-:-:S02]  /*49810*/  IMAD.MOV.U32 R22, RZ, RZ, R2 ;  /* 0x000000ffff167224 */ /* 0x000fc400078e0002 */
[----:B------:R-:W-:Y:S01]  /*49820*/  IMAD.MOV.U32 R23, RZ, RZ, R0 ;  /* 0x000000ffff177224 */ /* 0x000fe200078e0000 */
[----:B------:R-:W4:Y:S04]  /*49830*/  LDL.LU R24, [R1+0x410] ;  /* 0x0004100001187983 */ /* 0x000f280000300800 */
[----:B------:R-:W4:Y:S04]  /*49840*/  LDL.LU R25, [R1+0x414] ;  /* 0x0004140001197983 */ /* 0x000f280000300800 */
[----:B------:R-:W4:Y:S04]  /*49850*/  LDL.LU R26, [R1+0x418] ;  /* 0x00041800011a7983 */ /* 0x000f280000300800 */
[----:B------:R-:W4:Y:S04]  /*49860*/  LDL.LU R27, [R1+0x41c] ;  /* 0x00041c00011b7983 */ /* 0x000f280000300800 */
[----:B------:R-:W-:Y:S04]  /*49870*/  STL.64 [R1+0x6018], R22 ;  /* 0x0060181601007387 */ /* 0x000fe80000100a00 */
[----:B---3--:R-:W-:Y:S04]  /*49880*/  STL.64 [R1+0x5fb0], R14 ;  /* 0x005fb00e01007387 */ /* 0x008fe80000100a00 */
[----:B--2---:R0:W-:Y:S04]  /*49890*/  STL.64 [R1+0x5fa8], R12 ;  /* 0x005fa80c01007387 */ /* 0x0041e80000100a00 */
[----:B0-----:R-:W2:Y:S04]  /*498a0*/  LDL.LU R12, [R1+0xc80] ;  /* 0x000c8000010c7983 */ /* 0x001ea80000300800 */
[----:B------:R-:W2:Y:S04]  /*498b0*/  LDL.LU R13, [R1+0xc84] ;  /* 0x000c8400010d7983 */ /* 0x000ea80000300800 */
[----:B------:R-:W3:Y:S04]  /*498c0*/  LDL.LU R14, [R1+0xc88] ;  /* 0x000c8800010e7983 */ /* 0x000ee80000300800 */
[----:B------:R-:W3:Y:S04]  /*498d0*/  LDL.LU R15, [R1+0xc8c] ;  /* 0x000c8c00010f7983 */ /* 0x000ee80000300800 */
[----:B------:R-:W4:Y:S04]  /*498e0*/  LDL.LU R20, [R1+0xcd0] ;  /* 0x000cd00001147983 */ /* 0x000f280000300800 */
[----:B------:R-:W4:Y:S04]  /*498f0*/  LDL.LU R21, [R1+0xcd4] ;  /* 0x000cd40001157983 */ /* 0x000f280000300800 */
[----:B------:R-:W4:Y:S04]  /*49900*/  LDL.LU R22, [R1+0xcd8] ;  /* 0x000cd80001167983 */ /* 0x000f280000300800 */
[----:B------:R-:W4:Y:S04]  /*49910*/  LDL.LU R23, [R1+0xcdc] ;  /* 0x000cdc0001177983 */ /* 0x000f280000300800 */
[----:B---3--:R-:W-:Y:S04]  /*49920*/  STL.64 [R1+0x5fc8], R14 ;  /* 0x005fc80e01007387 */ /* 0x008fe80000100a00 */
[----:B--2---:R0:W-:Y:S04]  /*49930*/  STL.64 [R1+0x5fc0], R12 ;  /* 0x005fc00c01007387 */ /* 0x0041e80000100a00 */
[----:B0-----:R-:W2:Y:S04]  /*49940*/  LDL.LU R12, [R1+0xc90] ;  /* 0x000c9000010c7983 */ /* 0x001ea80000300800 */
[----:B------:R-:W2:Y:S04]  /*49950*/  LDL.LU R13, [R1+0xc94] ;  /* 0x000c9400010d7983 */ /* 0x000ea80000300800 */
[----:B------:R-:W3:Y:S04]  /*49960*/  LDL.LU R14, [R1+0xc98] ;  /* 0x000c9800010e7983 */ /* 0x000ee80000300800 */
[----:B------:R-:W3:Y:S04]  /*49970*/  LDL.LU R15, [R1+0xc9c] ;  /* 0x000c9c00010f7983 */ /* 0x000ee80000300800 */
[----:B---3--:R-:W-:Y:S04]  /*49980*/  STL.64 [R1+0x5fe0], R14 ;  /* 0x005fe00e01007387 */ /* 0x008fe80000100a00 */
[----:B--2---:R0:W-:Y:S04]  /*49990*/  STL.64 [R1+0x5fd8], R12 ;  /* 0x005fd80c01007387 */ /* 0x0041e80000100a00 */
[----:B0-----:R-:W2:Y:S04]  /*499a0*/  LDL.LU R12, [R1+0xca0] ;  /* 0x000ca000010c7983 */ /* 0x001ea80000300800 */
[----:B------:R-:W2:Y:S04]  /*499b0*/  LDL.LU R13, [R1+0xca4] ;  /* 0x000ca400010d7983 */ /* 0x000ea80000300800 */
[----:B------:R-:W3:Y:S04]  /*499c0*/  LDL.LU R14, [R1+0xca8] ;  /* 0x000ca800010e7983 */ /* 0x000ee80000300800 */
[----:B------:R-:W3:Y:S01]  /*499d0*/  LDL.LU R15, [R1+0xcac] ;  /* 0x000cac00010f7983 */ /* 0x000ee20000300800 */
[C---:B----4-:R-:W-:Y:S03]  /*499e0*/  HMMA.16816.F32 R24, R16.reuse, R10, R24 ;  /* 0x0000000a1018723c */ /* 0x050fe60000001818 */
[----:B---3--:R-:W-:Y:S04]  /*499f0*/  STL.64 [R1+0x5ff8], R14 ;  /* 0x005ff80e01007387 */ /* 0x008fe80000100a00 */
[----:B--2---:R0:W-:Y:S04]  /*49a00*/  STL.64 [R1+0x5ff0], R12 ;  /* 0x005ff00c01007387 */ /* 0x0041e80000100a00 */
[----:B0-----:R-:W2:Y:S04]  /*49a10*/  LDL.LU R12, [R1+0xcb0] ;  /* 0x000cb000010c7983 */ /* 0x001ea80000300800 */
[----:B------:R-:W2:Y:S04]  /*49a20*/  LDL.LU R13, [R1+0xcb4] ;  /* 0x000cb400010d7983 */ /* 0x000ea80000300800 */
[----:B------:R-:W3:Y:S04]  /*49a30*/  LDL.LU R14, [R1+0xcb8] ;  /* 0x000cb800010e7983 */ /* 0x000ee80000300800 */
[----:B------:R-:W3:Y:S01]  /*49a40*/  LDL.LU R15, [R1+0xcbc] ;  /* 0x000cbc00010f7983 */ /* 0x000ee20000300800 */
[C---:B------:R-:W-:Y:S03]  /*49a50*/  HMMA.16816.F32 R20, R16.reuse, R6, R20 ;  /* 0x000000061014723c */ /* 0x040fe60000001814 */
[----:B---3--:R-:W-:Y:S04]  /*49a60*/  STL.64 [R1+0x6010], R14 ;  /* 0x0060100e01007387 */ /* 0x008fe80000100a00 */
[----:B--2---:R0:W-:Y:S04]  /*49a70*/  STL.64 [R1+0x6008], R12 ;  /* 0x0060080c01007387 */ /* 0x0041e80000100a00 */
[----:B0-----:R-:W2:Y:S04]  /*49a80*/  LDL.LU R12, [R1+0xcc0] ;  /* 0x000cc000010c7983 */ /* 0x001ea80000300800 */
[----:B------:R-:W2:Y:S04]  /*49a90*/  LDL.LU R13, [R1+0xcc4] ;  /* 0x000cc400010d7983 */ /* 0x000ea80000300800 */
[----:B------:R-:W2:Y:S04]  /*49aa0*/  LDL.LU R14, [R1+0xcc8] ;  /* 0x000cc800010e7983 */ /* 0x000ea80000300800 */
[----:B------:R-:W2:Y:S04]  /*49ab0*/  LDL.LU R15, [R1+0xccc] ;  /* 0x000ccc00010f7983 */ /* 0x000ea80000300800 */
[----:B------:R-:W-:Y:S04]  /*49ac0*/  STL.64 [R1+0x4c0], R24 ;  /* 0x0004c01801007387 */ /* 0x000fe80000100a00 */
[----:B------:R-:W-:Y:S04]  /*49ad0*/  STL.64 [R1+0x4c8], R26 ;  /* 0x0004c81a01007387 */ /* 0x000fe80000100a00 */
[----:B------:R-:W0:Y:S04]  /*49ae0*/  LDSM.16.MT88.4 R24, [R3+UR4+0x2180] ;  /* 0x002180040318783b */ /* 0x000e280008004200 */
[----:B0-----:R0:W-:Y:S04]  /*49af0*/  STL.64 [R1+0x5e28], R26 ;  /* 0x005e281a01007387 */ /* 0x0011e80000100a00 */
[----:B------:R-:W-:Y:S04]  /*49b00*/  STL.64 [R1+0x5e20], R24 ;  /* 0x005e201801007387 */ /* 0x000fe80000100a00 */
[----:B0-----:R-:W3:Y:S04]  /*49b10*/  LDL.64 R26, [R1+0xe8] ;  /* 0x0000e800011a7983 */ /* 0x001ee80000100a00 */
[----:B------:R-:W-:Y:S04]  /*49b20*/  STL [R1+0x52a8], R3 ;  /* 0x0052a80301007387 */ /* 0x000fe80000100800 */
[----:B------:R-:W-:Y:S04]  /*49b30*/  STL.64 [R1+0x14d0], R20 ;  /* 0x0014d01401007387 */ /* 0x000fe80000100a00 */
[----:B------:R0:W-:Y:S04]  /*49b40*/  STL.64 [R1+0x14d8], R22 ;  /* 0x0014d81601007387 */ /* 0x0001e80000100a00 */
[----:B0-----:R-:W2:Y:S02]  /*49b50*/  LDL.LU.64 R22, [R1+0x6018] ;  /* 0x0060180001167983 */ /* 0x001ea40000300a00 */
[----:B--2---:R-:W-:Y:S02]  /*49b60*/  HMMA.16816.F32 R20, R16, R22, R12 ;  /* 0x000000161014723c */ /* 0x004fe4000000180c */
[----:B------:R-:W2:Y:S04]  /*49b70*/  LDL.LU.64 R14, [R1+0x6010] ;  /* 0x00601000010e7983 */ /* 0x000ea80000300a00 */
[----:B------:R-:W2:-:S15]  /*49b80*/  LDL.LU.64 R12, [R1+0x6008] ;  /* 0x00600800010c7983 */ /* 0x000e9e0000300a00 */
[----:B------:R-:W-:-:S02]  /*49b90*/  NOP ;  /* 0x0000000000007918 */ /* 0x000fc40000000000 */
        /* <DEDUP_REMOVED lines=73> */
[----:B--2---:R-:W-:Y:S06]  /*4a030*/  HMMA.16816.F32 R12, R16, R22, R12 ;  /* 0x00000016100c723c */ /* 0x004fec000000180c */
[----:B------:R-:W-:-:S02]  /*4a040*/  IMAD.MOV.U32 R3, RZ, RZ, R22 ;  /* 0x000000ffff037224 */ /* 0x000fc400078e0016 */
[----:B------:R-:W-:-:S15]  /*4a050*/  IMAD.MOV.U32 R0, RZ, RZ, R23 ;  /* 0x000000ffff007224 */ /* 0x000fde00078e0017 */
[----:B------:R-:W-:Y:S04]  /*4a060*/  STL.64 [R1+0xfd0], R12 ;  /* 0x000fd00c01007387 */ /* 0x000fe80000100a00 */
[----:B------:R0:W-:Y:S04]  /*4a070*/  STL.64 [R1+0xfd8], R14 ;  /* 0x000fd80e01007387 */ /* 0x0001e80000100a00 */
[----:B0-----:R-:W2:Y:S04]  /*4a080*/  LDL.LU.64 R14, [R1+0x5f08] ;  /* 0x005f0800010e7983 */ /* 0x001ea80000300a00 */
[----:B------:R-:W3:Y:S04]  /*4a090*/  LDL.LU.64 R22, [R1+0x5f00] ;  /* 0x005f000001167983 */ /* 0x000ee80000300a00 */
[----:B------:R-:W3:Y:S02]  /*4a0a0*/  LDL.LU.64 R20, [R1+0x5ef8] ;  /* 0x005ef80001147983 */ /* 0x000ee40000300a00 */
[----:B---3--:R-:W-:Y:S02]  /*4a0b0*/  HMMA.16816.F32 R16, R16, R26, R20 ;  /* 0x0000001a1010723c */ /* 0x008fe40000001814 */
[----:B------:R-:W2:Y:S04]  /*4a0c0*/  LDL.LU.64 R22, [R1+0x5ef0] ;  /* 0x005ef00001167983 */ /* 0x000ea80000300a00 */
[----:B------:R-:W2:-:S15]  /*4a0d0*/  LDL.LU.64 R20, [R1+0x5ee8] ;  /* 0x005ee80001147983 */ /* 0x000e9e0000300a00 */
[----:B------:R-:W-:-:S02]  /*4a0e0*/  NOP ;  /* 0x0000000000007918 */ /* 0x000fc40000000000 */
[----:B------:R0:W-:Y:S04]  /*4a0f0*/  STL.64 [R1+0x4e0], R16 ;  /* 0x0004e01001007387 */ /* 0x0001e80000100a00 */
[----:B------:R1:W-:Y:S04]  /*4a100*/  STL.64 [R1+0x4e8], R18 ;  /* 0x0004e81201007387 */ /* 0x0003e80000100a00 */
[----:B0-----:R-:W3:Y:S04]  /*4a110*/  LDL.LU R16, [R1+0x370] ;  /* 0x0003700001107983 */ /* 0x001ee80000300800 */
[----:B------:R-:W3:Y:S04]  /*4a120*/  LDL.LU R17, [R1+0x374] ;  /* 0x0003740001117983 */ /* 0x000ee80000300800 */
[----:B-1----:R-:W3:Y:S04]  /*4a130*/  LDL.LU R18, [R1+0x378] ;  /* 0x0003780001127983 */ /* 0x002ee80000300800 */
[----:B------:R-:W3:Y:S04]  /*4a140*/  LDL.LU R19, [R1+0x37c] ;  /* 0x00037c0001137983 */ /* 0x000ee80000300800 */
[----:B------:R0:W-:Y:S04]  /*4a150*/  STL.64 [R1+0x5e40], R26 ;  /* 0x005e401a01007387 */ /* 0x0001e80000100a00 */
[----:B0-----:R-:W4:Y:S04]  /*4a160*/  LDL.64 R26, [R1+0x168] ;  /* 0x00016800011a7983 */ /* 0x001f280000100a00 */
[----:B----4-:R0:W-:Y:S04]  /*4a170*/  STL.64 [R1+0x5ec0], R26 ;  /* 0x005ec01a01007387 */ /* 0x0101e80000100a00 */
[----:B------:R-:W2:Y:S04]  /*4a180*/  LDL.LU R24, [R1+0x380] ;  /* 0x0003800001187983 */ /* 0x000ea80000300800 */
[----:B------:R-:W2:Y:S04]  /*4a190*/  LDL.LU R25, [R1+0x384] ;  /* 0x0003840001197983 */ /* 0x000ea80000300800 */
[----:B0-----:R-:W2:Y:S04]  /*4a1a0*/  LDL.LU R26, [R1+0x388] ;  /* 0x00038800011a7983 */ /* 0x001ea80000300800 */
[----:B------:R-:W2:Y:S02]  /*4a1b0*/  LDL.LU R27, [R1+0x38c] ;  /* 0x00038c00011b7983 */ /* 0x000ea40000300800 */
[----:B--2---:R-:W-:-:S15]  /*4a1c0*/  HMMA.16816.F32 R24, R20, R14, R24 ;  /* 0x0000000e1418723c */ /* 0x004fde0000001818 */
[----:B------:R-:W-:-:S08]  /*4a1d0*/  NOP ;  /* 0x0000000000007918 */ /* 0x000fd00000000000 */
[----:B------:R0:W-:Y:S04]  /*4a1e0*/  STL.64 [R1+0x420], R24 ;  /* 0x0004201801007387 */ /* 0x0001e80000100a00 */
[----:B------:R1:W-:Y:S04]  /*4a1f0*/  STL.64 [R1+0x428], R26 ;  /* 0x0004281a01007387 */ /* 0x0003e80000100a00 */
[----:B0-----:R-:W2:Y:S04]  /*4a200*/  LDL.LU R24, [R1+0x940] ;  /* 0x0009400001187983 */ /* 0x001ea80000300800 */
[----:B------:R-:W2:Y:S04]  /*4a210*/  LDL.LU R25, [R1+0x944] ;  /* 0x0009440001197983 */ /* 0x000ea80000300800 */
[----:B-1----:R-:W4:Y:S04]  /*4a220*/  LDL.LU R26, [R1+0x948] ;  /* 0x00094800011a7983 */ /* 0x002f280000300800 */
[----:B------:R-:W4:Y:S04]  /*4a230*/  LDL.LU R27, [R1+0x94c] ;  /* 0x00094c00011b7983 */ /* 0x000f280000300800 */
[----:B----4-:R0:W-:Y:S04]  /*4a240*/  STL.64 [R1+0x5ed0], R26 ;  /* 0x005ed01a01007387 */ /* 0x0101e80000100a00 */
[----:B--2---:R-:W-:Y:S04]  /*4a250*/  STL.64 [R1+0x5ec8], R24 ;  /* 0x005ec81801007387 */ /* 0x004fe80000100a00 */
[----:B0-----:R-:W2:Y:S04]  /*4a260*/  LDL.64 R26, [R1+0x198] ;  /* 0x00019800011a7983 */ /* 0x001ea80000100a00 */
[----:B--2---:R0:W-:Y:S04]  /*4a270*/  STL.64 [R1+0x5ed8], R26 ;  /* 0x005ed81a01007387 */ /* 0x0041e80000100a00 */
[----:B0-----:R-:W2:Y:S01]  /*4a280*/  LDL.64 R26, [R1+0x1a8] ;  /* 0x0001a800011a7983 */ /* 0x001ea20000100a00 */
[----:B------:R-:W0:Y:S01]  /*4a290*/  S2R R9, SR_TID.X ;  /* 0x0000000000097919 */ /* 0x000e220000002100 */
[----:B---3--:R-:W-:Y:S01]  /*4a2a0*/  HMMA.16816.F32 R16, R20, R10, R16 ;  /* 0x0000000a1410723c */ /* 0x008fe20000001810 */
[C---:B0-----:R-:W-:Y:S01]  /*4a2b0*/  LOP3.LUT R2, R9.reuse, 0x7, RZ, 0xc0, !PT ;  /* 0x0000000709027812 */ /* 0x041fe200078ec0ff */
[----:B------:R-:W-:Y:S01]  /*4a2c0*/  IMAD.SHL.U32 R28, R9, 0x100, RZ ;  /* 0x00000100091c7824 */ /* 0x000fe200078e00ff */
[----:B--2---:R0:W-:Y:S04]  /*4a2d0*/  STL.64 [R1+0x5ee0], R26 ;  /* 0x005ee01a01007387 */ /* 0x0041e80000100a00 */
[----:B------:R-:W2:Y:S04]  /*4a2e0*/  LDL.LU R24, [R1+0x970] ;  /* 0x0009700001187983 */ /* 0x000ea80000300800 */
[----:B------:R-:W2:Y:S04]  /*4a2f0*/  LDL.LU R25, [R1+0x974] ;  /* 0x0009740001197983 */ /* 0x000ea80000300800 */
[----:B0-----:R-:W2:Y:S04]  /*4a300*/  LDL.LU R26, [R1+0x978] ;  /* 0x00097800011a7983 */ /* 0x001ea80000300800 */
[----:B------:R-:W2:Y:S01]  /*4a310*/  LDL.LU R27, [R1+0x97c] ;  /* 0x00097c00011b7983 */ /* 0x000ea20000300800 */
[----:B------:R-:W-:-:S02]  /*4a320*/  IMAD R2, R2, 0x210, RZ ;  /* 0x0000021002027824 */ /* 0x000fc400078e02ff */
[----:B------:R-:W-:Y:S01]  /*4a330*/  IMAD.SHL.U32 R9, R9, 0x2, RZ ;  /* 0x0000000209097824 */ /* 0x000fe200078e00ff */
[----:B------:R0:W-:Y:S04]  /*4a340*/  STL.64 [R1+0x5e70], R14 ;  /* 0x005e700e01007387 */ /* 0x0001e80000100a00 */
[----:B------:R-:W3:Y:S04]  /*4a350*/  LDL.LU R12, [R1+0x920] ;  /* 0x00092000010c7983 */ /* 0x000ee80000300800 */
[----:B------:R-:W3:Y:S01]  /*4a360*/  LDL.LU R13, [R1+0x924] ;  /* 0x00092400010d7983 */ /* 0x000ee20000300800 */
[----:B------:R-:W-:-:S04]  /*4a370*/  LOP3.LUT R2, R2, 0x10, R9, 0x78, !PT ;  /* 0x0000001002027812 */ /* 0x000fc800078e7809 */
[----:B------:R-:W-:Y:S01]  /*4a380*/  LOP3.LUT R2, R2, 0x1000, R28, 0xf8, !PT ;  /* 0x0000100002027812 */ /* 0x000fe200078ef81c */
[----:B0-----:R-:W3:Y:S03]  /*4a390*/  LDL.LU R14, [R1+0x928] ;  /* 0x00092800010e7983 */ /* 0x001ee60000300800 */
[----:B------:R-:W-:Y:S01]  /*4a3a0*/  LOP3.LUT R2, R2, 0x20, RZ, 0x3c, !PT ;  /* 0x0000002002027812 */ /* 0x000fe200078e3cff */
[----:B------:R-:W3:Y:S04]  /*4a3b0*/  LDL.LU R15, [R1+0x92c] ;  /* 0x00092c00010f7983 */ /* 0x000ee80000300800 */
[----:B------:R0:W-:Y:S04]  /*4a3c0*/  STL [R1+0x5dfc], R10 ;  /* 0x005dfc0a01007387 */ /* 0x0001e80000100800 */
[----:B------:R1:W-:Y:S04]  /*4a3d0*/  STL [R1+0x5df8], R11 ;  /* 0x005df80b01007387 */ /* 0x0003e80000100800 */
[----:B------:R-:W-:Y:S04]  /*4a3e0*/  STL.64 [R1+0x410], R16 ;  /* 0x0004101001007387 */ /* 0x000fe80000100a00 */
[----:B------:R-:W-:Y:S04]  /*4a3f0*/  STL.64 [R1+0x418], R18 ;  /* 0x0004181201007387 */ /* 0x000fe80000100a00 */
[----:B------:R-:W4:Y:S04]  /*4a400*/  LDSM.16.MT88.4 R16, [R2+UR4+0x2000] ;  /* 0x002000040210783b */ /* 0x000f280008004200 */
[----:B------:R-:W3:Y:S04]  /*4a410*/  LDL.LU R8, [R1+0x950] ;  /* 0x0009500001087983 */ /* 0x000ee80000300800 */
[----:B------:R-:W3:Y:S04]  /*4a420*/  LDL.LU R9, [R1+0x954] ;  /* 0x0009540001097983 */ /* 0x000ee80000300800 */
[----:B0-----:R-:W3:Y:S04]  /*4a430*/  LDL.LU R10, [R1+0x958] ;  /* 0x00095800010a7983 */ /* 0x001ee80000300800 */
[----:B-1----:R-:W3:Y:S04]  /*4a440*/  LDL.LU R11, [R1+0x95c] ;  /* 0x00095c00010b7983 */ /* 0x002ee80000300800 */
[----:B------:R-:W-:Y:S04]  /*4a450*/  STL [R1+0x5e00], R2 ;  /* 0x005e000201007387 */ /* 0x000fe80000100800 */
[----:B----4-:R0:W-:Y:S04]  /*4a460*/  STL.64 [R1+0x5cd0], R18 ;  /* 0x005cd01201007387 */ /* 0x0101e80000100a00 */
[----:B------:R-:W-:Y:S04]  /*4a470*/  STL.64 [R1+0x5cc8], R16 ;  /* 0x005cc81001007387 */ /* 0x000fe80000100a00 */
[----:B0-----:R-:W4:Y:S01]  /*4a480*/  LDL.64 R18, [R1+0x178] ;  /* 0x0001780001127983 */ /* 0x001f220000100a00 */
[----:B--2---:R-:W-:-:S15]  /*4a490*/  HMMA.16816.F32 R24, R20, R6, R24 ;  /* 0x000000061418723c */ /* 0x004fde0000001818 */
[----:B------:R-:W-:-:S08]  /*4a4a0*/  NOP ;  /* 0x0000000000007918 */ /* 0x000fd00000000000 */
[----:B------:R-:W-:Y:S04]  /*4a4b0*/  STL.64 [R1+0xfc0], R24 ;  /* 0x000fc01801007387 */ /* 0x000fe80000100a00 */
[----:B------:R0:W-:Y:S04]  /*4a4c0*/  STL.64 [R1+0xfc8], R26 ;  /* 0x000fc81a01007387 */ /* 0x0001e80000100a00 */
[----:B0-----:R-:W2:Y:S04]  /*4a4d0*/  LDL.LU.64 R26, [R1+0x5ee0] ;  /* 0x005ee000011a7983 */ /* 0x001ea80000300a00 */
[----:B------:R0:W-:Y:S04]  /*4a4e0*/  STL [R1+0x5e08], R6 ;  /* 0x005e080601007387 */ /* 0x0001e80000100800 */
[----:B------:R1:W-:Y:S04]  /*4a4f0*/  STL [R1+0x5e04], R7 ;  /* 0x005e040701007387 */ /* 0x0003e80000100800 */
[----:B------:R-:W2:Y:S04]  /*4a500*/  LDL.LU R4, [R1+0x960] ;  /* 0x0009600001047983 */ /* 0x000ea80000300800 */
[----:B------:R-:W2:Y:S04]  /*4a510*/  LDL.LU R5, [R1+0x964] ;  /* 0x0009640001057983 */ /* 0x000ea80000300800 */
[----:B0-----:R-:W2:Y:S04]  /*4a520*/  LDL.LU R6, [R1+0x968] ;  /* 0x0009680001067983 */ /* 0x001ea80000300800 */
[----:B-1----:R-:W2:Y:S02]  /*4a530*/  LDL.LU R7, [R1+0x96c] ;  /* 0x00096c0001077983 */ /* 0x002ea40000300800 */
[----:B--2---:R-:W-:-:S15]  /*4a540*/  HMMA.16816.F32 R4, R20, R26, R4 ;  /* 0x0000001a1404723c */ /* 0x004fde0000001804 */
[----:B------:R-:W-:-:S08]  /*4a550*/  NOP ;  /* 0x0000000000007918 */ /* 0x000fd00000000000 */
[----:B------:R0:W-:Y:S04]  /*4a560*/  STL.64 [R1+0xfb0], R4 ;  /* 0x000fb00401007387 */ /* 0x0001e80000100a00 */
[----:B------:R-:W-:Y:S01]  /*4a570*/  STL.64 [R1+0xfb8], R6 ;  /* 0x000fb80601007387 */ /* 0x000fe20000100a00 */
[----:B0-----:R-:W-:Y:S02]  /*4a580*/  IMAD.MOV.U32 R5, RZ, RZ, R26 ;  /* 0x000000ffff057224 */ /* 0x001fe400078e001a */
[----:B------:R-:W-:Y:S02]  /*4a590*/  IMAD.MOV.U32 R4, RZ, RZ, R27 ;  /* 0x000000ffff047224 */ /* 0x000fe400078e001b */
[----:B------:R-:W3:Y:S04]  /*4a5a0*/  LDL.LU.64 R26, [R1+0x5ed8] ;  /* 0x005ed800011a7983 */ /* 0x000ee80000300a00 */
[----:B------:R0:W-:Y:S04]  /*4a5b0*/  STL [R1+0x5e10], R4 ;  /* 0x005e100401007387 */ /* 0x0001e80000100800 */
[----:B------:R1:W-:Y:S04]  /*4a5c0*/  STL [R1+0x5e0c], R5 ;  /* 0x005e0c0501007387 */ /* 0x0003e80000100800 */
[----:B0-----:R-:W4:Y:S04]  /*4a5d0*/  LDL.LU R4, [R1+0x930] ;  /* 0x0009300001047983 */ /* 0x001f280000300800 */
[----:B-1----:R-:W4:Y:S04]  /*4a5e0*/  LDL.LU R5, [R1+0x934] ;  /* 0x0009340001057983 */ /* 0x002f280000300800 */
[----:B------:R-:W4:Y:S04]  /*4a5f0*/  LDL.LU R6, [R1+0x938] ;  /* 0x0009380001067983 */ /* 0x000f280000300800 */
[----:B------:R-:W4:Y:S01]  /*4a600*/  LDL.LU R7, [R1+0x93c] ;  /* 0x00093c0001077983 */ /* 0x000f220000300800 */
[----:B---3--:R-:W-:-:S15]  /*4a610*/  HMMA.16816.F32 R8, R20, R26, R8 ;  /* 0x0000001a1408723c */ /* 0x008fde0000001808 */
[----:B------:R-:W-:-:S08]  /*4a620*/  NOP ;  /* 0x0000000000007918 */ /* 0x000fd00000000000 */
[----:B------:R0:W-:Y:S04]  /*4a630*/  STL.64 [R1+0xfa0], R8 ;  /* 0x000fa00801007387 */ /* 0x0001e80000100a00 */
[----:B------:R1:W-:Y:S01]  /*4a640*/  STL.64 [R1+0xfa8], R10 ;  /* 0x000fa80a01007387 */ /* 0x0003e20000100a00 */
[----:B0-----:R-:W-:Y:S02]  /*4a650*/  IMAD.MOV.U32 R8, RZ, RZ, R27 ;  /* 0x000000ffff087224 */ /* 0x001fe400078e001b */
[----:B------:R-:W-:Y:S02]  /*4a660*/  IMAD.MOV.U32 R9, RZ, RZ, R26 ;  /* 0x000000ffff097224 */ /* 0x000fe400078e001a */
[----:B------:R-:W2:Y:S04]  /*4a670*/  LDL.LU.64 R26, [R1+0x5ed0] ;  /* 0x005ed000011a7983 */ /* 0x000ea80000300a00 */
[----:B------:R-:W2:Y:S04]  /*4a680*/  LDL.LU.64 R24, [R1+0x5ec8] ;  /* 0x005ec80001187983 */ /* 0x000ea80000300a00 */
[----:B------:R-:W-:Y:S04]  /*4a690*/  STL [R1+0x5e18], R8 ;  /* 0x005e180801007387 */ /* 0x000fe80000100800 */
[----:B------:R-:W-:Y:S04]  /*4a6a0*/  STL [R1+0x5e14], R9 ;  /* 0x005e140901007387 */ /* 0x000fe80000100800 */
[----:B-1----:R-:W2:Y:S01]  /*4a6b0*/  LDL.64 R10, [R1+0x188] ;  /* 0x00018800010a7983 */ /* 0x002ea20000100a00 */
[C---:B----4-:R-:W-:Y:S06]  /*4a6c0*/  HMMA.16816.F32 R4, R20.reuse, R18, R4 ;  /* 0x000000121404723c */ /* 0x050fec0000001804 */
[----:B--2---:R-:W-:-:S15]  /*4a6d0*/  HMMA.16816.F32 R24, R20, R10, R24 ;  /* 0x0000000a1418723c */ /* 0x004fde0000001818 */
[----:B------:R-:W-:-:S08]  /*4a6e0*/  NOP ;  /* 0x0000000000007918 */ /* 0x000fd00000000000 */
[----:B------:R-:W-:Y:S04]  /*4a6f0*/  STL.64 [R1+0xf90], R24 ;  /* 0x000f901801007387 */ /* 0x000fe80000100a00 */
[----:B------:R0:W-:Y:S04]  /*4a700*/  STL.64 [R1+0xf98], R26 ;  /* 0x000f981a01007387 */ /* 0x0001e80000100a00 */
[----:B0-----:R-:W2:Y:S01]  /*4a710*/  LDL.LU.64 R26, [R1+0x5ec0] ;  /* 0x005ec000011a7983 */ /* 0x001ea20000300a00 */
[----:B------:R-:W-:Y:S02]  /*4a720*/  IMAD.MOV.U32 R29, RZ, RZ, R10 ;  /* 0x000000ffff1d7224 */ /* 0x000fe400078e000a */
[----:B------:R-:W-:-:S02]  /*4a730*/  IMAD.MOV.U32 R28, RZ, RZ, R11 ;  /* 0x000000ffff1c7224 */ /* 0x000fc400078e000b */
[----:B------:R-:W-:Y:S02]  /*4a740*/  IMAD.MOV.U32 R10, RZ, RZ, R18 ;  /* 0x000000ffff0a7224 */ /* 0x000fe400078e0012 */
[----:B------:R-:W-:Y:S01]  /*4a750*/  IMAD.MOV.U32 R11, RZ, RZ, R19 ;  /* 0x000000ffff0b7224 */ /* 0x000fe200078e0013 */
[----:B------:R-:W-:Y:S04]  /*4a760*/  STL [R1+0x5e1c], R29 ;  /* 0x005e1c1d01007387 */ /* 0x000fe80000100800 */
[----:B------:R-:W-:Y:S04]  /*4a770*/  STL.64 [R1+0xf80], R4 ;  /* 0x000f800401007387 */ /* 0x000fe80000100a00 */
[----:B------:R-:W-:Y:S04]  /*4a780*/  STL.64 [R1+0xf88], R6 ;  /* 0x000f880601007387 */ /* 0x000fe80000100a00 */
[----:B------:R2:W-:Y:S02]  /*4a790*/  STL.64 [R1+0x5ea0], R10 ;  /* 0x005ea00a01007387 */ /* 0x0005e40000100a00 */
[----:B--2---:R-:W-:Y:S06]  /*4a7a0*/  HMMA.16816.F32 R8, R20, R26, R12 ;  /* 0x0000001a1408723c */ /* 0x004fec000000180c */
[----:B------:R-:W-:-:S15]  /*4a7b0*/  IMAD.MOV.U32 R7, RZ, RZ, R26 ;  /* 0x000000ffff077224 */ /* 0x000fde00078e001a */
[----:B------:R-:W-:-:S02]  /*4a7c0*/  NOP ;  /* 0x0000000000007918 */ /* 0x000fc40000000000 */
[----:B------:R0:W-:Y:S04]  /*4a7d0*/  STL.64 [R1+0xf70], R8 ;  /* 0x000f700801007387 */ /* 0x0001e80000100a00 */
[----:B------:R1:W-:Y:S04]  /*4a7e0*/  STL.64 [R1+0xf78], R10 ;  /* 0x000f780a01007387 */ /* 0x0003e80000100a00 */
[----:B------:R2:W-:Y:S04]  /*4a7f0*/  STL [R1+0x5eb8], R7 ;  /* 0x005eb80701007387 */ /* 0x0005e80000100800 */
[----:B0-----:R-:W3:Y:S04]  /*4a800*/  LDL.LU R8, [R1+0x900] ;  /* 0x0009000001087983 */ /* 0x001ee80000300800 */
[----:B------:R-:W3:Y:S04]  /*4a810*/  LDL.LU R9, [R1+0x904] ;  /* 0x0009040001097983 */ /* 0x000ee80000300800 */
[----:B-1----:R-:W4:Y:S04]  /*4a820*/  LDL.LU R10, [R1+0x908] ;  /* 0x00090800010a7983 */ /* 0x002f280000300800 */
[----:B------:R-:W4:Y:S04]  /*4a830*/  LDL.LU R11, [R1+0x90c] ;  /* 0x00090c00010b7983 */ /* 0x000f280000300800 */
[----:B------:R-:W3:Y:S04]  /*4a840*/  LDL.LU R4, [R1+0x910] ;  /* 0x0009100001047983 */ /* 0x000ee80000300800 */
[----:B------:R-:W3:Y:S04]  /*4a850*/  LDL.LU R5, [R1+0x914] ;  /* 0x0009140001057983 */ /* 0x000ee80000300800 */
[----:B------:R-:W3:Y:S04]  /*4a860*/  LDL.LU R6, [R1+0x918] ;  /* 0x0009180001067983 */ /* 0x000ee80000300800 */
[----:B--2---:R-:W2:Y:S01]  /*4a870*/  LDL.LU R7, [R1+0x91c] ;  /* 0x00091c0001077983 */ /* 0x004ea20000300800 */
[----:B------:R-:W-:-:S03]  /*4a880*/  IMAD.MOV.U32 R2, RZ, RZ, R27 ;  /* 0x000000ffff027224 */ /* 0x000fc600078e001b */
[----:B----4-:R0:W-:Y:S04]  /*4a890*/  STL.64 [R1+0x5eb0], R10 ;  /* 0x005eb00a01007387 */ /* 0x0101e80000100a00 */
[----:B---3--:R-:W-:Y:S04]  /*4a8a0*/  STL.64 [R1+0x5ea8], R8 ;  /* 0x005ea80801007387 */ /* 0x008fe80000100a00 */
[----:B0-----:R-:W2:Y:S04]  /*4a8b0*/  LDL.64 R10, [R1+0x158] ;  /* 0x00015800010a7983 */ /* 0x001ea80000100a00 */
        /* <DEDUP_REMOVED lines=8> */
[----:B------:R-:W4:Y:S04]  /*4a940*/  LDL.64 R18, [R1+0x138] ;  /* 0x0001380001127983 */ /* 0x000f280000100a00 */
[----:B----4-:R0:W-:Y:S04]  /*4a950*/  STL.64 [R1+0x5e98], R18 ;  /* 0x005e981201007387 */ /* 0x0101e80000100a00 */
[----:B0-----:R-:W4:Y:S04]  /*4a960*/  LDL.64 R18, [R1+0x148] ;  /* 0x0001480001127983 */ /* 0x001f280000100a00 */
[----:B---3--:R0:W-:Y:S04]  /*4a970*/  STL.64 [R1+0x5e80], R14 ;  /* 0x005e800e01007387 */ /* 0x0081e80000100a00 */
[----:B--2---:R1:W-:Y:S04]  /*4a980*/  STL.64 [R1+0x5e78], R12 ;  /* 0x005e780c01007387 */ /* 0x0043e80000100a00 */
[----:B0-----:R-:W2:Y:S04]  /*4a990*/  LDL.64 R14, [R1+0x128] ;  /* 0x00012800010e7983 */ /* 0x001ea80000100a00 */
[----:B--2---:R0:W-:Y:S04]  /*4a9a0*/  STL.64 [R1+0x5e90], R14 ;  /* 0x005e900e01007387 */ /* 0x0041e80000100a00 */
[----:B-1----:R-:W2:Y:S04]  /*4a9b0*/  LDL.LU R12, [R1+0x8f0] ;  /* 0x0008f000010c7983 */ /* 0x002ea80000300800 */
[----:B------:R-:W2:Y:S04]  /*4a9c0*/  LDL.LU R13, [R1+0x8f4] ;  /* 0x0008f400010d7983 */ /* 0x000ea80000300800 */
[----:B0-----:R-:W2:Y:S04]  /*4a9d0*/  LDL.LU R14, [R1+0x8f8] ;  /* 0x0008f800010e7983 */ /* 0x001ea80000300800 */
[----:B------:R-:W2:Y:S04]  /*4a9e0*/  LDL.LU R15, [R1+0x8fc] ;  /* 0x0008fc00010f7983 */ /* 0x000ea80000300800 */
[----:B------:R0:W-:Y:S04]  /*4a9f0*/  STL.64 [R1+0x5e50], R26 ;  /* 0x005e501a01007387 */ /* 0x0001e80000100a00 */
[----:B------:R-:W-:Y:S04]  /*4aa00*/  STL.64 [R1+0x5e48], R24 ;  /* 0x005e481801007387 */ /* 0x000fe80000100a00 */
[----:B0-----:R-:W3:Y:S01]  /*4aa10*/  LDL.64 R26, [R1+0x108] ;  /* 0x00010800011a7983 */ /* 0x001ee20000100a00 */
[----:B------:R-:W-:Y:S03]  /*4aa20*/  HMMA.16816.F32 R4, R20, R10, R4 ;  /* 0x0000000a1404723c */ /* 0x000fe60000001804 */
[----:B---3--:R0:W-:Y:S04]  /*4aa30*/  STL.64 [R1+0x5e68], R26 ;  /* 0x005e681a01007387 */ /* 0x0081e80000100a00 */
[----:B0-----:R-:W3:Y:S04]  /*4aa40*/  LDL.64 R26, [R1+0x118] ;  /* 0x00011800011a7983 */ /* 0x001ee80000100a00 */
[----:B---3--:R0:W-:Y:S04]  /*4aa50*/  STL.64 [R1+0x5e88], R26 ;  /* 0x005e881a01007387 */ /* 0x0081e80000100a00 */
[----:B------:R-:W3:Y:S04]  /*4aa60*/  LDL.LU R24, [R1+0x8e0] ;  /* 0x0008e00001187983 */ /* 0x000ee80000300800 */
[----:B------:R-:W3:Y:S04]  /*4aa70*/  LDL.LU R25, [R1+0x8e4] ;  /* 0x0008e40001197983 */ /* 0x000ee80000300800 */
[----:B0-----:R-:W3:Y:S04]  /*4aa80*/  LDL.LU R26, [R1+0x8e8] ;  /* 0x0008e800011a7983 */ /* 0x001ee80000300800 */
[----:B------:R-:W3:Y:S04]  /*4aa90*/  LDL.LU R27, [R1+0x8ec] ;  /* 0x0008ec00011b7983 */ /* 0x000ee80000300800 */
[----:B------:R0:W-:Y:S04]  /*4aaa0*/  STL.64 [R1+0xf60], R4 ;  /* 0x000f600401007387 */ /* 0x0001e80000100a00 */
[----:B------:R1:W-:Y:S01]  /*4aab0*/  STL.64 [R1+0xf68], R6 ;  /* 0x000f680601007387 */ /* 0x0003e20000100a00 */
[----:B0-----:R-:W-:-:S03]  /*4aac0*/  IMAD.MOV.U32 R5, RZ, RZ, R10 ;  /* 0x000000ffff057224 */ /* 0x001fc600078e000a */
[----:B-1----:R-:W2:Y:S01]  /*4aad0*/  LDL.LU R7, [R1+0x5eb8] ;  /* 0x005eb80001077983 */ /* 0x002ea20000300800 */
[----:B------:R-:W-:-:S03]  /*4aae0*/  IMAD.MOV.U32 R6, RZ, RZ, R11 ;  /* 0x000000ffff067224 */ /* 0x000fc600078e000b */
[----:B------:R-:W3:Y:S04]  /*4aaf0*/  LDL.LU.64 R10, [R1+0x5eb0] ;  /* 0x005eb000010a7983 */ /* 0x000ee80000300a00 */
[----:B------:R-:W3:Y:S01]  /*4ab00*/  LDL.LU.64 R8, [R1+0x5ea8] ;  /* 0x005ea80001087983 */ /* 0x000ee20000300a00 */
[----:B----4-:R-:W-:Y:S01]  /*4ab10*/  IMAD.MOV.U32 R4, RZ, RZ, R19 ;  /* 0x000000ffff047224 */ /* 0x010fe200078e0013 */
[----:B---3--:R-:W-:-:S15]  /*4ab20*/  HMMA.16816.F32 R8, R20, R18, R8 ;  /* 0x000000121408723c */ /* 0x008fde0000001808 */
[----:B------:R-:W-:-:S08]  /*4ab30*/  NOP ;  /* 0x0000000000007918 */ /* 0x000fd00000000000 */
[----:B------:R0:W-:Y:S04]  /*4ab40*/  STL.64 [R1+0xf50], R8 ;  /* 0x000f500801007387 */ /* 0x0001e80000100a00 */
[----:B------:R1:W-:Y:S01]  /*4ab50*/  STL.64 [R1+0xf58], R10 ;  /* 0x000f580a01007387 */ /* 0x0003e20000100a00 */
[----:B0-----:R-:W-:-:S03]  /*4ab60*/  IMAD.MOV.U32 R9, RZ, RZ, R18 ;  /* 0x000000ffff097224 */ /* 0x001fc600078e0012 */
[----:B-1----:R-:W3:Y:S04]  /*4ab70*/  LDL.LU.64 R10, [R1+0x5ea0] ;  /* 0x005ea000010a7983 */ /* 0x002ee80000300a00 */
[----:B------:R-:W4:Y:S04]  /*4ab80*/  LDL.LU.64 R18, [R1+0x5e98] ;  /* 0x005e980001127983 */ /* 0x000f280000300a00 */
[----:B--2---:R-:W-:Y:S04]  /*4ab90*/  STL.64 [R1+0x5e38], R6 ;  /* 0x005e380601007387 */ /* 0x004fe80000100a00 */
[----:B------:R0:W-:Y:S04]  /*4aba0*/  STL.64 [R1+0x5e30], R4 ;  /* 0x005e300401007387 */ /* 0x0001e80000100a00 */
[----:B0-----:R-:W2:Y:S04]  /*4abb0*/  LDL.LU R4, [R1+0x360] ;  /* 0x0003600001047983 */ /* 0x001ea80000300800 */
[----:B------:R-:W2:Y:S04]  /*4abc0*/  LDL.LU R5, [R1+0x364] ;  /* 0x0003640001057983 */ /* 0x000ea80000300800 */
[----:B------:R-:W3:Y:S04]  /*4abd0*/  LDL.LU R6, [R1+0x368] ;  /* 0x0003680001067983 */ /* 0x000ee80000300800 */
[----:B------:R-:W3:Y:S01]  /*4abe0*/  LDL.LU R7, [R1+0x36c] ;  /* 0x00036c0001077983 */ /* 0x000ee20000300800 */
[----:B----4-:R-:W-:Y:S03]  /*4abf0*/  HMMA.16816.F32 R12, R20, R18, R12 ;  /* 0x00000012140c723c */ /* 0x010fe6000000180c */
[----:B---3--:R-:W-:Y:S04]  /*4ac00*/  STL.64 [R1+0x5e60], R6 ;  /* 0x005e600601007387 */ /* 0x008fe80000100a00 */
[----:B--2---:R0:W-:Y:S04]  /*4ac10*/  STL.64 [R1+0x5e58], R4 ;  /* 0x005e580401007387 */ /* 0x0041e80000100a00 */
[----:B0-----:R-:W2:Y:S04]  /*4ac20*/  LDL.LU R4, [R1+0x8c0] ;  /* 0x0008c00001047983 */ /* 0x001ea80000300800 */
[----:B------:R-:W2:Y:S04]  /*4ac30*/  LDL.LU R5, [R1+0x8c4] ;  /* 0x0008c40001057983 */ /* 0x000ea80000300800 */
[----:B------:R-:W2:Y:S04]  /*4ac40*/  LDL.LU R6, [R1+0x8c8] ;  /* 0x0008c80001067983 */ /* 0x000ea80000300800 */
[----:B------:R-:W2:Y:S04]  /*4ac50*/  LDL.LU R7, [R1+0x8cc] ;  /* 0x0008cc0001077983 */ /* 0x000ea80000300800 */
[----:B------:R-:W-:Y:S04]  /*4ac60*/  STL.64 [R1+0xcd0], R12 ;  /* 0x000cd00c01007387 */ /* 0x000fe80000100a00 */
[----:B------:R0:W-:Y:S04]  /*4ac70*/  STL.64 [R1+0xcd8], R14 ;  /* 0x000cd80e01007387 */ /* 0x0001e80000100a00 */
[----:B0-----:R-:W3:Y:S04]  /*4ac80*/  LDL.LU.64 R14, [R1+0x5e90] ;  /* 0x005e9000010e7983 */ /* 0x001ee80000300a00 */
[----:B------:R-:W4:Y:S01]  /*4ac90*/  LDL.LU R16, [R1+0x1c0] ;  /* 0x0001c00001107983 */ /* 0x000f220000300800 */
[----:B------:R-:W-:-:S03]  /*4aca0*/  IMAD.MOV.U32 R29, RZ, RZ, R18 ;  /* 0x000000ffff1d7224 */ /* 0x000fc600078e0012 */
[----:B------:R-:W4:Y:S01]  /*4acb0*/  LDL.LU R17, [R1+0x1c4] ;  /* 0x0001c40001117983 */ /* 0x000f220000300800 */
[----:B------:R-:W-:-:S03]  /*4acc0*/  IMAD.MOV.U32 R8, RZ, RZ, R19 ;  /* 0x000000ffff087224 */ /* 0x000fc600078e0013 */
[----:B------:R-:W2:Y:S04]  /*4acd0*/  LDL.LU R18, [R1+0x1c8] ;  /* 0x0001c80001127983 */ /* 0x000ea80000300800 */
[----:B------:R-:W2:Y:S01]  /*4ace0*/  LDL.LU R19, [R1+0x1cc] ;  /* 0x0001cc0001137983 */ /* 0x000ea20000300800 */
[----:B---3--:R-:W-:Y:S03]  /*4acf0*/  HMMA.16816.F32 R24, R20, R14, R24 ;  /* 0x0000000e1418723c */ /* 0x008fe60000001818 */
[----:B--2---:R-:W-:Y:S04]  /*4ad00*/  STL.64 [R1+0x5ce0], R18 ;  /* 0x005ce01201007387 */ /* 0x004fe80000100a00 */
[----:B----4-:R0:W-:Y:S02]  /*4ad10*/  STL.64 [R1+0x5cd8], R16 ;  /* 0x005cd81001007387 */ /* 0x0101e40000100a00 */
[----:B0-----:R-:W-:-:S02]  /*4ad20*/  IMAD.MOV.U32 R17, RZ, RZ, R14 ;  /* 0x000000ffff117224 */ /* 0x001fc400078e000e */
[----:B------:R-:W-:-:S12]  /*4ad30*/  IMAD.MOV.U32 R16, RZ, RZ, R15 ;  /* 0x000000ffff107224 */ /* 0x000fd800078e000f */
[----:B------:R-:W-:Y:S04]  /*4ad40*/  STL.64 [R1+0xcc0], R24 ;  /* 0x000cc01801007387 */ /* 0x000fe80000100a00 */
[----:B------:R0:W-:Y:S04]  /*4ad50*/  STL.64 [R1+0xcc8], R26 ;  /* 0x000cc81a01007387 */ /* 0x0001e80000100a00 */
[----:B0-----:R-:W2:Y:S04]  /*4ad60*/  LDL.LU.64 R26, [R1+0x5e88] ;  /* 0x005e8800011a7983 */ /* 0x001ea80000300a00 */
[----:B------:R-:W2:Y:S04]  /*4ad70*/  LDL.LU.64 R14, [R1+0x5e80] ;  /* 0x005e8000010e7983 */ /* 0x000ea80000300a00 */
[----:B------:R-:W2:Y:S02]  /*4ad80*/  LDL.LU.64 R12, [R1+0x5e78] ;  /* 0x005e7800010c7983 */ /* 0x000ea40000300a00 */
[----:B--2---:R-:W-:-:S15]  /*4ad90*/  HMMA.16816.F32 R12, R20, R26, R12 ;  /* 0x0000001a140c723c */ /* 0x004fde000000180c */
[----:B------:R-:W-:-:S08]  /*4ada0*/  NOP ;  /* 0x0000000000007918 */ /* 0x000fd00000000000 */
[----:B------:R0:W-:Y:S04]  /*4adb0*/  STL.64 [R1+0xcb0], R12 ;  /* 0x000cb00c01007387 */ /* 0x0001e80000100a00 */
[----:B------:R1:W-:Y:S01]  /*4adc0*/  STL.64 [R1+0xcb8], R14 ;  /* 0x000cb80e01007387 */ /* 0x0003e20000100a00 */
[----:B0-----:R-:W-:-:S03]  /*4add0*/  IMAD.MOV.U32 R13, RZ, RZ, R26 ;  /* 0x000000ffff0d7224 */ /* 0x001fc600078e001a */
[----:B-1----:R-:W2:Y:S01]  /*4ade0*/  LDL.LU.64 R14, [R1+0x5e70] ;  /* 0x005e7000010e7983 */ /* 0x002ea20000300a00 */
[----:B------:R-:W-:-:S03]  /*4adf0*/  IMAD.MOV.U32 R12, RZ, RZ, R27 ;  /* 0x000000ffff0c7224 */ /* 0x000fc600078e001b */
[----:B------:R-:W3:Y:S01]  /*4ae00*/  LDL.LU.64 R26, [R1+0x5e68] ;  /* 0x005e6800011a7983 */ /* 0x000ee20000300a00 */
[----:B------:R-:W-:Y:S02]  /*4ae10*/  IMAD.MOV.U32 R18, RZ, RZ, R3 ;  /* 0x000000ffff127224 */ /* 0x000fe400078e0003 */
[----:B------:R-:W-:Y:S01]  /*4ae20*/  IMAD.MOV.U32 R19, RZ, RZ, R0 ;  /* 0x000000ffff137224 */ /* 0x000fe200078e0000 */
[----:B---3--:R-:W-:Y:S06]  /*4ae30*/  HMMA.16816.F32 R4, R20, R26, R4 ;  /* 0x0000001a1404723c */ /* 0x008fec0000001804 */
[----:B------:R-:W-:-:S02]  /*4ae40*/  IMAD.MOV.U32 R3, RZ, RZ, R26 ;  /* 0x000000ffff037224 */ /* 0x000fc400078e001a */
[----:B------:R-:W-:-:S15]  /*4ae50*/  IMAD.MOV.U32 R0, RZ, RZ, R27 ;  /* 0x000000ffff007224 */ /* 0x000fde00078e001b */
[----:B------:R-:W-:Y:S04]  /*4ae60*/  STL.64 [R1+0xca0], R4 ;  /* 0x000ca00401007387 */ /* 0x000fe80000100a00 */
[----:B------:R0:W-:Y:S04]  /*4ae70*/  STL.64 [R1+0xca8], R6 ;  /* 0x000ca80601007387 */ /* 0x0001e80000100a00 */
[----:B0-----:R-:W3:Y:S04]  /*4ae80*/  LDL.LU.64 R6, [R1+0x5e60] ;  /* 0x005e600001067983 */ /* 0x001ee80000300a00 */
[----:B------:R-:W3:Y:S04]  /*4ae90*/  LDL.LU.64 R4, [R1+0x5e58] ;  /* 0x005e580001047983 */ /* 0x000ee80000300a00 */
[----:B------:R-:W4:Y:S04]  /*4aea0*/  LDL.LU.64 R26, [R1+0x5e50] ;  /* 0x005e5000011a7983 */ /* 0x000f280000300a00 */
[----:B------:R-:W4:Y:S02]  /*4aeb0*/  LDL.LU.64 R24, [R1+0x5e48] ;  /* 0x005e480001187983 */ /* 0x000f240000300a00 */
[----:B----4-:R-:W-:-:S15]  /*4aec0*/  HMMA.16816.F32 R24, R20, R18, R24 ;  /* 0x000000121418723c */ /* 0x010fde0000001818 */
[----:B------:R-:W-:-:S08]  /*4aed0*/  NOP ;  /* 0x0000000000007918 */ /* 0x000fd00000000000 */
[----:B------:R-:W-:Y:S04]  /*4aee0*/  STL.64 [R1+0xc90], R24 ;  /* 0x000c901801007387 */ /* 0x000fe80000100a00 */
[----:B------:R0:W-:Y:S04]  /*4aef0*/  STL.64 [R1+0xc98], R26 ;  /* 0x000c981a01007387 */ /* 0x0001e80000100a00 */
[----:B0-----:R-:W3:Y:S04]  /*4af00*/  LDL.LU.64 R26, [R1+0x5e40] ;  /* 0x005e4000011a7983 */ /* 0x001ee80000300a00 */
[----:B------:R0:W-:Y:S02]  /*4af10*/  STL.64 [R1+0x5cf0], R18 ;  /* 0x005cf01201007387 */ /* 0x0001e40000100a00 */
[----:B0-----:R-:W-:-:S02]  /*4af20*/  IMAD.MOV.U32 R18, RZ, RZ, R3 ;  /* 0x000000ffff127224 */ /* 0x001fc400078e0003 */
[----:B------:R-:W-:-:S05]  /*4af30*/  IMAD.MOV.U32 R19, RZ, RZ, R0 ;  /* 0x000000ffff137224 */ /* 0x000fca00078e0000 */
[----:B------:R-:W-:Y:S01]  /*4af40*/  STL.64 [R1+0x5d08], R18 ;  /* 0x005d081201007387 */ /* 0x000fe20000100a00 */
[----:B---3--:R-:W-:Y:S03]  /*4af50*/  HMMA.16816.F32 R20, R20, R26, R4 ;  /* 0x0000001a1414723c */ /* 0x008fe60000001804 */
[----:B------:R-:W3:Y:S04]  /*4af60*/  LDL.LU.64 R6, [R1+0x5e38] ;  /* 0x005e380001067983 */ /* 0x000ee80000300a00 */
[----:B------:R-:W4:Y:S01]  /*4af70*/  LDL.LU.64 R4, [R1+0x5e30] ;  /* 0x005e300001047983 */ /* 0x000f220000300a00 */
[----:B------:R-:W-:Y:S02]  /*4af80*/  IMAD.MOV.U32 R3, RZ, RZ, R26 ;  /* 0x000000ffff037224 */ /* 0x000fe400078e001a */
[----:B------:R-:W-:-:S13]  /*4af90*/  IMAD.MOV.U32 R0, RZ, RZ, R27 ;  /* 0x000000ffff007224 */ /* 0x000fda00078e001b */
[----:B------:R0:W-:Y:S04]  /*4afa0*/  STL.64 [R1+0x400], R20 ;  /* 0x0004001401007387 */ /* 0x0001e80000100a00 */
[----:B------:R1:W-:Y:S04]  /*4afb0*/  STL.64 [R1+0x408], R22 ;  /* 0x0004081601007387 */ /* 0x0003e80000100a00 */
[----:B------:R-:W2:Y:S04]  /*4afc0*/  LDL.LU.64 R26, [R1+0x5e28] ;  /* 0x005e2800011a7983 */ /* 0x000ea80000300a00 */
[----:B------:R-:W2:Y:S04]  /*4afd0*/  LDL.LU.64 R24, [R1+0x5e20] ;  /* 0x005e200001187983 */ /* 0x000ea80000300a00 */
[----:B0-----:R-:W2:Y:S04]  /*4afe0*/  LDL.LU R20, [R1+0x1e0] ;  /* 0x0001e00001147983 */ /* 0x001ea80000300800 */
[----:B------:R-:W2:Y:S04]  /*4aff0*/  LDL.LU R21, [R1+0x1e4] ;  /* 0x0001e40001157983 */ /* 0x000ea80000300800 */
[----:B-1----:R-:W2:Y:S04]  /*4b000*/  LDL.LU R22, [R1+0x1e8] ;  /* 0x0001e80001167983 */ /* 0x002ea80000300800 */
[----:B------:R-:W2:Y:S01]  /*4b010*/  LDL.LU R23, [R1+0x1ec] ;  /* 0x0001ec0001177983 */ /* 0x000ea20000300800 */
[----:B------:R-:W-:-:S02]  /*4b020*/  IMAD.MOV.U32 R18, RZ, RZ, R13 ;  /* 0x000000ffff127224 */ /* 0x000fc400078e000d */
[----:B------:R-:W-:Y:S01]  /*4b030*/  IMAD.MOV.U32 R19, RZ, RZ, R12 ;  /* 0x000000ffff137224 */ /* 0x000fe200078e000c */
[----:B--2---:R-:W-:-:S15]  /*4b040*/  HMMA.16816.F32 R20, R24, R14, R20 ;  /* 0x0000000e1814723c */ /* 0x004fde0000001814 */
[----:B------:R-:W-:-:S08]  /*4b050*/  NOP ;  /* 0x0000000000007918 */ /* 0x000fd00000000000 */
[----:B------:R-:W-:Y:S04]  /*4b060*/  STL.64 [R1+0x380], R20 ;  /* 0x0003801401007387 */ /* 0x000fe80000100a00 */
[----:B------:R-:W-:Y:S04]  /*4b070*/  STL.64 [R1+0x388], R22 ;  /* 0x0003881601007387 */ /* 0x000fe80000100a00 */
[----:B------:R-:W-:Y:S04]  /*4b080*/  STL.64 [R1+0x5d20], R18 ;  /* 0x005d201201007387 */ /* 0x000fe80000100a00 */
[----:B------:R0:W-:Y:S04]  /*4b090*/  STL.64 [R1+0x5ce8], R14 ;  /* 0x005ce80e01007387 */ /* 0x0001e80000100a00 */
[----:B------:R-:W2:Y:S04]  /*4b0a0*/  LDL.LU R12, [R1+0x640] ;  /* 0x00064000010c7983 */ /* 0x000ea80000300800 */
[----:B------:R-:W2:Y:S04]  /*4b0b0*/  LDL.LU R13, [R1+0x644] ;  /* 0x00064400010d7983 */ /* 0x000ea80000300800 */
[----:B0-----:R-:W3:Y:S04]  /*4b0c0*/  LDL.LU R14, [R1+0x648] ;  /* 0x00064800010e7983 */ /* 0x001ee80000300800 */
[----:B------:R-:W3:Y:S01]  /*4b0d0*/  LDL.LU R15, [R1+0x64c] ;  /* 0x00064c00010f7983 */ /* 0x000ee20000300800 */
[----:B------:R-:W-:-:S02]  /*4b0e0*/  IMAD.MOV.U32 R18, RZ, RZ, R17 ;  /* 0x000000ffff127224 */ /* 0x000fc400078e0011 */
[----:B------:R-:W-:-:S05]  /*4b0f0*/  IMAD.MOV.U32 R19, RZ, RZ, R16 ;  /* 0x000000ffff137224 */ /* 0x000fca00078e0010 */
[----:B------:R-:W-:Y:S04]  /*4b100*/  STL.64 [R1+0x5d38], R18 ;  /* 0x005d381201007387 */ /* 0x000fe80000100a00 */
[----:B---3--:R-:W-:Y:S04]  /*4b110*/  STL.64 [R1+0x5d00], R14 ;  /* 0x005d000e01007387 */ /* 0x008fe80000100a00 */
[----:B--2---:R0:W-:Y:S04]  /*4b120*/  STL.64 [R1+0x5cf8], R12 ;  /* 0x005cf80c01007387 */ /* 0x0041e80000100a00 */
        /* <DEDUP_REMOVED lines=16> */
[----:B----4-:R-:W-:Y:S01]  /*4b230*/  IMAD.MOV.U32 R19, RZ, RZ, R4 ;  /* 0x000000ffff137224 */ /* 0x010fe200078e0004 */
[----:B------:R-:W4:Y:S04]  /*4b240*/  LDL.LU R9, [R1+0x5e14] ;  /* 0x005e140001097983 */ /* 0x000f280000300800 */
[----:B------:R-:W4:Y:S04]  /*4b250*/  LDL.LU R4, [R1+0x5e10] ;  /* 0x005e100001047983 */ /* 0x000f280000300800 */
[----:B------:R0:W-:Y:S02]  /*4b260*/  STL.64 [R1+0x5d68], R18 ;  /* 0x005d681201007387 */ /* 0x0001e40000100a00 */
[----:B0-----:R-:W-:-:S02]  /*4b270*/  IMAD.MOV.U32 R18, RZ, RZ, R5 ;  /* 0x000000ffff127224 */ /* 0x001fc400078e0005 */
        /* <DEDUP_REMOVED lines=41> */
[----:B----4-:R-:W-:-:S02]  /*4b510*/  IMAD.MOV.U32 R18, RZ, RZ, R9 ;  /* 0x000000ffff127224 */ /* 0x010fc400078e0009 */
        /* <DEDUP_REMOVED lines=35> */
[----:B------:R-:W2:Y:S04]  /*4b750*/  LDL.LU R14, [R1+0x6f8] ;  /* 0x0006f800010e7983 */ /* 0x000ea80000300800 */
[----:B------:R-:W2:Y:S04]  /*4b760*/  LDL.LU R15, [R1+0x6fc] ;  /* 0x0006fc00010f7983 */ /* 0x000ea80000300800 */
[----:B------:R0:W-:Y:S04]  /*4b770*/  STL.64 [R1+0x5cc0], R10 ;  /* 0x005cc00a01007387 */ /* 0x0001e80000100a00 */
[----:B------:R-:W3:Y:S04]  /*4b780*/  LDL.LU R8, [R1+0x700] ;  /* 0x0007000001087983 */ /* 0x000ee80000300800 */
[----:B------:R-:W-:Y:S04]  /*4b790*/  STL.64 [R1+0x370], R20 ;  /* 0x0003701401007387 */ /* 0x000fe80000100a00 */
[----:B------:R-:W-:Y:S04]  /*4b7a0*/  STL.64 [R1+0x378], R22 ;  /* 0x0003781601007387 */ /* 0x000fe80000100a00 */
[----:B------:R-:W3:Y:S04]  /*4b7b0*/  LDL.LU R9, [R1+0x704] ;  /* 0x0007040001097983 */ /* 0x000ee80000300800 */
[----:B------:R-:W1:Y:S04]  /*4b7c0*/  LDSM.16.MT88.4 R20, [R2+UR4+0x2080] ;  /* 0x002080040214783b */ /* 0x000e680008004200 */
[----:B0-----:R-:W3:Y:S04]  /*4b7d0*/  LDL.LU R10, [R1+0x708] ;  /* 0x00070800010a7983 */ /* 0x001ee80000300800 */
[----:B------:R-:W3:Y:S01]  /*4b7e0*/  LDL.LU R11, [R1+0x70c] ;  /* 0x00070c00010b7983 */ /* 0x000ee20000300800 */
[----:B------:R-:W-:-:S02]  /*4b7f0*/  IMAD.MOV.U32 R18, RZ, RZ, R5 ;  /* 0x000000ffff127224 */ /* 0x000fc400078e0005 */
[----:B------:R-:W-:Y:S01]  /*4b800*/  IMAD.MOV.U32 R19, RZ, RZ, R4 ;  /* 0x000000ffff137224 */ /* 0x000fe200078e0004 */
[----:B-1----:R-:W-:Y:S04]  /*4b810*/  STL.64 [R1+0x5be0], R22 ;  /* 0x005be01601007387 */ /* 0x002fe80000100a00 */
[----:B------:R-:W-:Y:S02]  /*4b820*/  STL.64 [R1+0x5bd8], R20 ;  /* 0x005bd81401007387 */ /* 0x000fe40000100a00 */
[C---:B--2---:R-:W-:Y:S06]  /*4b830*/  HMMA.16816.F32 R16, R24.reuse, R18, R12 ;  /* 0x000000121810723c */ /* 0x044fec000000180c */
[----:B---3--:R-:W-:-:S15]  /*4b840*/  HMMA.16816.F32 R8, R24, R6, R8 ;  /* 0x000000061808723c */ /* 0x008fde0000001808 */
[----:B------:R-:W-:-:S08]  /*4b850*/  NOP ;  /* 0x0000000000007918 */ /* 0x000fd00000000000 */
[----:B------:R0:W-:Y:S04]  /*4b860*/  STL.64 [R1+0xc30], R8 ;  /* 0x000c300801007387 */ /* 0x0001e80000100a00 */
[----:B------:R1:W-:Y:S04]  /*4b870*/  STL.64 [R1+0xc38], R10 ;  /* 0x000c380a01007387 */ /* 0x0003e80000100a00 */
[----:B0-----:R-:W2:Y:S04]  /*4b880*/  LDL.LU R8, [R1+0x4b0] ;  /* 0x0004b00001087983 */ /* 0x001ea80000300800 */
[----:B------:R-:W2:Y:S04]  /*4b890*/  LDL.LU R9, [R1+0x4b4] ;  /* 0x0004b40001097983 */ /* 0x000ea80000300800 */
[----:B-1----:R-:W2:Y:S04]  /*4b8a0*/  LDL.LU R10, [R1+0x4b8] ;  /* 0x0004b800010a7983 */ /* 0x002ea80000300800 */
[----:B------:R-:W2:Y:S04]  /*4b8b0*/  LDL.LU R11, [R1+0x4bc] ;  /* 0x0004bc00010b7983 */ /* 0x000ea80000300800 */
[----:B------:R-:W3:Y:S04]  /*4b8c0*/  LDL.LU.64 R14, [R1+0x5df0] ;  /* 0x005df000010e7983 */ /* 0x000ee80000300a00 */
[----:B------:R-:W3:Y:S04]  /*4b8d0*/  LDL.LU.64 R12, [R1+0x5de8] ;  /* 0x005de800010c7983 */ /* 0x000ee80000300a00 */
[----:B------:R-:W-:Y:S04]  /*4b8e0*/  STL.64 [R1+0xc20], R16 ;  /* 0x000c201001007387 */ /* 0x000fe80000100a00 */
        /* <DEDUP_REMOVED lines=73> */
[----:B------:R-:W2:-:S15]  /*4bd80*/  LDL.LU.64 R14, [R1+0x5ce8] ;  /* 0x005ce800010e7983 */ /* 0x000e9e0000300a00 */
[----:B------:R-:W-:-:S06]  /*4bd90*/  NOP ;  /* 0x0000000000007918 */ /* 0x000fcc0000000000 */
[----:B------:R-:W-:Y:S04]  /*4bda0*/  STL.64 [R1+0x8e0], R16 ;  /* 0x0008e01001007387 */ /* 0x000fe80000100a00 */
[----:B------:R0:W-:Y:S04]  /*4bdb0*/  STL.64 [R1+0x8e8], R18 ;  /* 0x0008e81201007387 */ /* 0x0001e80000100a00 */
[----:B0-----:R-:W3:Y:S04]  /*4bdc0*/  LDL.LU.64 R18, [R1+0x5ce0] ;  /* 0x005ce00001127983 */ /* 0x001ee80000300a00 */
[----:B------:R-:W3:Y:S01]  /*4bdd0*/  LDL.LU.64 R16, [R1+0x5cd8] ;  /* 0x005cd80001107983 */ /* 0x000ee20000300a00 */
[----:B------:R-:W-:-:S02]  /*4bde0*/  IMAD.MOV.U32 R22, RZ, RZ, R3 ;  /* 0x000000ffff167224 */ /* 0x000fc400078e0003 */
[----:B------:R-:W-:-:S07]  /*4bdf0*/  IMAD.MOV.U32 R23, RZ, RZ, R0 ;  /* 0x000000ffff177224 */ /* 0x000fce00078e0000 */
[----:B---3--:R-:W-:Y:S01]  /*4be00*/  HMMA.16816.F32 R24, R24, R22, R16 ;  /* 0x000000161818723c */ /* 0x008fe20000001810 */
[----:B------:R-:W2:Y:S04]  /*4be10*/  LDL.LU.64 R18, [R1+0x5cd0] ;  /* 0x005cd00001127983 */ /* 0x000ea80000300a00 */
[----:B------:R-:W2:-:S15]  /*4be20*/  LDL.LU.64 R16, [R1+0x5cc8] ;  /* 0x005cc80001107983 */ /* 0x000e9e0000300a00 */
[----:B------:R-:W-:-:S03]  /*4be30*/  NOP ;  /* 0x0000000000007918 */ /* 0x000fc60000000000 */
        /* <DEDUP_REMOVED lines=9> */
[----:B0-----:R-:W4:Y:S04]  /*4bed0*/  LDL.64 R22, [R1+0x188] ;  /* 0x0001880001167983 */ /* 0x001f280000100a00 */
[----:B----4-:R0:W-:Y:S04]  /*4bee0*/  STL.64 [R1+0x5c98], R22 ;  /* 0x005c981601007387 */ /* 0x0101e80000100a00 */
[----:B0-----:R-:W4:Y:S01]  /*4bef0*/  LDL.64 R22, [R1+0x198] ;  /* 0x0001980001167983 */ /* 0x001f220000100a00 */
[C---:B--2---:R-:W-:Y:S03]  /*4bf00*/  HMMA.16816.F32 R8, R16.reuse, R14, R8 ;  /* 0x0000000e1008723c */ /* 0x044fe60000001808 */
[----:B----4-:R0:W-:Y:S04]  /*4bf10*/  STL.64 [R1+0x5ca0], R22 ;  /* 0x005ca01601007387 */ /* 0x0101e80000100a00 */
[----:B0-----:R-:W2:Y:S04]  /*4bf20*/  LDL.64 R22, [R1+0x1a8] ;  /* 0x0001a80001167983 */ /* 0x001ea80000100a00 */
[----:B--2---:R0:W-:Y:S04]  /*4bf30*/  STL.64 [R1+0x5cb8], R22 ;  /* 0x005cb81601007387 */ /* 0x0041e80000100a00 */
[----:B------:R-:W2:Y:S04]  /*4bf40*/  LDL.LU R20, [R1+0xf30] ;  /* 0x000f300001147983 */ /* 0x000ea80000300800 */
[----:B------:R-:W2:Y:S04]  /*4bf50*/  LDL.LU R21, [R1+0xf34] ;  /* 0x000f340001157983 */ /* 0x000ea80000300800 */
[----:B0-----:R-:W2:Y:S04]  /*4bf60*/  LDL.LU R22, [R1+0xf38] ;  /* 0x000f380001167983 */ /* 0x001ea80000300800 */
[----:B------:R-:W2:Y:S04]  /*4bf70*/  LDL.LU R23, [R1+0xf3c] ;  /* 0x000f3c0001177983 */ /* 0x000ea80000300800 */
[----:B------:R-:W-:Y:S04]  /*4bf80*/  STL.64 [R1+0x660], R8 ;  /* 0x0006600801007387 */ /* 0x000fe80000100a00 */
[----:B------:R0:W-:Y:S04]  /*4bf90*/  STL.64 [R1+0x668], R10 ;  /* 0x0006680a01007387 */ /* 0x0001e80000100a00 */
[----:B0-----:R-:W3:Y:S04]  /*4bfa0*/  LDL.LU.64 R10, [R1+0x5cc0] ;  /* 0x005cc000010a7983 */ /* 0x001ee80000300a00 */
[----:B------:R0:W-:Y:S04]  /*4bfb0*/  STL [R1+0x5bfc], R14 ;  /* 0x005bfc0e01007387 */ /* 0x0001e80000100800 */
[----:B------:R1:W-:Y:S04]  /*4bfc0*/  STL [R1+0x5bf8], R15 ;  /* 0x005bf80f01007387 */ /* 0x0003e80000100800 */
[----:B------:R-:W4:Y:S04]  /*4bfd0*/  LDL.LU R12, [R1+0xee0] ;  /* 0x000ee000010c7983 */ /* 0x000f280000300800 */
[----:B------:R-:W4:Y:S04]  /*4bfe0*/  LDL.LU R13, [R1+0xee4] ;  /* 0x000ee400010d7983 */ /* 0x000f280000300800 */
[----:B0-----:R-:W2:Y:S04]  /*4bff0*/  LDL.LU R14, [R1+0xee8] ;  /* 0x000ee800010e7983 */ /* 0x001ea80000300800 */
[----:B-1----:R-:W2:Y:S01]  /*4c000*/  LDL.LU R15, [R1+0xeec] ;  /* 0x000eec00010f7983 */ /* 0x002ea20000300800 */
[C---:B---3--:R-:W-:Y:S03]  /*4c010*/  HMMA.16816.F32 R24, R16.reuse, R10, R24 ;  /* 0x0000000a1018723c */ /* 0x048fe60000001818 */
[----:B--2---:R-:W-:Y:S04]  /*4c020*/  STL.64 [R1+0x5cb0], R14 ;  /* 0x005cb00e01007387 */ /* 0x004fe80000100a00 */
[----:B----4-:R0:W-:Y:S04]  /*4c030*/  STL.64 [R1+0x5ca8], R12 ;  /* 0x005ca80c01007387 */ /* 0x0101e80000100a00 */
[----:B0-----:R-:W2:Y:S04]  /*4c040*/  LDL.LU R12, [R1+0xf20] ;  /* 0x000f2000010c7983 */ /* 0x001ea80000300800 */
[----:B------:R-:W2:Y:S04]  /*4c050*/  LDL.LU R13, [R1+0xf24] ;  /* 0x000f2400010d7983 */ /* 0x000ea80000300800 */
[----:B------:R-:W2:Y:S04]  /*4c060*/  LDL.LU R14, [R1+0xf28] ;  /* 0x000f2800010e7983 */ /* 0x000ea80000300800 */
[----:B------:R-:W2:Y:S04]  /*4c070*/  LDL.LU R15, [R1+0xf2c] ;  /* 0x000f2c00010f7983 */ /* 0x000ea80000300800 */
[----:B------:R0:W-:Y:S04]  /*4c080*/  STL [R1+0x5bc4], R10 ;  /* 0x005bc40a01007387 */ /* 0x0001e80000100800 */
[----:B------:R1:W-:Y:S04]  /*4c090*/  STL [R1+0x5bc0], R11 ;  /* 0x005bc00b01007387 */ /* 0x0003e80000100800 */
[----:B------:R-:W-:Y:S04]  /*4c0a0*/  STL.64 [R1+0x650], R24 ;  /* 0x0006501801007387 */ /* 0x000fe80000100a00 */
[----:B------:R-:W-:Y:S04]  /*4c0b0*/  STL.64 [R1+0x658], R26 ;  /* 0x0006581a01007387 */ /* 0x000fe80000100a00 */
[----:B------:R-:W3:Y:S01]  /*4c0c0*/  LDSM.16.MT88.4 R24, [R2+UR4+0x2100] ;  /* 0x002100040218783b */ /* 0x000ee20008004200 */
[C---:B------:R-:W-:Y:S03]  /*4c0d0*/  HMMA.16816.F32 R20, R16.reuse, R6, R20 ;  /* 0x000000061014723c */ /* 0x040fe60000001814 */
[----:B------:R-:W4:Y:S04]  /*4c0e0*/  LDL.LU R8, [R1+0xf00] ;  /* 0x000f000001087983 */ /* 0x000f280000300800 */
[----:B------:R-:W4:Y:S04]  /*4c0f0*/  LDL.LU R9, [R1+0xf04] ;  /* 0x000f040001097983 */ /* 0x000f280000300800 */
[----:B0-----:R-:W4:Y:S04]  /*4c100*/  LDL.LU R10, [R1+0xf08] ;  /* 0x000f0800010a7983 */ /* 0x001f280000300800 */
[----:B-1----:R-:W4:Y:S04]  /*4c110*/  LDL.LU R11, [R1+0xf0c] ;  /* 0x000f0c00010b7983 */ /* 0x002f280000300800 */
[----:B------:R-:W-:Y:S04]  /*4c120*/  STL [R1+0x5bc8], R2 ;  /* 0x005bc80201007387 */ /* 0x000fe80000100800 */
[----:B---3--:R0:W-:Y:S04]  /*4c130*/  STL.64 [R1+0x5a90], R26 ;  /* 0x005a901a01007387 */ /* 0x0081e80000100a00 */
[----:B------:R-:W-:Y:S04]  /*4c140*/  STL.64 [R1+0x5a88], R24 ;  /* 0x005a881801007387 */ /* 0x000fe80000100a00 */
[----:B0-----:R-:W3:Y:S04]  /*4c150*/  LDL.64 R26, [R1+0x178] ;  /* 0x00017800011a7983 */ /* 0x001ee80000100a00 */
[----:B------:R-:W-:Y:S04]  /*4c160*/  STL.64 [R1+0x1740], R20 ;  /* 0x0017401401007387 */ /* 0x000fe80000100a00 */
[----:B------:R0:W-:Y:S04]  /*4c170*/  STL.64 [R1+0x1748], R22 ;  /* 0x0017481601007387 */ /* 0x0001e80000100a00 */
[----:B0-----:R-:W2:Y:S04]  /*4c180*/  LDL.LU.64 R22, [R1+0x5cb8] ;  /* 0x005cb80001167983 */ /* 0x001ea80000300a00 */
[----:B------:R0:W-:Y:S04]  /*4c190*/  STL [R1+0x5bd0], R6 ;  /* 0x005bd00601007387 */ /* 0x0001e80000100800 */
[----:B------:R1:W-:Y:S04]  /*4c1a0*/  STL [R1+0x5bcc], R7 ;  /* 0x005bcc0701007387 */ /* 0x0003e80000100800 */
[----:B------:R-:W4:Y:S04]  /*4c1b0*/  LDL.LU R4, [R1+0xf10] ;  /* 0x000f100001047983 */ /* 0x000f280000300800 */
[----:B------:R-:W4:Y:S04]  /*4c1c0*/  LDL.LU R5, [R1+0xf14] ;  /* 0x000f140001057983 */ /* 0x000f280000300800 */
[----:B0-----:R-:W4:Y:S04]  /*4c1d0*/  LDL.LU R6, [R1+0xf18] ;  /* 0x000f180001067983 */ /* 0x001f280000300800 */
[----:B-1----:R-:W4:Y:S01]  /*4c1e0*/  LDL.LU R7, [R1+0xf1c] ;  /* 0x000f1c0001077983 */ /* 0x002f220000300800 */
[----:B--2---:R-:W-:Y:S06]  /*4c1f0*/  HMMA.16816.F32 R12, R16, R22, R12 ;  /* 0x00000016100c723c */ /* 0x004fec000000180c */
[----:B------:R-:W-:-:S02]  /*4c200*/  IMAD.MOV.U32 R3, RZ, RZ, R22 ;  /* 0x000000ffff037224 */ /* 0x000fc400078e0016 */
[----:B------:R-:W-:-:S15]  /*4c210*/  IMAD.MOV.U32 R0, RZ, RZ, R23 ;  /* 0x000000ffff007224 */ /* 0x000fde00078e0017 */
[----:B------:R-:W-:Y:S04]  /*4c220*/  STL.64 [R1+0x1730], R12 ;  /* 0x0017300c01007387 */ /* 0x000fe80000100a00 */
[----:B------:R0:W-:Y:S04]  /*4c230*/  STL.64 [R1+0x1738], R14 ;  /* 0x0017380e01007387 */ /* 0x0001e80000100a00 */
[----:B0-----:R-:W2:Y:S04]  /*4c240*/  LDL.LU.64 R14, [R1+0x5cb0] ;  /* 0x005cb000010e7983 */ /* 0x001ea80000300a00 */
[----:B------:R-:W2:Y:S04]  /*4c250*/  LDL.LU.64 R12, [R1+0x5ca8] ;  /* 0x005ca800010c7983 */ /* 0x000ea80000300a00 */
        /* <DEDUP_REMOVED lines=8> */
[----:B------:R-:W4:Y:S04]  /*4c2e0*/  LDL.LU.64 R22, [R1+0x5c98] ;  /* 0x005c980001167983 */ /* 0x000f280000300a00 */
[----:B------:R0:W-:Y:S04]  /*4c2f0*/  STL.64 [R1+0x5c70], R4 ;  /* 0x005c700401007387 */ /* 0x0001e80000100a00 */
[----:B0-----:R-:W3:Y:S04]  /*4c300*/  LDL.LU R4, [R1+0xef0] ;  /* 0x000ef00001047983 */ /* 0x001ee80000300800 */
[----:B------:R-:W3:Y:S04]  /*4c310*/  LDL.LU R5, [R1+0xef4] ;  /* 0x000ef40001057983 */ /* 0x000ee80000300800 */
[----:B------:R-:W3:Y:S04]  /*4c320*/  LDL.LU R6, [R1+0xef8] ;  /* 0x000ef80001067983 */ /* 0x000ee80000300800 */
[----:B------:R-:W3:Y:S01]  /*4c330*/  LDL.LU R7, [R1+0xefc] ;  /* 0x000efc0001077983 */ /* 0x000ee20000300800 */
[----:B----4-:R-:W-:-:S15]  /*4c340*/  HMMA.16816.F32 R8, R16, R22, R8 ;  /* 0x000000161008723c */ /* 0x010fde0000001808 */
[----:B------:R-:W-:-:S08]  /*4c350*/  NOP ;  /* 0x0000000000007918 */ /* 0x000fd00000000000 */
[----:B------:R0:W-:Y:S04]  /*4c360*/  STL.64 [R1+0x1710], R8 ;  /* 0x0017100801007387 */ /* 0x0001e80000100a00 */
[----:B------:R-:W-:Y:S01]  /*4c370*/  STL.64 [R1+0x1718], R10 ;  /* 0x0017180a01007387 */ /* 0x000fe20000100a00 */
[----:B0-----:R-:W-:Y:S02]  /*4c380*/  IMAD.MOV.U32 R9, RZ, RZ, R22 ;  /* 0x000000ffff097224 */ /* 0x001fe400078e0016 */
[----:B------:R-:W-:Y:S02]  /*4c390*/  IMAD.MOV.U32 R8, RZ, RZ, R23 ;  /* 0x000000ffff087224 */ /* 0x000fe400078e0017 */
[----:B------:R-:W2:Y:S01]  /*4c3a0*/  LDL.LU.64 R22, [R1+0x5c90] ;  /* 0x005c900001167983 */ /* 0x000ea20000300a00 */
[----:B---3--:R-:W-:-:S15]  /*4c3b0*/  HMMA.16816.F32 R4, R16, R26, R4 ;  /* 0x0000001a1004723c */ /* 0x008fde0000001804 */
[----:B------:R-:W-:-:S08]  /*4c3c0*/  NOP ;  /* 0x0000000000007918 */ /* 0x000fd00000000000 */
[----:B------:R-:W-:Y:S04]  /*4c3d0*/  STL.64 [R1+0x1700], R4 ;  /* 0x0017000401007387 */ /* 0x000fe80000100a00 */
[----:B------:R2:W-:Y:S02]  /*4c3e0*/  STL.64 [R1+0x1708], R6 ;  /* 0x0017080601007387 */ /* 0x0005e40000100a00 */
[----:B--2---:R-:W-:Y:S06]  /*4c3f0*/  HMMA.16816.F32 R4, R16, R22, R12 ;  /* 0x000000161004723c */ /* 0x004fec000000180c */
[----:B------:R-:W-:-:S02]  /*4c400*/  IMAD.MOV.U32 R10, RZ, RZ, R22 ;  /* 0x000000ffff0a7224 */ /* 0x000fc400078e0016 */
[----:B------:R-:W-:-:S15]  /*4c410*/  IMAD.MOV.U32 R11, RZ, RZ, R23 ;  /* 0x000000ffff0b7224 */ /* 0x000fde00078e0017 */
[----:B------:R-:W-:Y:S04]  /*4c420*/  STL.64 [R1+0x16f0], R4 ;  /* 0x0016f00401007387 */ /* 0x000fe80000100a00 */
[----:B------:R-:W-:Y:S04]  /*4c430*/  STL.64 [R1+0x16f8], R6 ;  /* 0x0016f80601007387 */ /* 0x000fe80000100a00 */
[----:B------:R-:W-:Y:S04]  /*4c440*/  STL.64 [R1+0x5bf0], R10 ;  /* 0x005bf00a01007387 */ /* 0x000fe80000100a00 */
[----:B------:R0:W-:Y:S04]  /*4c450*/  STL.64 [R1+0x5be8], R8 ;  /* 0x005be80801007387 */ /* 0x0001e80000100a00 */
        /* <DEDUP_REMOVED lines=22> */
[----:B---3--:R0:W-:Y:S04]  /*4c5c0*/  STL.64 [R1+0x5c80], R6 ;  /* 0x005c800601007387 */ /* 0x0081e80000100a00 */
[----:B--2---:R-:W-:Y:S04]  /*4c5d0*/  STL.64 [R1+0x5c78], R4 ;  /* 0x005c780401007387 */ /* 0x004fe80000100a00 */
[----:B0-----:R-:W2:Y:S04]  /*4c5e0*/  LDL.64 R6, [R1+0x158] ;  /* 0x0001580001067983 */ /* 0x001ea80000100a00 */
[----:B----4-:R0:W-:Y:S04]  /*4c5f0*/  STL.64 [R1+0x5c58], R14 ;  /* 0x005c580e01007387 */ /* 0x0101e80000100a00 */
[----:B------:R-:W-:Y:S04]  /*4c600*/  STL.64 [R1+0x5c50], R12 ;  /* 0x005c500c01007387 */ /* 0x000fe80000100a00 */
[----:B0-----:R-:W3:Y:S04]  /*4c610*/  LDL.64 R14, [R1+0x138] ;  /* 0x00013800010e7983 */ /* 0x001ee80000100a00 */
[----:B---3--:R0:W-:Y:S04]  /*4c620*/  STL.64 [R1+0x5c68], R14 ;  /* 0x005c680e01007387 */ /* 0x0081e80000100a00 */
[----:B0-----:R-:W3:Y:S04]  /*4c630*/  LDL.64 R14, [R1+0x148] ;  /* 0x00014800010e7983 */ /* 0x001ee80000100a00 */
[----:B---3--:R0:W-:Y:S04]  /*4c640*/  STL.64 [R1+0x5c88], R14 ;  /* 0x005c880e01007387 */ /* 0x0081e80000100a00 */
[----:B------:R-:W2:Y:S04]  /*4c650*/  LDL.LU R12, [R1+0xed0] ;  /* 0x000ed000010c7983 */ /* 0x000ea80000300800 */
[----:B------:R-:W2:Y:S04]  /*4c660*/  LDL.LU R13, [R1+0xed4] ;  /* 0x000ed400010d7983 */ /* 0x000ea80000300800 */
[----:B0-----:R-:W2:Y:S04]  /*4c670*/  LDL.LU R14, [R1+0xed8] ;  /* 0x000ed800010e7983 */ /* 0x001ea80000300800 */
[----:B------:R-:W2:Y:S04]  /*4c680*/  LDL.LU R15, [R1+0xedc] ;  /* 0x000edc00010f7983 */ /* 0x000ea80000300800 */
[----:B------:R0:W-:Y:S04]  /*4c690*/  STL.64 [R1+0x5c48], R22 ;  /* 0x005c481601007387 */ /* 0x0001e80000100a00 */
[----:B------:R1:W-:Y:S04]  /*4c6a0*/  STL.64 [R1+0x5c40], R20 ;  /* 0x005c401401007387 */ /* 0x0003e80000100a00 */
[----:B0-----:R-:W3:Y:S04]  /*4c6b0*/  LDL.64 R22, [R1+0x128] ;  /* 0x0001280001167983 */ /* 0x001ee80000100a00 */
[----:B---3--:R0:W-:Y:S04]  /*4c6c0*/  STL.64 [R1+0x5c60], R22 ;  /* 0x005c601601007387 */ /* 0x0081e80000100a00 */
[----:B-1----:R-:W3:Y:S04]  /*4c6d0*/  LDL.LU R20, [R1+0xeb0] ;  /* 0x000eb00001147983 */ /* 0x002ee80000300800 */
[----:B------:R-:W3:Y:S04]  /*4c6e0*/  LDL.LU R21, [R1+0xeb4] ;  /* 0x000eb40001157983 */ /* 0x000ee80000300800 */
[----:B0-----:R-:W3:Y:S04]  /*4c6f0*/  LDL.LU R22, [R1+0xeb8] ;  /* 0x000eb80001167983 */ /* 0x001ee80000300800 */
[----:B------:R-:W3:Y:S04]  /*4c700*/  LDL.LU R23, [R1+0xebc] ;  /* 0x000ebc0001177983 */ /* 0x000ee80000300800 */
[----:B------:R0:W-:Y:S04]  /*4c710*/  STL.64 [R1+0x5c18], R10 ;  /* 0x005c180a01007387 */ /* 0x0001e80000100a00 */
[----:B------:R-:W-:Y:S04]  /*4c720*/  STL.64 [R1+0x5c10], R8 ;  /* 0x005c100801007387 */ /* 0x000fe80000100a00 */
[----:B0-----:R-:W4:Y:S01]  /*4c730*/  LDL.64 R10, [R1+0x108] ;  /* 0x00010800010a7983 */ /* 0x001f220000100a00 */
[----:B------:R-:W-:-:S02]  /*4c740*/  IMAD.MOV.U32 R29, RZ, RZ, R26 ;  /* 0x000000ffff1d7224 */ /* 0x000fc400078e001a */
[----:B------:R-:W-:Y:S01]  /*4c750*/  IMAD.MOV.U32 R28, RZ, RZ, R27 ;  /* 0x000000ffff1c7224 */ /* 0x000fe200078e001b */
[----:B--2---:R-:W-:Y:S01]  /*4c760*/  HMMA.16816.F32 R12, R16, R6, R12 ;  /* 0x00000006100c723c */ /* 0x004fe2000000180c */
[----:B----4-:R0:W-:Y:S04]  /*4c770*/  STL.64 [R1+0x5c30], R10 ;  /* 0x005c300a01007387 */ /* 0x0101e80000100a00 */
[----:B0-----:R-:W2:Y:S04]  /*4c780*/  LDL.64 R10, [R1+0x118] ;  /* 0x00011800010a7983 */ /* 0x001ea80000100a00 */
[----:B------:R-:W4:Y:S04]  /*4c790*/  LDL.LU R24, [R1+0x3d0] ;  /* 0x0003d00001187983 */ /* 0x000f280000300800 */
[----:B------:R-:W4:Y:S04]  /*4c7a0*/  LDL.LU R25, [R1+0x3d4] ;  /* 0x0003d40001197983 */ /* 0x000f280000300800 */
[----:B------:R-:W3:Y:S04]  /*4c7b0*/  LDL.LU R26, [R1+0x3d8] ;  /* 0x0003d800011a7983 */ /* 0x000ee80000300800 */
[----:B------:R-:W3:Y:S04]  /*4c7c0*/  LDL.LU R27, [R1+0x3dc] ;  /* 0x0003dc00011b7983 */ /* 0x000ee80000300800 */
[----:B---3--:R0:W-:Y:S04]  /*4c7d0*/  STL.64 [R1+0x5aa0], R26 ;  /* 0x005aa01a01007387 */ /* 0x0081e80000100a00 */
[----:B----4-:R1:W-:Y:S04]  /*4c7e0*/  STL.64 [R1+0x5a98], R24 ;  /* 0x005a981801007387 */ /* 0x0103e80000100a00 */
[----:B0-----:R-:W3:Y:S04]  /*4c7f0*/  LDL R26, [R1+0xf8] ;  /* 0x0000f800011a7983 */ /* 0x001ee80000100800 */
[----:B------:R-:W3:Y:S04]  /*4c800*/  LDL R27, [R1+0xfc] ;  /* 0x0000fc00011b7983 */ /* 0x000ee80000100800 */
[----:B------:R-:W-:Y:S04]  /*4c810*/  STL.64 [R1+0x16e0], R12 ;  /* 0x0016e00c01007387 */ /* 0x000fe80000100a00 */
[----:B------:R0:W-:Y:S01]  /*4c820*/  STL.64 [R1+0x16e8], R14 ;  /* 0x0016e80e01007387 */ /* 0x0001e20000100a00 */
[----:B-1----:R-:W-:-:S02]  /*4c830*/  IMAD.MOV.U32 R25, RZ, RZ, R6 ;  /* 0x000000ffff197224 */ /* 0x002fc400078e0006 */
[----:B------:R-:W-:Y:S01]  /*4c840*/  IMAD.MOV.U32 R24, RZ, RZ, R7 ;  /* 0x000000ffff187224 */ /* 0x000fe200078e0007 */
[----:B0-----:R-:W4:Y:S04]  /*4c850*/  LDL.LU.64 R14, [R1+0x5c88] ;  /* 0x005c8800010e7983 */ /* 0x001f280000300a00 */
[----:B------:R-:W4:Y:S04]  /*4c860*/  LDL.LU.64 R6, [R1+0x5c80] ;  /* 0x005c800001067983 */ /* 0x000f280000300a00 */
[----:B------:R-:W4:Y:S02]  /*4c870*/  LDL.LU.64 R4, [R1+0x5c78] ;  /* 0x005c780001047983 */ /* 0x000f240000300a00 */
[----:B----4-:R-:W-:Y:S02]  /*4c880*/  HMMA.16816.F32 R4, R16, R14, R4 ;  /* 0x0000000e1004723c */ /* 0x010fe40000001804 */
[----:B---3--:R-:W-:Y:S04]  /*4c890*/  STL.64 [R1+0x5c28], R26 ;  /* 0x005c281a01007387 */ /* 0x008fe80000100a00 */
[----:B------:R0:W-:Y:S01]  /*4c8a0*/  STL.64 [R1+0x5c20], R24 ;  /* 0x005c201801007387 */ /* 0x0001e20000100a00 */
[----:B------:R-:W-:-:S03]  /*4c8b0*/  IMAD.MOV.U32 R2, RZ, RZ, R15 ;  /* 0x000000ffff027224 */ /* 0x000fc600078e000f */
[----:B0-----:R-:W3:Y:S04]  /*4c8c0*/  LDL.LU R24, [R1+0xe80] ;  /* 0x000e800001187983 */ /* 0x001ee80000300800 */
[----:B------:R-:W3:Y:S04]  /*4c8d0*/  LDL.LU R25, [R1+0xe84] ;  /* 0x000e840001197983 */ /* 0x000ee80000300800 */
[----:B------:R-:W3:Y:S04]  /*4c8e0*/  LDL.LU R26, [R1+0xe88] ;  /* 0x000e8800011a7983 */ /* 0x000ee80000300800 */
[----:B------:R-:W3:Y:S04]  /*4c8f0*/  LDL.LU R27, [R1+0xe8c] ;  /* 0x000e8c00011b7983 */ /* 0x000ee80000300800 */
[----:B------:R0:W-:Y:S04]  /*4c900*/  STL.64 [R1+0x16d0], R4 ;  /* 0x0016d00401007387 */ /* 0x0001e80000100a00 */
[----:B------:R1:W-:Y:S04]  /*4c910*/  STL.64 [R1+0x16d8], R6 ;  /* 0x0016d80601007387 */ /* 0x0003e80000100a00 */
[----:B0-----:R-:W4:Y:S01]  /*4c920*/  LDL.LU.64 R4, [R1+0x5c70] ;  /* 0x005c700001047983 */ /* 0x001f220000300a00 */
[----:B-1----:R-:W-:-:S03]  /*4c930*/  IMAD.MOV.U32 R7, RZ, RZ, R14 ;  /* 0x000000ffff077224 */ /* 0x002fc600078e000e */
        /* <DEDUP_REMOVED lines=12> */
[----:B------:R-:W-:Y:S01]  /*4ca00*/  STL.64 [R1+0x16b8], R14 ;  /* 0x0016b80e01007387 */ /* 0x000fe20000100a00 */
[----:B0-----:R-:W-:Y:S02]  /*4ca10*/  IMAD.MOV.U32 R13, RZ, RZ, R22 ;  /* 0x000000ffff0d7224 */ /* 0x001fe400078e0016 */
[----:B------:R-:W-:Y:S02]  /*4ca20*/  IMAD.MOV.U32 R12, RZ, RZ, R23 ;  /* 0x000000ffff0c7224 */ /* 0x000fe400078e0017 */
        /* <DEDUP_REMOVED lines=10> */
[----:B---3--:R-:W-:Y:S06]  /*4cad0*/  HMMA.16816.F32 R24, R16, R10, R24 ;  /* 0x0000000a1018723c */ /* 0x008fec0000001818 */
[----:B------:R-:W-:Y:S02]  /*4cae0*/  IMAD.MOV.U32 R14, RZ, RZ, R10 ;  /* 0x000000ffff0e7224 */ /* 0x000fe400078e000a */
[----:B------:R-:W-:-:S15]  /*4caf0*/  IMAD.MOV.U32 R15, RZ, RZ, R11 ;  /* 0x000000ffff0f7224 */ /* 0x000fde00078e000b */
[----:B------:R-:W-:Y:S04]  /*4cb00*/  STL.64 [R1+0x1690], R24 ;  /* 0x0016901801007387 */ /* 0x000fe80000100a00 */
[----:B------:R0:W-:Y:S04]  /*4cb10*/  STL.64 [R1+0x1698], R26 ;  /* 0x0016981a01007387 */ /* 0x0001e80000100a00 */
[----:B0-----:R-:W3:Y:S04]  /*4cb20*/  LDL.LU.64 R26, [R1+0x5c28] ;  /* 0x005c2800011a7983 */ /* 0x001ee80000300a00 */
[----:B------:R-:W4:Y:S04]  /*4cb30*/  LDL.LU.64 R24, [R1+0x5c20] ;  /* 0x005c200001187983 */ /* 0x000f280000300a00 */
[----:B------:R-:W3:Y:S04]  /*4cb40*/  LDL.LU.64 R10, [R1+0x5c18] ;  /* 0x005c1800010a7983 */ /* 0x000ee80000300a00 */
[----:B------:R-:W3:Y:S02]  /*4cb50*/  LDL.LU.64 R8, [R1+0x5c10] ;  /* 0x005c100001087983 */ /* 0x000ee40000300a00 */
[----:B---3--:R-:W-:-:S15]  /*4cb60*/  HMMA.16816.F32 R8, R16, R26, R8 ;  /* 0x0000001a1008723c */ /* 0x008fde0000001808 */
[----:B------:R-:W-:-:S08]  /*4cb70*/  NOP ;  /* 0x0000000000007918 */ /* 0x000fd00000000000 */
[----:B------:R-:W-:Y:S04]  /*4cb80*/  STL.64 [R1+0x1680], R8 ;  /* 0x0016800801007387 */ /* 0x000fe80000100a00 */
[----:B------:R0:W-:Y:S04]  /*4cb90*/  STL.64 [R1+0x1688], R10 ;  /* 0x0016880a01007387 */ /* 0x0001e80000100a00 */
[----:B0-----:R-:W2:Y:S04]  /*4cba0*/  LDL.LU.64 R10, [R1+0x5c08] ;  /* 0x005c0800010a7983 */ /* 0x001ea80000300a00 */
[----:B------:R-:W2:Y:S04]  /*4cbb0*/  LDL.LU.64 R8, [R1+0x5c00] ;  /* 0x005c000001087983 */ /* 0x000ea80000300a00 */
[----:B------:R0:W-:Y:S02]  /*4cbc0*/  STL.64 [R1+0x5ab0], R26 ;  /* 0x005ab01a01007387 */ /* 0x0001e40000100a00 */
[----:B0-----:R-:W-:-:S02]  /*4cbd0*/  IMAD.MOV.U32 R26, RZ, RZ, R14 ;  /* 0x000000ffff1a7224 */ /* 0x001fc400078e000e */
[----:B------:R-:W-:Y:S01]  /*4cbe0*/  IMAD.MOV.U32 R27, RZ, RZ, R15 ;  /* 0x000000ffff1b7224 */ /* 0x000fe200078e000f */
[----:B------:R-:W3:Y:S04]  /*4cbf0*/  LDL.LU R14, [R1+0x5bfc] ;  /* 0x005bfc00010e7983 */ /* 0x000ee80000300800 */
[----:B------:R-:W3:Y:S04]  /*4cc00*/  LDL.LU R15, [R1+0x5bf8] ;  /* 0x005bf800010f7983 */ /* 0x000ee80000300800 */
[----:B------:R0:W-:Y:S02]  /*4cc10*/  STL.64 [R1+0x5ac8], R26 ;  /* 0x005ac81a01007387 */ /* 0x0001e40000100a00 */
[----:B0-----:R-:W-:-:S02]  /*4cc20*/  IMAD.MOV.U32 R26, RZ, RZ, R21 ;  /* 0x000000ffff1a7224 */ /* 0x001fc400078e0015 */
[----:B------:R-:W-:-:S05]  /*4cc30*/  IMAD.MOV.U32 R27, RZ, RZ, R20 ;  /* 0x000000ffff1b7224 */ /* 0x000fca00078e0014 */
[----:B------:R-:W-:Y:S01]  /*4cc40*/  STL.64 [R1+0x5ae0], R26 ;  /* 0x005ae01a01007387 */ /* 0x000fe20000100a00 */
[----:B--2---:R-:W-:Y:S03]  /*4cc50*/  HMMA.16816.F32 R16, R16, R22, R8 ;  /* 0x000000161010723c */ /* 0x004fe60000001808 */
[----:B------:R-:W2:Y:S04]  /*4cc60*/  LDL.LU.64 R10, [R1+0x5bf0] ;  /* 0x005bf000010a7983 */ /* 0x000ea80000300a00 */
[----:B------:R-:W2:Y:S04]  /*4cc70*/  LDL.LU.64 R8, [R1+0x5be8] ;  /* 0x005be80001087983 */ /* 0x000ea80000300a00 */
[----:B------:R-:W3:Y:S04]  /*4cc80*/  LDL.LU.64 R22, [R1+0x5be0] ;  /* 0x005be00001167983 */ /* 0x000ee80000300a00 */
[----:B------:R-:W3:Y:S08]  /*4cc90*/  LDL.LU.64 R20, [R1+0x5bd8] ;  /* 0x005bd80001147983 */ /* 0x000ef00000300a00 */
[----:B------:R0:W-:Y:S04]  /*4cca0*/  STL.64 [R1+0x4a0], R16 ;  /* 0x0004a01001007387 */ /* 0x0001e80000100a00 */
[----:B------:R1:W-:Y:S04]  /*4ccb0*/  STL.64 [R1+0x4a8], R18 ;  /* 0x0004a81201007387 */ /* 0x0003e80000100a00 */
[----:B0-----:R-:W3:Y:S04]  /*4ccc0*/  LDL.LU R16, [R1+0x3f0] ;  /* 0x0003f00001107983 */ /* 0x001ee80000300800 */
[----:B------:R-:W3:Y:S04]  /*4ccd0*/  LDL.LU R17, [R1+0x3f4] ;  /* 0x0003f40001117983 */ /* 0x000ee80000300800 */
[----:B-1----:R-:W3:Y:S04]  /*4cce0*/  LDL.LU R18, [R1+0x3f8] ;  /* 0x0003f80001127983 */ /* 0x002ee80000300800 */
[----:B------:R-:W3:Y:S01]  /*4ccf0*/  LDL.LU R19, [R1+0x3fc] ;  /* 0x0003fc0001137983 */ /* 0x000ee20000300800 */
[----:B------:R-:W-:-:S02]  /*4cd00*/  IMAD.MOV.U32 R26, RZ, RZ, R13 ;  /* 0x000000ffff1a7224 */ /* 0x000fc400078e000d */
[----:B------:R-:W-:Y:S01]  /*4cd10*/  IMAD.MOV.U32 R27, RZ, RZ, R12 ;  /* 0x000000ffff1b7224 */ /* 0x000fe200078e000c */
[----:B---3--:R-:W-:-:S15]  /*4cd20*/  HMMA.16816.F32 R16, R20, R14, R16 ;  /* 0x0000000e1410723c */ /* 0x008fde0000001810 */
[----:B------:R-:W-:-:S08]  /*4cd30*/  NOP ;  /* 0x0000000000007918 */ /* 0x000fd00000000000 */
        /* <DEDUP_REMOVED lines=73> */
[----:B------:R0:W-:Y:S04]  /*4d1d0*/  STL.64 [R1+0x5bb8], R26 ;  /* 0x005bb81a01007387 */ /* 0x0001e80000100a00 */
[----:B------:R-:W2:Y:S04]  /*4d1e0*/  LDL.LU R24, [R1+0xc00] ;  /* 0x000c000001187983 */ /* 0x000ea80000300800 */
[----:B------:R-:W2:Y:S04]  /*4d1f0*/  LDL.LU R25, [R1+0xc04] ;  /* 0x000c040001197983 */ /* 0x000ea80000300800 */
[----:B0-----:R-:W2:Y:S04]  /*4d200*/  LDL.LU R26, [R1+0xc08] ;  /* 0x000c0800011a7983 */ /* 0x001ea80000300800 */
[----:B------:R-:W2:Y:S04]  /*4d210*/  LDL.LU R27, [R1+0xc0c] ;  /* 0x000c0c00011b7983 */ /* 0x000ea80000300800 */
[----:B------:R-:W2:Y:S04]  /*4d220*/  LDL.LU R16, [R1+0x3e0] ;  /* 0x0003e00001107983 */ /* 0x000ea80000300800 */
[----:B------:R-:W2:Y:S04]  /*4d230*/  LDL.LU R17, [R1+0x3e4] ;  /* 0x0003e40001117983 */ /* 0x000ea80000300800 */
[----:B------:R-:W2:Y:S04]  /*4d240*/  LDL.LU R18, [R1+0x3e8] ;  /* 0x0003e80001127983 */ /* 0x000ea80000300800 */
[----:B------:R-:W2:Y:S04]  /*4d250*/  LDL.LU R19, [R1+0x3ec] ;  /* 0x0003ec0001137983 */ /* 0x000ea80000300800 */
[----:B----4-:R-:W-:Y:S04]  /*4d260*/  STL.64 [R1+0x5b50], R14 ;  /* 0x005b500e01007387 */ /* 0x010fe80000100a00 */
[----:B---3--:R0:W-:Y:S04]  /*4d270*/  STL.64 [R1+0x5b48], R12 ;  /* 0x005b480c01007387 */ /* 0x0081e80000100a00 */
[----:B0-----:R-:W3:Y:S04]  /*4d280*/  LDL.LU R12, [R1+0xbb0] ;  /* 0x000bb000010c7983 */ /* 0x001ee80000300800 */
[----:B------:R-:W3:Y:S04]  /*4d290*/  LDL.LU R13, [R1+0xbb4] ;  /* 0x000bb400010d7983 */ /* 0x000ee80000300800 */
[----:B------:R-:W4:Y:S04]  /*4d2a0*/  LDL.LU R14, [R1+0xbb8] ;  /* 0x000bb800010e7983 */ /* 0x000f280000300800 */
[----:B------:R-:W4:Y:S04]  /*4d2b0*/  LDL.LU R15, [R1+0xbbc] ;  /* 0x000bbc00010f7983 */ /* 0x000f280000300800 */
        /* <DEDUP_REMOVED lines=11> */
[----:B------:R-:W4:Y:S01]  /*4d370*/  LDL.LU R15, [R1+0xbdc] ;  /* 0x000bdc00010f7983 */ /* 0x000f220000300800 */
[C---:B--2---:R-:W-:Y:S03]  /*4d380*/  HMMA.16816.F32 R16, R20.reuse, R10, R16 ;  /* 0x0000000a1410723c */ /* 0x044fe60000001810 */
[----:B----4-:R-:W-:Y:S04]  /*4d390*/  STL.64 [R1+0x5b98], R14 ;  /* 0x005b980e01007387 */ /* 0x010fe80000100a00 */
[----:B---3--:R0:W-:Y:S04]  /*4d3a0*/  STL.64 [R1+0x5b90], R12 ;  /* 0x005b900c01007387 */ /* 0x0081e80000100a00 */
        /* <DEDUP_REMOVED lines=98> */
[----:B------:R-:W2:-:S15]  /*4d9d0*/  LDL.LU.64 R14, [R1+0x5aa8] ;  /* 0x005aa800010e7983 */ /* 0x000e9e0000300a00 */
[----:B------:R-:W-:-:S06]  /*4d9e0*/  NOP ;  /* 0x0000000000007918 */ /* 0x000fcc0000000000 */
[----:B------:R-:W-:Y:S04]  /*4d9f0*/  STL.64 [R1+0xef0], R24 ;  /* 0x000ef01801007387 */ /* 0x000fe80000100a00 */
[----:B------:R0:W-:Y:S04]  /*4da00*/  STL.64 [R1+0xef8], R26 ;  /* 0x000ef81a01007387 */ /* 0x0001e80000100a00 */
[----:B0-----:R-:W3:Y:S04]  /*4da10*/  LDL.LU.64 R26, [R1+0x5aa0] ;  /* 0x005aa000011a7983 */ /* 0x001ee80000300a00 */
        /* <DEDUP_REMOVED lines=12> */
[----:B------:R-:W2:Y:S04]  /*4dae0*/  LDL.LU R16, [R1+0x350] ;  /* 0x0003500001107983 */ /* 0x000ea80000300800 */
[----:B------:R-:W2:Y:S04]  /*4daf0*/  LDL.LU R17, [R1+0x354] ;  /* 0x0003540001117983 */ /* 0x000ea80000300800 */
[----:B0-----:R-:W2:Y:S04]  /*4db00*/  LDL.LU R18, [R1+0x358] ;  /* 0x0003580001127983 */ /* 0x001ea80000300800 */
[----:B------:R-:W2:Y:S02]  /*4db10*/  LDL.LU R19, [R1+0x35c] ;  /* 0x00035c0001137983 */ /* 0x000ea40000300800 */
[----:B--2---:R-:W-:-:S15]  /*4db20*/  HMMA.16816.F32 R16, R24, R14, R16 ;  /* 0x0000000e1810723c */ /* 0x004fde0000001810 */
[----:B------:R-:W-:-:S08]  /*4db30*/  NOP ;  /* 0x0000000000007918 */ /* 0x000fd00000000000 */
[----:B------:R-:W-:Y:S04]  /*4db40*/  STL.64 [R1+0x3e0], R16 ;  /* 0x0003e01001007387 */ /* 0x000fe80000100a00 */
[----:B------:R0:W-:Y:S04]  /*4db50*/  STL.64 [R1+0x3e8], R18 ;  /* 0x0003e81201007387 */ /* 0x0001e80000100a00 */
[----:B0-----:R-:W2:Y:S04]  /*4db60*/  LDL.64 R18, [R1+0x168] ;  /* 0x0001680001127983 */ /* 0x001ea80000100a00 */
[----:B--2---:R0:W-:Y:S04]  /*4db70*/  STL.64 [R1+0x5a60], R18 ;  /* 0x005a601201007387 */ /* 0x0041e80000100a00 */
[----:B------:R-:W2:Y:S04]  /*4db80*/  LDL.LU R16, [R1+0x870] ;  /* 0x0008700001107983 */ /* 0x000ea80000300800 */
[----:B------:R-:W2:Y:S04]  /*4db90*/  LDL.LU R17, [R1+0x874] ;  /* 0x0008740001117983 */ /* 0x000ea80000300800 */
[----:B0-----:R-:W4:Y:S04]  /*4dba0*/  LDL.LU R18, [R1+0x878] ;  /* 0x0008780001127983 */ /* 0x001f280000300800 */
        /* <DEDUP_REMOVED lines=16> */
[----:B------:R-:W-:-:S03]  /*4dcb0*/  IMAD.SHL.U32 R28, R28, 0x100, RZ ;  /* 0x000001001c1c7824 */ /* 0x000fc600078e00ff */
[----:B------:R-:W-:Y:S01]  /*4dcc0*/  LOP3.LUT R2, R2, 0x10, R9, 0x78, !PT ;  /* 0x0000001002027812 */ /* 0x000fe200078e7809 */
[----:B------:R0:W-:Y:S04]  /*4dcd0*/  STL.64 [R1+0x5a00], R14 ;  /* 0x005a000e01007387 */ /* 0x0001e80000100a00 */
[----:B------:R-:W3:Y:S04]  /*4dce0*/  LDL.LU R12, [R1+0x850] ;  /* 0x00085000010c7983 */ /* 0x000ee80000300800 */
[----:B------:R-:W3:Y:S01]  /*4dcf0*/  LDL.LU R13, [R1+0x854] ;  /* 0x00085400010d7983 */ /* 0x000ee20000300800 */
[----:B------:R-:W-:-:S04]  /*4dd00*/  LOP3.LUT R2, R2, 0x1000, R28, 0xf8, !PT ;  /* 0x0000100002027812 */ /* 0x000fc800078ef81c */
[----:B------:R-:W-:Y:S01]  /*4dd10*/  LOP3.LUT R2, R2, 0x40, RZ, 0x3c, !PT ;  /* 0x0000004002027812 */ /* 0x000fe200078e3cff */
[----:B0-----:R-:W3:Y:S04]  /*4dd20*/  LDL.LU R14, [R1+0x858] ;  /* 0x00085800010e7983 */ /* 0x001ee80000300800 */
        /* <DEDUP_REMOVED lines=60> */
[----:B------:R-:W-:Y:S04]  /*4e0f0*/  STL [R1+0x59ac], R29 ;  /* 0x0059ac1d01007387 */ /* 0x000fe80000100800 */
[----:B------:R-:W-:Y:S04]  /*4e100*/  STL.64 [R1+0xc70], R4 ;  /* 0x000c700401007387 */ /* 0x000fe80000100a00 */
[----:B------:R-:W-:Y:S04]  /*4e110*/  STL.64 [R1+0xc78], R6 ;  /* 0x000c780601007387 */ /* 0x000fe80000100a00 */
[----:B------:R-:W-:Y:S04]  /*4e120*/  STL [R1+0x59b4], R10 ;  /* 0x0059b40a01007387 */ /* 0x000fe80000100800 */
[----:B------:R2:W-:Y:S02]  /*4e130*/  STL [R1+0x5a40], R11 ;  /* 0x005a400b01007387 */ /* 0x0005e40000100800 */
        /* <DEDUP_REMOVED lines=13> */
[----:B--2---:R-:W2:Y:S04]  /*4e210*/  LDL.LU R7, [R1+0x84c] ;  /* 0x00084c0001077983 */ /* 0x004ea80000300800 */
[----:B----4-:R0:W-:Y:S04]  /*4e220*/  STL.64 [R1+0x5a50], R10 ;  /* 0x005a500a01007387 */ /* 0x0101e80000100a00 */
[----:B---3--:R-:W-:Y:S04]  /*4e230*/  STL.64 [R1+0x5a48], R8 ;  /* 0x005a480801007387 */ /* 0x008fe80000100a00 */
[----:B0-----:R-:W2:Y:S04]  /*4e240*/  LDL.64 R10, [R1+0x158] ;  /* 0x00015800010a7983 */ /* 0x001ea80000100a00 */
[----:B------:R-:W3:Y:S04]  /*4e250*/  LDL.LU R12, [R1+0x800] ;  /* 0x00080000010c7983 */ /* 0x000ee80000300800 */
[----:B------:R-:W3:Y:S04]  /*4e260*/  LDL.LU R13, [R1+0x804] ;  /* 0x00080400010d7983 */ /* 0x000ee80000300800 */
[----:B------:R-:W4:Y:S04]  /*4e270*/  LDL.LU R14, [R1+0x808] ;  /* 0x00080800010e7983 */ /* 0x000f280000300800 */
[----:B------:R-:W4:Y:S04]  /*4e280*/  LDL.LU R15, [R1+0x80c] ;  /* 0x00080c00010f7983 */ /* 0x000f280000300800 */
[----:B----4-:R0:W-:Y:S04]  /*4e290*/  STL.64 [R1+0x5a10], R14 ;  /* 0x005a100e01007387 */ /* 0x0101e80000100a00 */
[----:B---3--:R-:W-:Y:S04]  /*4e2a0*/  STL.64 [R1+0x5a08], R12 ;  /* 0x005a080c01007387 */ /* 0x008fe80000100a00 */
[----:B0-----:R-:W3:Y:S04]  /*4e2b0*/  LDL.64 R14, [R1+0x128] ;  /* 0x00012800010e7983 */ /* 0x001ee80000100a00 */
[----:B---3--:R0:W-:Y:S04]  /*4e2c0*/  STL.64 [R1+0x5a20], R14 ;  /* 0x005a200e01007387 */ /* 0x0081e80000100a00 */
[----:B0-----:R-:W3:Y:S04]  /*4e2d0*/  LDL.64 R14, [R1+0x138] ;  /* 0x00013800010e7983 */ /* 0x001ee80000100a00 */
[----:B---3--:R0:W-:Y:S04]  /*4e2e0*/  STL.64 [R1+0x5a38], R14 ;  /* 0x005a380e01007387 */ /* 0x0081e80000100a00 */
[----:B------:R-:W3:Y:S04]  /*4e2f0*/  LDL.64 R22, [R1+0x118] ;  /* 0x0001180001167983 */ /* 0x000ee80000100a00 */
[----:B0-----:R-:W4:Y:S04]  /*4e300*/  LDL.64 R14, [R1+0x148] ;  /* 0x00014800010e7983 */ /* 0x001f280000100a00 */
[----:B---3--:R0:W-:Y:S04]  /*4e310*/  STL.64 [R1+0x5a18], R22 ;  /* 0x005a181601007387 */ /* 0x0081e80000100a00 */
[----:B------:R-:W3:Y:S04]  /*4e320*/  LDL.LU R20, [R1+0x810] ;  /* 0x0008100001147983 */ /* 0x000ee80000300800 */
[----:B------:R-:W3:Y:S04]  /*4e330*/  LDL.LU R21, [R1+0x814] ;  /* 0x0008140001157983 */ /* 0x000ee80000300800 */
[----:B0-----:R-:W4:Y:S04]  /*4e340*/  LDL.LU R22, [R1+0x818] ;  /* 0x0008180001167983 */ /* 0x001f280000300800 */
[----:B------:R-:W4:Y:S01]  /*4e350*/  LDL.LU R23, [R1+0x81c] ;  /* 0x00081c0001177983 */ /* 0x000f220000300800 */
[----:B------:R-:W-:Y:S01]  /*4e360*/  IMAD.MOV.U32 R2, RZ, RZ, R19 ;  /* 0x000000ffff027224 */ /* 0x000fe200078e0013 */
[----:B--2---:R-:W-:Y:S02]  /*4e370*/  HMMA.16816.F32 R4, R24, R10, R4 ;  /* 0x0000000a1804723c */ /* 0x004fe40000001804 */
[----:B----4-:R-:W-:Y:S04]  /*4e380*/  STL.64 [R1+0x5a30], R22 ;  /* 0x005a301601007387 */ /* 0x010fe80000100a00 */
[----:B---3--:R0:W-:Y:S04]  /*4e390*/  STL.64 [R1+0x5a28], R20 ;  /* 0x005a281401007387 */ /* 0x0081e80000100a00 */
[----:B0-----:R-:W2:Y:S04]  /*4e3a0*/  LDL.LU R20, [R1+0x820] ;  /* 0x0008200001147983 */ /* 0x001ea80000300800 */
[----:B------:R-:W2:Y:S04]  /*4e3b0*/  LDL.LU R21, [R1+0x824] ;  /* 0x0008240001157983 */ /* 0x000ea80000300800 */
[----:B------:R-:W2:Y:S04]  /*4e3c0*/  LDL.LU R22, [R1+0x828] ;  /* 0x0008280001167983 */ /* 0x000ea80000300800 */
[----:B------:R-:W2:Y:S04]  /*4e3d0*/  LDL.LU R23, [R1+0x82c] ;  /* 0x00082c0001177983 */ /* 0x000ea80000300800 */
[----:B------:R-:W3:Y:S04]  /*4e3e0*/  LDL.LU R16, [R1+0x7e0] ;  /* 0x0007e00001107983 */ /* 0x000ee80000300800 */
[----:B------:R-:W3:Y:S04]  /*4e3f0*/  LDL.LU R17, [R1+0x7e4] ;  /* 0x0007e40001117983 */ /* 0x000ee80000300800 */
[----:B------:R-:W4:Y:S04]  /*4e400*/  LDL.LU R18, [R1+0x7e8] ;  /* 0x0007e80001127983 */ /* 0x000f280000300800 */
[----:B------:R-:W4:Y:S04]  /*4e410*/  LDL.LU R19, [R1+0x7ec] ;  /* 0x0007ec0001137983 */ /* 0x000f280000300800 */
[----:B----4-:R0:W-:Y:S04]  /*4e420*/  STL.64 [R1+0x59e8], R18 ;  /* 0x0059e81201007387 */ /* 0x0101e80000100a00 */
[----:B---3--:R-:W-:Y:S04]  /*4e430*/  STL.64 [R1+0x59e0], R16 ;  /* 0x0059e01001007387 */ /* 0x008fe80000100a00 */
[----:B0-----:R-:W3:Y:S04]  /*4e440*/  LDL.64 R18, [R1+0x108] ;  /* 0x0001080001127983 */ /* 0x001ee80000100a00 */
[----:B------:R0:W-:Y:S04]  /*4e450*/  STL.64 [R1+0xc50], R4 ;  /* 0x000c500401007387 */ /* 0x0001e80000100a00 */
[----:B------:R1:W-:Y:S01]  /*4e460*/  STL.64 [R1+0xc58], R6 ;  /* 0x000c580601007387 */ /* 0x0003e20000100a00 */
[----:B0-----:R-:W-:-:S03]  /*4e470*/  IMAD.MOV.U32 R5, RZ, RZ, R10 ;  /* 0x000000ffff057224 */ /* 0x001fc600078e000a */
[----:B-1----:R-:W4:Y:S01]  /*4e480*/  LDL.LU R7, [R1+0x5a58] ;  /* 0x005a580001077983 */ /* 0x002f220000300800 */
[----:B------:R-:W-:-:S03]  /*4e490*/  IMAD.MOV.U32 R6, RZ, RZ, R11 ;  /* 0x000000ffff067224 */ /* 0x000fc600078e000b */
[----:B------:R-:W2:Y:S04]  /*4e4a0*/  LDL.LU.64 R10, [R1+0x5a50] ;  /* 0x005a5000010a7983 */ /* 0x000ea80000300a00 */
[----:B------:R-:W2:Y:S01]  /*4e4b0*/  LDL.LU.64 R8, [R1+0x5a48] ;  /* 0x005a480001087983 */ /* 0x000ea20000300a00 */
[----:B------:R-:W-:Y:S01]  /*4e4c0*/  IMAD.MOV.U32 R4, RZ, RZ, R15 ;  /* 0x000000ffff047224 */ /* 0x000fe200078e000f */
[----:B--2---:R-:W-:-:S15]  /*4e4d0*/  HMMA.16816.F32 R8, R24, R14, R8 ;  /* 0x0000000e1808723c */ /* 0x004fde0000001808 */
[----:B------:R-:W-:-:S08]  /*4e4e0*/  NOP ;  /* 0x0000000000007918 */ /* 0x000fd00000000000 */
[----:B------:R0:W-:Y:S04]  /*4e4f0*/  STL.64 [R1+0xc40], R8 ;  /* 0x000c400801007387 */ /* 0x0001e80000100a00 */
[----:B------:R1:W-:Y:S01]  /*4e500*/  STL.64 [R1+0xc48], R10 ;  /* 0x000c480a01007387 */ /* 0x0003e20000100a00 */
[----:B0-----:R-:W-:-:S03]  /*4e510*/  IMAD.MOV.U32 R9, RZ, RZ, R14 ;  /* 0x000000ffff097224 */ /* 0x001fc600078e000e */
[----:B-1----:R-:W2:Y:S04]  /*4e520*/  LDL.LU R11, [R1+0x5a40] ;  /* 0x005a4000010b7983 */ /* 0x002ea80000300800 */
[----:B------:R-:W3:Y:S04]  /*4e530*/  LDL.LU.64 R14, [R1+0x5a38] ;  /* 0x005a3800010e7983 */ /* 0x000ee80000300a00 */
[----:B----4-:R-:W-:Y:S04]  /*4e540*/  STL.64 [R1+0x59d0], R6 ;  /* 0x0059d00601007387 */ /* 0x010fe80000100a00 */
[----:B------:R0:W-:Y:S04]  /*4e550*/  STL.64 [R1+0x59c8], R4 ;  /* 0x0059c80401007387 */ /* 0x0001e80000100a00 */
[----:B0-----:R-:W4:Y:S04]  /*4e560*/  LDL.LU R4, [R1+0x330] ;  /* 0x0003300001047983 */ /* 0x001f280000300800 */
[----:B------:R-:W4:Y:S04]  /*4e570*/  LDL.LU R5, [R1+0x334] ;  /* 0x0003340001057983 */ /* 0x000f280000300800 */
[----:B------:R-:W2:Y:S04]  /*4e580*/  LDL.LU R6, [R1+0x338] ;  /* 0x0003380001067983 */ /* 0x000ea80000300800 */
[----:B------:R-:W2:Y:S01]  /*4e590*/  LDL.LU R7, [R1+0x33c] ;  /* 0x00033c0001077983 */ /* 0x000ea20000300800 */
[----:B---3--:R-:W-:Y:S06]  /*4e5a0*/  HMMA.16816.F32 R20, R24, R14, R20 ;  /* 0x0000000e1814723c */ /* 0x008fec0000001814 */
[----:B------:R-:W-:-:S02]  /*4e5b0*/  IMAD.MOV.U32 R29, RZ, RZ, R14 ;  /* 0x000000ffff1d7224 */ /* 0x000fc400078e000e */
[----:B------:R-:W-:Y:S01]  /*4e5c0*/  IMAD.MOV.U32 R8, RZ, RZ, R15 ;  /* 0x000000ffff087224 */ /* 0x000fe200078e000f */
[----:B--2---:R-:W-:Y:S04]  /*4e5d0*/  STL.64 [R1+0x59f8], R6 ;  /* 0x0059f80601007387 */ /* 0x004fe80000100a00 */
[----:B----4-:R0:W-:Y:S04]  /*4e5e0*/  STL.64 [R1+0x59f0], R4 ;  /* 0x0059f00401007387 */ /* 0x0101e80000100a00 */
[----:B0-----:R-:W2:Y:S04]  /*4e5f0*/  LDL.LU R4, [R1+0x7f0] ;  /* 0x0007f00001047983 */ /* 0x001ea80000300800 */
[----:B------:R-:W2:Y:S04]  /*4e600*/  LDL.LU R5, [R1+0x7f4] ;  /* 0x0007f40001057983 */ /* 0x000ea80000300800 */
[----:B------:R-:W2:Y:S04]  /*4e610*/  LDL.LU R6, [R1+0x7f8] ;  /* 0x0007f80001067983 */ /* 0x000ea80000300800 */
[----:B------:R-:W2:Y:S04]  /*4e620*/  LDL.LU R7, [R1+0x7fc] ;  /* 0x0007fc0001077983 */ /* 0x000ea80000300800 */
[----:B------:R-:W-:Y:S04]  /*4e630*/  STL.64 [R1+0xc00], R20 ;  /* 0x000c001401007387 */ /* 0x000fe80000100a00 */
[----:B------:R0:W-:Y:S04]  /*4e640*/  STL.64 [R1+0xc08], R22 ;  /* 0x000c081601007387 */ /* 0x0001e80000100a00 */
[----:B0-----:R-:W3:Y:S04]  /*4e650*/  LDL.LU.64 R22, [R1+0x5a30] ;  /* 0x005a300001167983 */ /* 0x001ee80000300a00 */
[----:B------:R-:W3:Y:S04]  /*4e660*/  LDL.LU.64 R20, [R1+0x5a28] ;  /* 0x005a280001147983 */ /* 0x000ee80000300a00 */
[----:B------:R-:W3:Y:S02]  /*4e670*/  LDL.LU.64 R14, [R1+0x5a20] ;  /* 0x005a2000010e7983 */ /* 0x000ee40000300a00 */
        /* <DEDUP_REMOVED lines=10> */
[----:B------:R-:W-:Y:S04]  /*4e720*/  STL.64 [R1+0xbe0], R12 ;  /* 0x000be00c01007387 */ /* 0x000fe80000100a00 */
[----:B------:R0:W-:Y:S04]  /*4e730*/  STL.64 [R1+0xbe8], R14 ;  /* 0x000be80e01007387 */ /* 0x0001e80000100a00 */
[----:B0-----:R-:W3:Y:S04]  /*4e740*/  LDL.LU.64 R14, [R1+0x5a00] ;  /* 0x005a0000010e7983 */ /* 0x001ee80000300a00 */
[----:B------:R-:W4:Y:S01]  /*4e750*/  LDL.LU R20, [R1+0xc0] ;  /* 0x0000c00001147983 */ /* 0x000f220000300800 */
[----:B------:R-:W-:-:S03]  /*4e760*/  IMAD.MOV.U32 R13, RZ, RZ, R22 ;  /* 0x000000ffff0d7224 */ /* 0x000fc600078e0016 */
[----:B------:R-:W4:Y:S01]  /*4e770*/  LDL.LU R21, [R1+0xc4] ;  /* 0x0000c40001157983 */ /* 0x000f220000300800 */
[----:B------:R-:W-:-:S03]  /*4e780*/  IMAD.MOV.U32 R12, RZ, RZ, R23 ;  /* 0x000000ffff0c7224 */ /* 0x000fc600078e0017 */
[----:B------:R-:W3:Y:S04]  /*4e790*/  LDL.LU R22, [R1+0xc8] ;  /* 0x0000c80001167983 */ /* 0x000ee80000300800 */
[----:B------:R-:W3:Y:S01]  /*4e7a0*/  LDL.LU R23, [R1+0xcc] ;  /* 0x0000cc0001177983 */ /* 0x000ee20000300800 */
[----:B--2---:R-:W-:Y:S06]  /*4e7b0*/  HMMA.16816.F32 R4, R24, R18, R4 ;  /* 0x000000121804723c */ /* 0x004fec0000001804 */
[----:B------:R-:W-:-:S02]  /*4e7c0*/  IMAD.MOV.U32 R3, RZ, RZ, R18 ;  /* 0x000000ffff037224 */ /* 0x000fc400078e0012 */
[----:B------:R-:W-:Y:S01]  /*4e7d0*/  IMAD.MOV.U32 R0, RZ, RZ, R19 ;  /* 0x000000ffff007224 */ /* 0x000fe200078e0013 */
[----:B---3--:R0:W-:Y:S04]  /*4e7e0*/  STL.64 [R1+0x5870], R22 ;  /* 0x0058701601007387 */ /* 0x0081e80000100a00 */
[----:B----4-:R-:W-:Y:S04]  /*4e7f0*/  STL.64 [R1+0x5868], R20 ;  /* 0x0058681401007387 */ /* 0x010fe80000100a00 */
[----:B0-----:R-:W2:Y:S06]  /*4e800*/  LDL.64 R22, [R1+0xf8] ;  /* 0x0000f80001167983 */ /* 0x001eac0000100a00 */
[----:B------:R-:W-:Y:S04]  /*4e810*/  STL.64 [R1+0xbd0], R4 ;  /* 0x000bd00401007387 */ /* 0x000fe80000100a00 */
[----:B------:R0:W-:Y:S04]  /*4e820*/  STL.64 [R1+0xbd8], R6 ;  /* 0x000bd80601007387 */ /* 0x0001e80000100a00 */
[----:B0-----:R-:W3:Y:S04]  /*4e830*/  LDL.LU.64 R6, [R1+0x59f8] ;  /* 0x0059f80001067983 */ /* 0x001ee80000300a00 */
[----:B------:R-:W3:Y:S04]  /*4e840*/  LDL.LU.64 R4, [R1+0x59f0] ;  /* 0x0059f00001047983 */ /* 0x000ee80000300a00 */
[----:B------:R-:W2:Y:S04]  /*4e850*/  LDL.LU.64 R18, [R1+0x59e8] ;  /* 0x0059e80001127983 */ /* 0x000ea80000300a00 */
[----:B------:R-:W2:Y:S02]  /*4e860*/  LDL.LU.64 R16, [R1+0x59e0] ;  /* 0x0059e00001107983 */ /* 0x000ea40000300a00 */
[----:B--2---:R-:W-:-:S15]  /*4e870*/  HMMA.16816.F32 R16, R24, R22, R16 ;  /* 0x000000161810723c */ /* 0x004fde0000001810 */
[----:B------:R-:W-:-:S08]  /*4e880*/  NOP ;  /* 0x0000000000007918 */ /* 0x000fd00000000000 */
[----:B------:R-:W-:Y:S04]  /*4e890*/  STL.64 [R1+0xbc0], R16 ;  /* 0x000bc01001007387 */ /* 0x000fe80000100a00 */
[----:B------:R0:W-:Y:S04]  /*4e8a0*/  STL.64 [R1+0xbc8], R18 ;  /* 0x000bc81201007387 */ /* 0x0001e80000100a00 */
[----:B0-----:R-:W3:Y:S04]  /*4e8b0*/  LDL.LU.64 R18, [R1+0x59d8] ;  /* 0x0059d80001127983 */ /* 0x001ee80000300a00 */
[----:B------:R0:W-:Y:S02]  /*4e8c0*/  STL.64 [R1+0x5880], R22 ;  /* 0x0058801601007387 */ /* 0x0001e40000100a00 */
[----:B0-----:R-:W-:-:S02]  /*4e8d0*/  IMAD.MOV.U32 R22, RZ, RZ, R3 ;  /* 0x000000ffff167224 */ /* 0x001fc400078e0003 */
[----:B------:R-:W-:-:S05]  /*4e8e0*/  IMAD.MOV.U32 R23, RZ, RZ, R0 ;  /* 0x000000ffff177224 */ /* 0x000fca00078e0000 */
[----:B------:R0:W-:Y:S04]  /*4e8f0*/  STL.64 [R1+0x5898], R22 ;  /* 0x0058981601007387 */ /* 0x0001e80000100a00 */
[----:B------:R-:W2:Y:S04]  /*4e900*/  LDL.LU R20, [R1+0x1b0] ;  /* 0x0001b00001147983 */ /* 0x000ea80000300800 */
[----:B------:R-:W2:Y:S04]  /*4e910*/  LDL.LU R21, [R1+0x1b4] ;  /* 0x0001b40001157983 */ /* 0x000ea80000300800 */
[----:B0-----:R-:W2:Y:S04]  /*4e920*/  LDL.LU R22, [R1+0x1b8] ;  /* 0x0001b80001167983 */ /* 0x001ea80000300800 */
[----:B------:R-:W2:Y:S01]  /*4e930*/  LDL.LU R23, [R1+0x1bc] ;  /* 0x0001bc0001177983 */ /* 0x000ea20000300800 */
[----:B---3--:R-:W-:Y:S03]  /*4e940*/  HMMA.16816.F32 R24, R24, R18, R4 ;  /* 0x000000121818723c */ /* 0x008fe60000001804 */
[----:B------:R-:W3:Y:S04]  /*4e950*/  LDL.LU.64 R6, [R1+0x59d0] ;  /* 0x0059d00001067983 */ /* 0x000ee80000300a00 */
[----:B------:R-:W4:Y:S01]  /*4e960*/  LDL.LU.64 R4, [R1+0x59c8] ;  /* 0x0059c80001047983 */ /* 0x000f220000300a00 */
[----:B------:R-:W-:-:S02]  /*4e970*/  IMAD.MOV.U32 R3, RZ, RZ, R18 ;  /* 0x000000ffff037224 */ /* 0x000fc400078e0012 */
[----:B------:R-:W-:-:S13]  /*4e980*/  IMAD.MOV.U32 R0, RZ, RZ, R19 ;  /* 0x000000ffff007224 */ /* 0x000fda00078e0013 */
[----:B------:R-:W-:Y:S04]  /*4e990*/  STL.64 [R1+0x350], R24 ;  /* 0x0003501801007387 */ /* 0x000fe80000100a00 */
[----:B------:R2:W-:Y:S04]  /*4e9a0*/  STL.64 [R1+0x358], R26 ;  /* 0x0003581a01007387 */ /* 0x0005e80000100a00 */
[----:B------:R-:W2:Y:S04]  /*4e9b0*/  LDL.LU.64 R18, [R1+0x59c0] ;  /* 0x0059c00001127983 */ /* 0x000ea80000300a00 */
[----:B------:R-:W2:Y:S02]  /*4e9c0*/  LDL.LU.64 R16, [R1+0x59b8] ;  /* 0x0059b80001107983 */ /* 0x000ea40000300a00 */
[----:B--2---:R-:W-:Y:S07]  /*4e9d0*/  HMMA.16816.F32 R24, R16, R14, R20 ;  /* 0x0000000e1018723c */ /* 0x004fee0000001814 */
[----:B------:R-:W-:-:S02]  /*4e9e0*/  IMAD.MOV.U32 R22, RZ, RZ, R13 ;  /* 0x000000ffff167224 */ /* 0x000fc400078e000d */
[----:B------:R-:W-:-:S14]  /*4e9f0*/  IMAD.MOV.U32 R23, RZ, RZ, R12 ;  /* 0x000000ffff177224 */ /* 0x000fdc00078e000c */
        /* <DEDUP_REMOVED lines=211> */
[----:B---3--:R-:W-:Y:S06]  /*4f730*/  HMMA.16816.F32 R12, R16, R22, R12 ;  /* 0x00000016100c723c */ /* 0x008fec000000180c */
        /* <DEDUP_REMOVED lines=19> */
[----:B------:R-:W-:Y:S04]  /*4f870*/  STL [R1+0x578c], R26 ;  /* 0x00578c1a01007387 */ /* 0x000fe80000100800 */
[----:B------:R0:W-:Y:S04]  /*4f880*/  STL [R1+0x5788], R27 ;  /* 0x0057881b01007387 */ /* 0x0001e80000100800 */
[----:B0-----:R-:W4:Y:S04]  /*4f890*/  LDL.64 R26, [R1+0x178] ;  /* 0x00017800011a7983 */ /* 0x001f280000100a00 */
[----:B----4-:R0:W-:Y:S04]  /*4f8a0*/  STL.64 [R1+0x5830], R26 ;  /* 0x0058301a01007387 */ /* 0x0101e80000100a00 */
[----:B------:R1:W-:Y:S04]  /*4f8b0*/  STL.64 [R1+0x5828], R24 ;  /* 0x0058281801007387 */ /* 0x0003e80000100a00 */
[----:B0-----:R-:W4:Y:S01]  /*4f8c0*/  LDL.64 R26, [R1+0x1a8] ;  /* 0x0001a800011a7983 */ /* 0x001f220000100a00 */
[C---:B--2---:R-:W-:Y:S03]  /*4f8d0*/  HMMA.16816.F32 R8, R20.reuse, R14, R8 ;  /* 0x0000000e1408723c */ /* 0x044fe60000001808 */
[----:B----4-:R0:W-:Y:S04]  /*4f8e0*/  STL.64 [R1+0x5848], R26 ;  /* 0x0058481a01007387 */ /* 0x0101e80000100a00 */
[----:B-1----:R-:W2:Y:S04]  /*4f8f0*/  LDL.LU R24, [R1+0xe60] ;  /* 0x000e600001187983 */ /* 0x002ea80000300800 */
[----:B------:R-:W2:Y:S04]  /*4f900*/  LDL.LU R25, [R1+0xe64] ;  /* 0x000e640001197983 */ /* 0x000ea80000300800 */
[----:B0-----:R-:W2:Y:S04]  /*4f910*/  LDL.LU R26, [R1+0xe68] ;  /* 0x000e6800011a7983 */ /* 0x001ea80000300800 */
[----:B------:R-:W2:Y:S04]  /*4f920*/  LDL.LU R27, [R1+0xe6c] ;  /* 0x000e6c00011b7983 */ /* 0x000ea80000300800 */
[----:B------:R-:W-:Y:S04]  /*4f930*/  STL.64 [R1+0x640], R8 ;  /* 0x0006400801007387 */ /* 0x000fe80000100a00 */
[----:B------:R0:W-:Y:S04]  /*4f940*/  STL.64 [R1+0x648], R10 ;  /* 0x0006480a01007387 */ /* 0x0001e80000100a00 */
[----:B0-----:R-:W3:Y:S04]  /*4f950*/  LDL.LU.64 R10, [R1+0x5850] ;  /* 0x00585000010a7983 */ /* 0x001ee80000300a00 */
[----:B------:R0:W-:Y:S04]  /*4f960*/  STL.64 [R1+0x57d0], R14 ;  /* 0x0057d00e01007387 */ /* 0x0001e80000100a00 */
[----:B------:R-:W4:Y:S04]  /*4f970*/  LDL.LU R12, [R1+0xe20] ;  /* 0x000e2000010c7983 */ /* 0x000f280000300800 */
[----:B------:R-:W4:Y:S04]  /*4f980*/  LDL.LU R13, [R1+0xe24] ;  /* 0x000e2400010d7983 */ /* 0x000f280000300800 */
[----:B0-----:R-:W2:Y:S04]  /*4f990*/  LDL.LU R14, [R1+0xe28] ;  /* 0x000e2800010e7983 */ /* 0x001ea80000300800 */
[----:B------:R-:W2:Y:S01]  /*4f9a0*/  LDL.LU R15, [R1+0xe2c] ;  /* 0x000e2c00010f7983 */ /* 0x000ea20000300800 */
        /* <DEDUP_REMOVED lines=30> */
[C---:B--2---:R-:W-:Y:S06]  /*4fb90*/  HMMA.16816.F32 R12, R20.reuse, R26, R12 ;  /* 0x0000001a140c723c */ /* 0x044fec000000180c */
[----:B---3--:R-:W-:Y:S01]  /*4fba0*/  HMMA.16816.F32 R4, R20, R18, R4 ;  /* 0x000000121404723c */ /* 0x008fe20000001804 */
[----:B------:R-:W-:-:S02]  /*4fbb0*/  IMAD.MOV.U32 R3, RZ, RZ, R26 ;  /* 0x000000ffff037224 */ /* 0x000fc400078e001a */
[----:B------:R-:W-:-:S14]  /*4fbc0*/  IMAD.MOV.U32 R0, RZ, RZ, R27 ;  /* 0x000000ffff007224 */ /* 0x000fdc00078e001b */
[----:B------:R-:W-:Y:S04]  /*4fbd0*/  STL.64 [R1+0x1660], R12 ;  /* 0x0016600c01007387 */ /* 0x000fe80000100a00 */
[----:B------:R0:W-:Y:S04]  /*4fbe0*/  STL.64 [R1+0x1668], R14 ;  /* 0x0016680e01007387 */ /* 0x0001e80000100a00 */
[----:B0-----:R-:W2:Y:S04]  /*4fbf0*/  LDL.LU.64 R14, [R1+0x5840] ;  /* 0x00584000010e7983 */ /* 0x001ea80000300a00 */
[----:B------:R-:W2:Y:S04]  /*4fc00*/  LDL.LU.64 R12, [R1+0x5838] ;  /* 0x00583800010c7983 */ /* 0x000ea80000300a00 */
[----:B------:R-:W2:Y:S04]  /*4fc10*/  LDL.LU.64 R26, [R1+0x5830] ;  /* 0x00583000011a7983 */ /* 0x000ea80000300a00 */
[----:B------:R-:W3:Y:S04]  /*4fc20*/  LDL.LU.64 R24, [R1+0x5828] ;  /* 0x0058280001187983 */ /* 0x000ee80000300a00 */
[----:B------:R-:W-:Y:S04]  /*4fc30*/  STL [R1+0x5764], R3 ;  /* 0x0057640301007387 */ /* 0x000fe80000100800 */
[----:B------:R0:W-:Y:S04]  /*4fc40*/  STL.64 [R1+0x1650], R4 ;  /* 0x0016500401007387 */ /* 0x0001e80000100a00 */
[----:B------:R1:W-:Y:S01]  /*4fc50*/  STL.64 [R1+0x1658], R6 ;  /* 0x0016580601007387 */ /* 0x0003e20000100a00 */
[----:B0-----:R-:W-:-:S02]  /*4fc60*/  IMAD.MOV.U32 R5, RZ, RZ, R18 ;  /* 0x000000ffff057224 */ /* 0x001fc400078e0012 */
[----:B------:R-:W-:-:S05]  /*4fc70*/  IMAD.MOV.U32 R4, RZ, RZ, R19 ;  /* 0x000000ffff047224 */ /* 0x000fca00078e0013 */
[----:B------:R-:W-:Y:S04]  /*4fc80*/  STL.64 [R1+0x57f8], R4 ;  /* 0x0057f80401007387 */ /* 0x000fe80000100a00 */
[----:B-1----:R-:W4:Y:S01]  /*4fc90*/  LDL.64 R6, [R1+0x188] ;  /* 0x0001880001067983 */ /* 0x002f220000100a00 */
[----:B---3--:R-:W-:Y:S02]  /*4fca0*/  IMAD.MOV.U32 R18, RZ, RZ, R25 ;  /* 0x000000ffff127224 */ /* 0x008fe400078e0019 */
[----:B------:R-:W-:-:S05]  /*4fcb0*/  IMAD.MOV.U32 R19, RZ, RZ, R24 ;  /* 0x000000ffff137224 */ /* 0x000fca00078e0018 */
[----:B------:R4:W-:Y:S02]  /*4fcc0*/  STL.64 [R1+0x57a0], R18 ;  /* 0x0057a01201007387 */ /* 0x0009e40000100a00 */
[----:B----4-:R-:W-:Y:S07]  /*4fcd0*/  HMMA.16816.F32 R16, R20, R6, R8 ;  /* 0x000000061410723c */ /* 0x010fee0000001808 */
[----:B------:R-:W-:Y:S02]  /*4fce0*/  IMAD.MOV.U32 R9, RZ, RZ, R6 ;  /* 0x000000ffff097224 */ /* 0x000fe400078e0006 */
[----:B------:R-:W-:-:S14]  /*4fcf0*/  IMAD.MOV.U32 R8, RZ, RZ, R7 ;  /* 0x000000ffff087224 */ /* 0x000fdc00078e0007 */
[----:B------:R-:W-:Y:S04]  /*4fd00*/  STL.64 [R1+0x1640], R16 ;  /* 0x0016401001007387 */ /* 0x000fe80000100a00 */
[----:B------:R0:W-:Y:S04]  /*4fd10*/  STL.64 [R1+0x1648], R18 ;  /* 0x0016481201007387 */ /* 0x0001e80000100a00 */
[----:B------:R1:W-:Y:S04]  /*4fd20*/  STL.64 [R1+0x5820], R8 ;  /* 0x0058200801007387 */ /* 0x0003e80000100a00 */
[----:B0-----:R-:W3:Y:S01]  /*4fd30*/  LDL.64 R18, [R1+0x108] ;  /* 0x0001080001127983 */ /* 0x001ee20000100a00 */
[----:B--2---:R-:W-:Y:S06]  /*4fd40*/  HMMA.16816.F32 R4, R20, R26, R12 ;  /* 0x0000001a1404723c */ /* 0x004fec000000180c */
[----:B------:R-:W-:-:S02]  /*4fd50*/  IMAD.MOV.U32 R29, RZ, RZ, R26 ;  /* 0x000000ffff1d7224 */ /* 0x000fc400078e001a */
[----:B------:R-:W-:Y:S01]  /*4fd60*/  IMAD.MOV.U32 R28, RZ, RZ, R27 ;  /* 0x000000ffff1c7224 */ /* 0x000fe200078e001b */
[----:B---3--:R-:W-:-:S14]  /*4fd70*/  STL.64 [R1+0x57b8], R18 ;  /* 0x0057b81201007387 */ /* 0x008fdc0000100a00 */
[----:B------:R0:W-:Y:S04]  /*4fd80*/  STL.64 [R1+0x1630], R4 ;  /* 0x0016300401007387 */ /* 0x0001e80000100a00 */
[----:B------:R2:W-:Y:S04]  /*4fd90*/  STL.64 [R1+0x1638], R6 ;  /* 0x0016380601007387 */ /* 0x0005e80000100a00 */
[----:B------:R-:W3:Y:S04]  /*4fda0*/  LDL.LU R24, [R1+0xdc0] ;  /* 0x000dc00001187983 */ /* 0x000ee80000300800 */
[----:B------:R-:W3:Y:S04]  /*4fdb0*/  LDL.LU R25, [R1+0xdc4] ;  /* 0x000dc40001197983 */ /* 0x000ee80000300800 */
[----:B------:R-:W4:Y:S04]  /*4fdc0*/  LDL.LU R26, [R1+0xdc8] ;  /* 0x000dc800011a7983 */ /* 0x000f280000300800 */
[----:B------:R-:W4:Y:S04]  /*4fdd0*/  LDL.LU R27, [R1+0xdcc] ;  /* 0x000dcc00011b7983 */ /* 0x000f280000300800 */
[----:B-1----:R-:W3:Y:S04]  /*4fde0*/  LDL.LU R8, [R1+0xe10] ;  /* 0x000e100001087983 */ /* 0x002ee80000300800 */
[----:B------:R-:W3:Y:S04]  /*4fdf0*/  LDL.LU R9, [R1+0xe14] ;  /* 0x000e140001097983 */ /* 0x000ee80000300800 */
[----:B------:R-:W3:Y:S04]  /*4fe00*/  LDL.LU R10, [R1+0xe18] ;  /* 0x000e1800010a7983 */ /* 0x000ee80000300800 */
[----:B------:R-:W3:Y:S04]  /*4fe10*/  LDL.LU R11, [R1+0xe1c] ;  /* 0x000e1c00010b7983 */ /* 0x000ee80000300800 */
[----:B------:R-:W4:Y:S04]  /*4fe20*/  LDL.LU R12, [R1+0xdd0] ;  /* 0x000dd000010c7983 */ /* 0x000f280000300800 */
[----:B------:R-:W4:Y:S04]  /*4fe30*/  LDL.LU R13, [R1+0xdd4] ;  /* 0x000dd400010d7983 */ /* 0x000f280000300800 */
[----:B------:R-:W3:Y:S04]  /*4fe40*/  LDL.LU R14, [R1+0xdd8] ;  /* 0x000dd800010e7983 */ /* 0x000ee80000300800 */
[----:B------:R-:W3:Y:S04]  /*4fe50*/  LDL.LU R15, [R1+0xddc] ;  /* 0x000ddc00010f7983 */ /* 0x000ee80000300800 */
[----:B0-----:R-:W4:Y:S04]  /*4fe60*/  LDL.LU R4, [R1+0xdf0] ;  /* 0x000df00001047983 */ /* 0x001f280000300800 */
[----:B------:R-:W4:Y:S04]  /*4fe70*/  LDL.LU R5, [R1+0xdf4] ;  /* 0x000df40001057983 */ /* 0x000f280000300800 */
[----:B--2---:R-:W2:Y:S04]  /*4fe80*/  LDL.LU R6, [R1+0xdf8] ;  /* 0x000df80001067983 */ /* 0x004ea80000300800 */
[----:B------:R-:W2:Y:S04]  /*4fe90*/  LDL.LU R7, [R1+0xdfc] ;  /* 0x000dfc0001077983 */ /* 0x000ea80000300800 */
[----:B--2---:R-:W-:Y:S04]  /*4fea0*/  STL.64 [R1+0x5808], R6 ;  /* 0x0058080601007387 */ /* 0x004fe80000100a00 */
[----:B----4-:R0:W-:Y:S04]  /*4feb0*/  STL.64 [R1+0x5800], R4 ;  /* 0x0058000401007387 */ /* 0x0101e80000100a00 */
[----:B0-----:R-:W2:Y:S04]  /*4fec0*/  LDL.LU R4, [R1+0xe00] ;  /* 0x000e000001047983 */ /* 0x001ea80000300800 */
[----:B------:R-:W2:Y:S04]  /*4fed0*/  LDL.LU R5, [R1+0xe04] ;  /* 0x000e040001057983 */ /* 0x000ea80000300800 */
[----:B------:R-:W4:Y:S04]  /*4fee0*/  LDL.LU R6, [R1+0xe08] ;  /* 0x000e080001067983 */ /* 0x000f280000300800 */
[----:B------:R-:W4:Y:S04]  /*4fef0*/  LDL.LU R7, [R1+0xe0c] ;  /* 0x000e0c0001077983 */ /* 0x000f280000300800 */
[----:B----4-:R0:W-:Y:S04]  /*4ff00*/  STL.64 [R1+0x5818], R6 ;  /* 0x0058180601007387 */ /* 0x0101e80000100a00 */
[----:B--2---:R-:W-:Y:S04]  /*4ff10*/  STL.64 [R1+0x5810], R4 ;  /* 0x0058100401007387 */ /* 0x004fe80000100a00 */
[----:B0-----:R-:W2:Y:S04]  /*4ff20*/  LDL.64 R6, [R1+0x168] ;  /* 0x0001680001067983 */ /* 0x001ea80000100a00 */
[----:B---3--:R0:W-:Y:S04]  /*4ff30*/  STL.64 [R1+0x57e0], R14 ;  /* 0x0057e00e01007387 */ /* 0x0081e80000100a00 */
[----:B------:R-:W-:Y:S04]  /*4ff40*/  STL.64 [R1+0x57d8], R12 ;  /* 0x0057d80c01007387 */ /* 0x000fe80000100a00 */
[----:B0-----:R-:W3:Y:S04]  /*4ff50*/  LDL.64 R14, [R1+0x138] ;  /* 0x00013800010e7983 */ /* 0x001ee80000100a00 */
[----:B---3--:R0:W-:Y:S04]  /*4ff60*/  STL.64 [R1+0x57f0], R14 ;  /* 0x0057f00e01007387 */ /* 0x0081e80000100a00 */
[----:B0-----:R-:W3:Y:S04]  /*4ff70*/  LDL.64 R14, [R1+0x148] ;  /* 0x00014800010e7983 */ /* 0x001ee80000100a00 */
[----:B------:R0:W-:Y:S04]  /*4ff80*/  STL.64 [R1+0x57c8], R26 ;  /* 0x0057c81a01007387 */ /* 0x0001e80000100a00 */
[----:B------:R1:W-:Y:S04]  /*4ff90*/  STL.64 [R1+0x57c0], R24 ;  /* 0x0057c01801007387 */ /* 0x0003e80000100a00 */
[----:B0-----:R-:W4:Y:S01]  /*4ffa0*/  LDL.64 R26, [R1+0x128] ;  /* 0x00012800011a7983 */ /* 0x001f220000100a00 */
[----:B--2---:R-:W-:Y:S03]  /*4ffb0*/  HMMA.16816.F32 R8, R20, R6, R8 ;  /* 0x000000061408723c */ /* 0x004fe60000001808 */
[----:B----4-:R0:W-:Y:S04]  /*4ffc0*/  STL.64 [R1+0x57e8], R26 ;  /* 0x0057e81a01007387 */ /* 0x0101e80000100a00 */
[----:B-1----:R-:W2:Y:S04]  /*4ffd0*/  LDL.LU R24, [R1+0xde0] ;  /* 0x000de00001187983 */ /* 0x002ea80000300800 */
[----:B------:R-:W2:Y:S04]  /*4ffe0*/  LDL.LU R25, [R1+0xde4] ;  /* 0x000de40001197983 */ /* 0x000ea80000300800 */
[----:B0-----:R-:W2:Y:S04]  /*4fff0*/  LDL.LU R26, [R1+0xde8] ;  /* 0x000de800011a7983 */ /* 0x001ea80000300800 */
[----:B------:R-:W2:Y:S04]  /*50000*/  LDL.LU R27, [R1+0xdec] ;  /* 0x000dec00011b7983 */ /* 0x000ea80000300800 */
[----:B------:R-:W4:Y:S04]  /*50010*/  LDL.64 R18, [R1+0x118] ;  /* 0x0001180001127983 */ /* 0x000f280000100a00 */
[----:B------:R0:W-:Y:S04]  /*50020*/  STL.64 [R1+0x1620], R8 ;  /* 0x0016200801007387 */ /* 0x0001e80000100a00 */
[----:B------:R1:W-:Y:S04]  /*50030*/  STL.64 [R1+0x1628], R10 ;  /* 0x0016280a01007387 */ /* 0x0003e80000100a00 */
[----:B0-----:R-:W3:Y:S01]  /*50040*/  LDL.LU.64 R8, [R1+0x5820] ;  /* 0x0058200001087983 */ /* 0x001ee20000300a00 */
[----:B-1----:R-:W-:-:S02]  /*50050*/  IMAD.MOV.U32 R10, RZ, RZ, R6 ;  /* 0x000000ffff0a7224 */ /* 0x002fc400078e0006 */
[----:B------:R-:W-:Y:S02]  /*50060*/  IMAD.MOV.U32 R11, RZ, RZ, R7 ;  /* 0x000000ffff0b7224 */ /* 0x000fe400078e0007 */
[----:B------:R-:W2:Y:S04]  /*50070*/  LDL.LU.64 R6, [R1+0x5818] ;  /* 0x0058180001067983 */ /* 0x000ea80000300a00 */
[----:B------:R-:W2:Y:S04]  /*50080*/  LDL.LU.64 R4, [R1+0x5810] ;  /* 0x0058100001047983 */ /* 0x000ea80000300a00 */
[----:B------:R0:W-:Y:S04]  /*50090*/  STL.64 [R1+0x5780], R10 ;  /* 0x0057800a01007387 */ /* 0x0001e80000100a00 */
[----:B---3--:R2:W-:Y:S04]  /*500a0*/  STL.64 [R1+0x5778], R8 ;  /* 0x0057780801007387 */ /* 0x0085e80000100a00 */
[----:B0-----:R-:W2:Y:S04]  /*500b0*/  LDL R10, [R1+0x158] ;  /* 0x00015800010a7983 */ /* 0x001ea80000100800 */
[----:B------:R-:W2:Y:S02]  /*500c0*/  LDL R11, [R1+0x15c] ;  /* 0x00015c00010b7983 */ /* 0x000ea40000100800 */
[----:B--2---:R-:W-:Y:S02]  /*500d0*/  HMMA.16816.F32 R8, R20, R10, R4 ;  /* 0x0000000a1408723c */ /* 0x004fe40000001804 */
[----:B------:R-:W2:Y:S04]  /*500e0*/  LDL.LU.64 R6, [R1+0x5808] ;  /* 0x0058080001067983 */ /* 0x000ea80000300a00 */
[----:B------:R-:W2:-:S15]  /*500f0*/  LDL.LU.64 R4, [R1+0x5800] ;  /* 0x0058000001047983 */ /* 0x000e9e0000300a00 */
[----:B------:R-:W-:-:S02]  /*50100*/  NOP ;  /* 0x0000000000007918 */ /* 0x000fc40000000000 */
[----:B------:R0:W-:Y:S04]  /*50110*/  STL.64 [R1+0x1610], R8 ;  /* 0x0016100801007387 */ /* 0x0001e80000100a00 */
[----:B------:R1:W-:Y:S04]  /*50120*/  STL.64 [R1+0x1618], R10 ;  /* 0x0016180a01007387 */ /* 0x0003e80000100a00 */
[----:B0-----:R-:W3:Y:S04]  /*50130*/  LDL.LU R8, [R1+0x450] ;  /* 0x0004500001087983 */ /* 0x001ee80000300800 */
[----:B------:R-:W3:Y:S04]  /*50140*/  LDL.LU R9, [R1+0x454] ;  /* 0x0004540001097983 */ /* 0x000ee80000300800 */
[----:B-1----:R-:W4:Y:S04]  /*50150*/  LDL.LU R10, [R1+0x458] ;  /* 0x00045800010a7983 */ /* 0x002f280000300800 */
[----:B------:R-:W4:Y:S04]  /*50160*/  LDL.LU R11, [R1+0x45c] ;  /* 0x00045c00010b7983 */ /* 0x000f280000300800 */
[----:B----4-:R-:W-:Y:S04]  /*50170*/  STL.64 [R1+0x5798], R10 ;  /* 0x0057980a01007387 */ /* 0x010fe80000100a00 */
[----:B---3--:R0:W-:Y:S04]  /*50180*/  STL.64 [R1+0x5790], R8 ;  /* 0x0057900801007387 */ /* 0x0081e80000100a00 */
[----:B0-----:R-:W3:Y:S04]  /*50190*/  LDL.LU R8, [R1+0xda0] ;  /* 0x000da00001087983 */ /* 0x001ee80000300800 */
[----:B------:R-:W3:Y:S04]  /*501a0*/  LDL.LU R9, [R1+0xda4] ;  /* 0x000da40001097983 */ /* 0x000ee80000300800 */
[----:B------:R-:W4:Y:S04]  /*501b0*/  LDL.LU R10, [R1+0xda8] ;  /* 0x000da800010a7983 */ /* 0x000f280000300800 */
[----:B------:R-:W4:Y:S01]  /*501c0*/  LDL.LU R11, [R1+0xdac] ;  /* 0x000dac00010b7983 */ /* 0x000f220000300800 */
[----:B--2---:R-:W-:Y:S06]  /*501d0*/  HMMA.16816.F32 R4, R20, R14, R4 ;  /* 0x0000000e1404723c */ /* 0x004fec0000001804 */
[----:B------:R-:W-:Y:S01]  /*501e0*/  IMAD.MOV.U32 R2, RZ, RZ, R15 ;  /* 0x000000ffff027224 */ /* 0x000fe200078e000f */
[----:B----4-:R-:W-:Y:S04]  /*501f0*/  STL.64 [R1+0x57b0], R10 ;  /* 0x0057b00a01007387 */ /* 0x010fe80000100a00 */
[----:B---3--:R0:W-:Y:S04]  /*50200*/  STL.64 [R1+0x57a8], R8 ;  /* 0x0057a80801007387 */ /* 0x0081e80000100a00 */
[----:B0-----:R-:W2:Y:S04]  /*50210*/  LDL.LU R8, [R1+0xdb0] ;  /* 0x000db00001087983 */ /* 0x001ea80000300800 */
[----:B------:R-:W2:Y:S04]  /*50220*/  LDL.LU R9, [R1+0xdb4] ;  /* 0x000db40001097983 */ /* 0x000ea80000300800 */
[----:B------:R-:W2:Y:S04]  /*50230*/  LDL.LU R10, [R1+0xdb8] ;  /* 0x000db800010a7983 */ /* 0x000ea80000300800 */
[----:B------:R-:W2:Y:S04]  /*50240*/  LDL.LU R11, [R1+0xdbc] ;  /* 0x000dbc00010b7983 */ /* 0x000ea80000300800 */
[----:B------:R0:W-:Y:S04]  /*50250*/  STL.64 [R1+0x1600], R4 ;  /* 0x0016000401007387 */ /* 0x0001e80000100a00 */
[----:B------:R1:W-:Y:S04]  /*50260*/  STL.64 [R1+0x1608], R6 ;  /* 0x0016080601007387 */ /* 0x0003e80000100a00 */
[----:B0-----:R-:W3:Y:S01]  /*50270*/  LDL.LU.64 R4, [R1+0x57f8] ;  /* 0x0057f80001047983 */ /* 0x001ee20000300a00 */
[----:B-1----:R-:W-:-:S03]  /*50280*/  IMAD.MOV.U32 R7, RZ, RZ, R14 ;  /* 0x000000ffff077224 */ /* 0x002fc600078e000e */
[----:B------:R-:W4:Y:S02]  /*50290*/  LDL.LU.64 R14, [R1+0x57f0] ;  /* 0x0057f000010e7983 */ /* 0x000f240000300a00 */
[----:B----4-:R-:W-:Y:S06]  /*502a0*/  HMMA.16816.F32 R24, R20, R14, R24 ;  /* 0x0000000e1418723c */ /* 0x010fec0000001818 */
[----:B------:R-:W-:Y:S02]  /*502b0*/  IMAD.MOV.U32 R3, RZ, RZ, R14 ;  /* 0x000000ffff037224 */ /* 0x000fe400078e000e */
[----:B------:R-:W-:-:S15]  /*502c0*/  IMAD.MOV.U32 R6, RZ, RZ, R15 ;  /* 0x000000ffff067224 */ /* 0x000fde00078e000f */
[----:B------:R-:W-:Y:S04]  /*502d0*/  STL.64 [R1+0x15f0], R24 ;  /* 0x0015f01801007387 */ /* 0x000fe80000100a00 */
[----:B------:R0:W-:Y:S04]  /*502e0*/  STL.64 [R1+0x15f8], R26 ;  /* 0x0015f81a01007387 */ /* 0x0001e80000100a00 */
[----:B0-----:R-:W4:Y:S04]  /*502f0*/  LDL.LU.64 R26, [R1+0x57e8] ;  /* 0x0057e800011a7983 */ /* 0x001f280000300a00 */
        /* <DEDUP_REMOVED lines=9> */
[----:B------:R-:W2:Y:S04]  /*50390*/  LDL.LU.64 R26, [R1+0x57c8] ;  /* 0x0057c800011a7983 */ /* 0x000ea80000300a00 */
[----:B------:R-:W2:Y:S02]  /*503a0*/  LDL.LU.64 R24, [R1+0x57c0] ;  /* 0x0057c00001187983 */ /* 0x000ea40000300a00 */
[----:B--2---:R-:W-:-:S15]  /*503b0*/  HMMA.16816.F32 R24, R20, R18, R24 ;  /* 0x000000121418723c */ /* 0x004fde0000001818 */
        /* <DEDUP_REMOVED lines=24> */
[----:B----4-:R0:W-:Y:S04]  /*50540*/  STL.64 [R1+0x5630], R18 ;  /* 0x0056301201007387 */ /* 0x0101e80000100a00 */
[----:B---3--:R-:W-:Y:S04]  /*50550*/  STL.64 [R1+0x5628], R16 ;  /* 0x0056281001007387 */ /* 0x008fe80000100a00 */
[----:B0-----:R-:W3:Y:S04]  /*50560*/  LDL.64 R18, [R1+0xf8] ;  /* 0x0000f80001127983 */ /* 0x001ee80000100a00 */
[----:B---3--:R0:W-:Y:S02]  /*50570*/  STL.64 [R1+0x5640], R18 ;  /* 0x0056401201007387 */ /* 0x0081e40000100a00 */
[----:B0-----:R-:W-:-:S02]  /*50580*/  IMAD.MOV.U32 R18, RZ, RZ, R26 ;  /* 0x000000ffff127224 */ /* 0x001fc400078e001a */
[----:B------:R-:W-:Y:S01]  /*50590*/  IMAD.MOV.U32 R19, RZ, RZ, R27 ;  /* 0x000000ffff137224 */ /* 0x000fe200078e001b */
[----:B------:R-:W2:Y:S04]  /*505a0*/  LDL.LU R26, [R1+0x578c] ;  /* 0x00578c00011a7983 */ /* 0x000ea80000300800 */
[----:B------:R-:W2:Y:S04]  /*505b0*/  LDL.LU R27, [R1+0x5788] ;  /* 0x00578800011b7983 */ /* 0x000ea80000300800 */
[----:B------:R0:W-:Y:S02]  /*505c0*/  STL.64 [R1+0x5658], R18 ;  /* 0x0056581201007387 */ /* 0x0001e40000100a00 */
[----:B0-----:R-:W-:-:S02]  /*505d0*/  IMAD.MOV.U32 R18, RZ, RZ, R25 ;  /* 0x000000ffff127224 */ /* 0x001fc400078e0019 */
[----:B------:R-:W-:-:S05]  /*505e0*/  IMAD.MOV.U32 R19, RZ, RZ, R24 ;  /* 0x000000ffff137224 */ /* 0x000fca00078e0018 */
[----:B------:R0:W-:Y:S04]  /*505f0*/  STL.64 [R1+0x5670], R18 ;  /* 0x0056701201007387 */ /* 0x0001e80000100a00 */
[----:B------:R-:W3:Y:S04]  /*50600*/  LDL.LU R16, [R1+0x3c0] ;  /* 0x0003c00001107983 */ /* 0x000ee80000300800 */
[----:B------:R-:W3:Y:S04]  /*50610*/  LDL.LU R17, [R1+0x3c4] ;  /* 0x0003c40001117983 */ /* 0x000ee80000300800 */
[----:B0-----:R-:W3:Y:S04]  /*50620*/  LDL.LU R18, [R1+0x3c8] ;  /* 0x0003c80001127983 */ /* 0x001ee80000300800 */
[----:B------:R-:W3:Y:S01]  /*50630*/  LDL.LU R19, [R1+0x3cc] ;  /* 0x0003cc0001137983 */ /* 0x000ee20000300800 */
[----:B--2---:R-:W-:Y:S03]  /*50640*/  HMMA.16816.F32 R20, R20, R26, R8 ;  /* 0x0000001a1414723c */ /* 0x004fe60000001808 */
[----:B------:R-:W2:Y:S04]  /*50650*/  LDL.LU.64 R10, [R1+0x5780] ;  /* 0x00578000010a7983 */ /* 0x000ea80000300a00 */
        /* <DEDUP_REMOVED lines=14> */
[----:B0-----:R-:W2:Y:S04]  /*50740*/  LDL.LU R14, [R1+0xa78] ;  /* 0x000a7800010e7983 */ /* 0x001ea80000300800 */
[----:B------:R-:W2:Y:S01]  /*50750*/  LDL.LU R15, [R1+0xa7c] ;  /* 0x000a7c00010f7983 */ /* 0x000ea20000300800 */
[----:B------:R-:W-:-:S02]  /*50760*/  IMAD.MOV.U32 R18, RZ, RZ, R3 ;  /* 0x000000ffff127224 */ /* 0x000fc400078e0003 */
[----:B------:R-:W-:Y:S01]  /*50770*/  IMAD.MOV.U32 R19, RZ, RZ, R6 ;  /* 0x000000ffff137224 */ /* 0x000fe200078e0006 */
[----:B------:R-:W4:Y:S04]  /*50780*/  LDL.LU R3, [R1+0x5764] ;  /* 0x0057640001037983 */ /* 0x000f280000300800 */
[----:B------:R-:W4:Y:S04]  /*50790*/  LDL.LU R6, [R1+0x5760] ;  /* 0x0057600001067983 */ /* 0x000f280000300800 */
[----:B------:R0:W-:Y:S02]  /*507a0*/  STL.64 [R1+0x56a0], R18 ;  /* 0x0056a01201007387 */ /* 0x0001e40000100a00 */
[----:B0-----:R-:W-:-:S02]  /*507b0*/  IMAD.MOV.U32 R18, RZ, RZ, R7 ;  /* 0x000000ffff127224 */ /* 0x001fc400078e0007 */
[----:B------:R-:W-:Y:S01]  /*507c0*/  IMAD.MOV.U32 R19, RZ, RZ, R2 ;  /* 0x000000ffff137224 */ /* 0x000fe200078e0002 */
[----:B--2---:R-:W-:Y:S04]  /*507d0*/  STL.64 [R1+0x5650], R14 ;  /* 0x0056500e01007387 */ /* 0x004fe80000100a00 */
[----:B---3--:R0:W-:Y:S04]  /*507e0*/  STL.64 [R1+0x5648], R12 ;  /* 0x0056480c01007387 */ /* 0x0081e80000100a00 */
[----:B0-----:R-:W2:Y:S04]  /*507f0*/  LDL.LU R12, [R1+0xa80] ;  /* 0x000a8000010c7983 */ /* 0x001ea80000300800 */
[----:B------:R-:W2:Y:S04]  /*50800*/  LDL.LU R13, [R1+0xa84] ;  /* 0x000a8400010d7983 */ /* 0x000ea80000300800 */
[----:B------:R-:W3:Y:S04]  /*50810*/  LDL.LU R14, [R1+0xa88] ;  /* 0x000a8800010e7983 */ /* 0x000ee80000300800 */
[----:B------:R-:W3:Y:S04]  /*50820*/  LDL.LU R15, [R1+0xa8c] ;  /* 0x000a8c00010f7983 */ /* 0x000ee80000300800 */
[----:B------:R-:W4:Y:S04]  /*50830*/  LDL.LU R7, [R1+0x575c] ;  /* 0x00575c0001077983 */ /* 0x000f280000300800 */
[----:B------:R-:W4:Y:S04]  /*50840*/  LDL.LU R2, [R1+0x5758] ;  /* 0x0057580001027983 */ /* 0x000f280000300800 */
[----:B------:R0:W-:Y:S04]  /*50850*/  STL.64 [R1+0x56b8], R18 ;  /* 0x0056b81201007387 */ /* 0x0001e80000100a00 */
[----:B0-----:R-:W2:Y:S04]  /*50860*/  LDL.64 R18, [R1+0x158] ;  /* 0x0001580001127983 */ /* 0x001ea80000100a00 */
[----:B--2---:R-:W-:Y:S04]  /*50870*/  STL.64 [R1+0x56d0], R18 ;  /* 0x0056d01201007387 */ /* 0x004fe80000100a00 */
[----:B---3--:R-:W-:Y:S04]  /*50880*/  STL.64 [R1+0x5668], R14 ;  /* 0x0056680e01007387 */ /* 0x008fe80000100a00 */
[----:B------:R0:W-:Y:S04]  /*50890*/  STL.64 [R1+0x5660], R12 ;  /* 0x0056600c01007387 */ /* 0x0001e80000100a00 */
        /* <DEDUP_REMOVED lines=44> */
[----:B------:R0:W-:Y:S04]  /*50b60*/  STL.64 [R1+0x5748], R18 ;  /* 0x0057481201007387 */ /* 0x0001e80000100a00 */
[----:B------:R-:W4:Y:S04]  /*50b70*/  LDL.LU R16, [R1+0xb30] ;  /* 0x000b300001107983 */ /* 0x000f280000300800 */
[----:B------:R-:W4:Y:S04]  /*50b80*/  LDL.LU R17, [R1+0xb34] ;  /* 0x000b340001117983 */ /* 0x000f280000300800 */
[----:B0-----:R-:W4:Y:S04]  /*50b90*/  LDL.LU R18, [R1+0xb38] ;  /* 0x000b380001127983 */ /* 0x001f280000300800 */
[----:B------:R-:W4:Y:S04]  /*50ba0*/  LDL.LU R19, [R1+0xb3c] ;  /* 0x000b3c0001137983 */ /* 0x000f280000300800 */
        /* <DEDUP_REMOVED lines=130> */
[----:B------:R-:W3:Y:S04]  /*513d0*/  LDL.LU.64 R16, [R1+0x5628] ;  /* 0x0056280001107983 */ /* 0x000ee80000300a00 */
[----:B------:R-:W-:Y:S04]  /*513e0*/  STL.64 [R1+0x5610], R6 ;  /* 0x0056100601007387 */ /* 0x000fe80000100a00 */
[----:B------:R0:W-:Y:S04]  /*513f0*/  STL [R1+0x5608], R4 ;  /* 0x0056080401007387 */ /* 0x0001e80000100800 */
[----:B0-----:R-:W4:Y:S04]  /*51400*/  LDL.LU R4, [R1+0x310] ;  /* 0x0003100001047983 */ /* 0x001f280000300800 */
[----:B------:R-:W4:Y:S04]  /*51410*/  LDL.LU R5, [R1+0x314] ;  /* 0x0003140001057983 */ /* 0x000f280000300800 */
[----:B------:R-:W4:Y:S04]  /*51420*/  LDL.LU R6, [R1+0x318] ;  /* 0x0003180001067983 */ /* 0x000f280000300800 */
[----:B------:R-:W4:Y:S01]  /*51430*/  LDL.LU R7, [R1+0x31c] ;  /* 0x00031c0001077983 */ /* 0x000f220000300800 */
[----:B---3--:R-:W-:Y:S03]  /*51440*/  HMMA.16816.F32 R24, R24, R22, R16 ;  /* 0x000000161818723c */ /* 0x008fe60000001810 */
[----:B------:R-:W3:Y:S04]  /*51450*/  LDL.LU.64 R18, [R1+0x5620] ;  /* 0x0056200001127983 */ /* 0x000ee80000300a00 */
[----:B------:R-:W3:Y:S04]  /*51460*/  LDL.LU.64 R16, [R1+0x5618] ;  /* 0x0056180001107983 */ /* 0x000ee80000300a00 */
[----:B------:R-:W-:-:S12]  /*51470*/  STL.64 [R1+0x5520], R22 ;  /* 0x0055201601007387 */ /* 0x000fd80000100a00 */
[----:B------:R-:W-:Y:S04]  /*51480*/  STL.64 [R1+0x3b0], R24 ;  /* 0x0003b01801007387 */ /* 0x000fe80000100a00 */
[----:B------:R-:W-:Y:S04]  /*51490*/  STL.64 [R1+0x3b8], R26 ;  /* 0x0003b81a01007387 */ /* 0x000fe80000100a00 */
[----:B------:R0:W-:Y:S04]  /*514a0*/  STL.64 [R1+0x55b8], R20 ;  /* 0x0055b81401007387 */ /* 0x0001e80000100a00 */
[----:B0-----:R-:W3:Y:S04]  /*514b0*/  LDL.LU R20, [R1+0x320] ;  /* 0x0003200001147983 */ /* 0x001ee80000300800 */
[----:B------:R-:W3:Y:S04]  /*514c0*/  LDL.LU R21, [R1+0x324] ;  /* 0x0003240001157983 */ /* 0x000ee80000300800 */
[----:B------:R-:W3:Y:S04]  /*514d0*/  LDL.LU R22, [R1+0x328] ;  /* 0x0003280001167983 */ /* 0x000ee80000300800 */
[----:B------:R-:W3:Y:S04]  /*514e0*/  LDL.LU R23, [R1+0x32c] ;  /* 0x00032c0001177983 */ /* 0x000ee80000300800 */
[----:B--2---:R-:W-:Y:S01]  /*514f0*/  STL.64 [R1+0x5598], R14 ;  /* 0x0055980e01007387 */ /* 0x004fe20000100a00 */
[----:B---3--:R-:W-:-:S15]  /*51500*/  HMMA.16816.F32 R20, R16, R14, R20 ;  /* 0x0000000e1014723c */ /* 0x008fde0000001814 */
[----:B------:R-:W-:-:S08]  /*51510*/  NOP ;  /* 0x0000000000007918 */ /* 0x000fd00000000000 */
[----:B------:R-:W-:Y:S04]  /*51520*/  STL.64 [R1+0x320], R20 ;  /* 0x0003201401007387 */ /* 0x000fe80000100a00 */
[----:B------:R0:W-:Y:S04]  /*51530*/  STL.64 [R1+0x328], R22 ;  /* 0x0003281601007387 */ /* 0x0001e80000100a00 */
[----:B0-----:R-:W2:Y:S01]  /*51540*/  LDL.64 R22, [R1+0x178] ;  /* 0x0001780001167983 */ /* 0x001ea20000100a00 */
[----:B----4-:R-:W-:Y:S03]  /*51550*/  HMMA.16816.F32 R4, R16, R10, R4 ;  /* 0x0000000a1004723c */ /* 0x010fe60000001804 */
[----:B--2---:R0:W-:-:S15]  /*51560*/  STL.64 [R1+0x55c0], R22 ;  /* 0x0055c01601007387 */ /* 0x0041de0000100a00 */
[----:B------:R-:W-:-:S05]  /*51570*/  NOP ;  /* 0x0000000000007918 */ /* 0x000fca0000000000 */
[----:B------:R-:W-:Y:S04]  /*51580*/  STL.64 [R1+0x310], R4 ;  /* 0x0003100401007387 */ /* 0x000fe80000100a00 */
[----:B------:R-:W-:Y:S04]  /*51590*/  STL.64 [R1+0x318], R6 ;  /* 0x0003180601007387 */ /* 0x000fe80000100a00 */
[----:B0-----:R-:W2:Y:S04]  /*515a0*/  LDL.64 R22, [R1+0x188] ;  /* 0x0001880001167983 */ /* 0x001ea80000100a00 */
[----:B--2---:R0:W-:Y:S04]  /*515b0*/  STL.64 [R1+0x55d0], R22 ;  /* 0x0055d01601007387 */ /* 0x0041e80000100a00 */
[----:B0-----:R-:W2:Y:S04]  /*515c0*/  LDL.64 R22, [R1+0x198] ;  /* 0x0001980001167983 */ /* 0x001ea80000100a00 */
[----:B--2---:R0:W-:Y:S04]  /*515d0*/  STL.64 [R1+0x55e8], R22 ;  /* 0x0055e81601007387 */ /* 0x0041e80000100a00 */
[----:B0-----:R-:W2:Y:S04]  /*515e0*/  LDL.64 R22, [R1+0x1a8] ;  /* 0x0001a80001167983 */ /* 0x001ea80000100a00 */
[----:B--2---:R-:W-:Y:S04]  /*515f0*/  STL.64 [R1+0x5600], R22 ;  /* 0x0056001601007387 */ /* 0x004fe80000100a00 */
[----:B------:R-:W2:Y:S04]  /*51600*/  LDL.64 R14, [R1+0x168] ;  /* 0x00016800010e7983 */ /* 0x000ea80000100a00 */
[----:B--2---:R0:W-:Y:S04]  /*51610*/  STL.64 [R1+0x55c8], R14 ;  /* 0x0055c80e01007387 */ /* 0x0041e80000100a00 */
[----:B------:R-:W2:Y:S04]  /*51620*/  LDL.LU R12, [R1+0x7a0] ;  /* 0x0007a000010c7983 */ /* 0x000ea80000300800 */
[----:B------:R-:W2:Y:S04]  /*51630*/  LDL.LU R13, [R1+0x7a4] ;  /* 0x0007a400010d7983 */ /* 0x000ea80000300800 */
[----:B0-----:R-:W3:Y:S04]  /*51640*/  LDL.LU R14, [R1+0x7a8] ;  /* 0x0007a800010e7983 */ /* 0x001ee80000300800 */
[----:B------:R-:W3:Y:S04]  /*51650*/  LDL.LU R15, [R1+0x7ac] ;  /* 0x0007ac00010f7983 */ /* 0x000ee80000300800 */
[----:B------:R-:W4:Y:S04]  /*51660*/  LDL.LU R20, [R1+0x7d0] ;  /* 0x0007d00001147983 */ /* 0x000f280000300800 */
[----:B------:R-:W4:Y:S04]  /*51670*/  LDL.LU R21, [R1+0x7d4] ;  /* 0x0007d40001157983 */ /* 0x000f280000300800 */
[----:B------:R-:W4:Y:S04]  /*51680*/  LDL.LU R22, [R1+0x7d8] ;  /* 0x0007d80001167983 */ /* 0x000f280000300800 */
[----:B------:R-:W4:Y:S01]  /*51690*/  LDL.LU R23, [R1+0x7dc] ;  /* 0x0007dc0001177983 */ /* 0x000f220000300800 */
[----:B------:R-:W0:Y:S02]  /*516a0*/  S2R R2, SR_TID.X ;  /* 0x0000000000027919 */ /* 0x000e240000002100 */
[C---:B0-----:R-:W-:Y:S01]  /*516b0*/  LOP3.LUT R28, R2.reuse, 0x7, RZ, 0xc0, !PT ;  /* 0x00000007021c7812 */ /* 0x041fe200078ec0ff */
[----:B------:R-:W-:-:S04]  /*516c0*/  IMAD.SHL.U32 R9, R2, 0x2, RZ ;  /* 0x0000000202097824 */ /* 0x000fc800078e00ff */
[----:B------:R-:W-:Y:S02]  /*516d0*/  IMAD R28, R28, 0x210, RZ ;  /* 0x000002101c1c7824 */ /* 0x000fe400078e02ff */
[----:B------:R-:W-:Y:S01]  /*516e0*/  IMAD.SHL.U32 R2, R2, 0x100, RZ ;  /* 0x0000010002027824 */ /* 0x000fe200078e00ff */
[----:B---3--:R-:W-:Y:S04]  /*516f0*/  STL.64 [R1+0x55e0], R14 ;  /* 0x0055e00e01007387 */ /* 0x008fe80000100a00 */
[----:B--2---:R0:W-:Y:S04]  /*51700*/  STL.64 [R1+0x55d8], R12 ;  /* 0x0055d80c01007387 */ /* 0x0041e80000100a00 */
[----:B0-----:R-:W2:Y:S04]  /*51710*/  LDL.LU R12, [R1+0x7b0] ;  /* 0x0007b000010c7983 */ /* 0x001ea80000300800 */
[----:B------:R-:W2:Y:S04]  /*51720*/  LDL.LU R13, [R1+0x7b4] ;  /* 0x0007b400010d7983 */ /* 0x000ea80000300800 */
[----:B------:R-:W3:Y:S04]  /*51730*/  LDL.LU R14, [R1+0x7b8] ;  /* 0x0007b800010e7983 */ /* 0x000ee80000300800 */
[----:B------:R-:W3:Y:S01]  /*51740*/  LDL.LU R15, [R1+0x7bc] ;  /* 0x0007bc00010f7983 */ /* 0x000ee20000300800 */
[----:B------:R-:W-:-:S04]  /*51750*/  LOP3.LUT R27, R28, 0x10, R9, 0x78, !PT ;  /* 0x000000101c1b7812 */ /* 0x000fc800078e7809 */
[----:B------:R-:W-:-:S04]  /*51760*/  LOP3.LUT R27, R27, 0x1000, R2, 0xf8, !PT ;  /* 0x000010001b1b7812 */ /* 0x000fc800078ef802 */
[----:B------:R-:W-:-:S05]  /*51770*/  LOP3.LUT R27, R27, 0x60, RZ, 0x3c, !PT ;  /* 0x000000601b1b7812 */ /* 0x000fca00078e3cff */
[----:B------:R-:W0:Y:S02]  /*51780*/  LDSM.16.MT88.4 R4, [R27+UR4+0x2000] ;  /* 0x002000041b04783b */ /* 0x000e240008004200 */
[----:B0-----:R-:W-:Y:S02]  /*51790*/  IMAD.MOV.U32 R2, RZ, RZ, R6 ;  /* 0x000000ffff027224 */ /* 0x001fe400078e0006 */
[----:B------:R-:W-:Y:S01]  /*517a0*/  IMAD.MOV.U32 R0, RZ, RZ, R7 ;  /* 0x000000ffff007224 */ /* 0x000fe200078e0007 */
[----:B---3--:R-:W-:Y:S04]  /*517b0*/  STL.64 [R1+0x55f8], R14 ;  /* 0x0055f80e01007387 */ /* 0x008fe80000100a00 */
[----:B--2---:R0:W-:Y:S04]  /*517c0*/  STL.64 [R1+0x55f0], R12 ;  /* 0x0055f00c01007387 */ /* 0x0041e80000100a00 */
[----:B0-----:R-:W2:Y:S04]  /*517d0*/  LDL.LU R12, [R1+0x7c0] ;  /* 0x0007c000010c7983 */ /* 0x001ea80000300800 */
[----:B------:R-:W2:Y:S04]  /*517e0*/  LDL.LU R13, [R1+0x7c4] ;  /* 0x0007c400010d7983 */ /* 0x000ea80000300800 */
[----:B------:R-:W2:Y:S04]  /*517f0*/  LDL.LU R14, [R1+0x7c8] ;  /* 0x0007c800010e7983 */ /* 0x000ea80000300800 */
[----:B------:R-:W2:Y:S04]  /*51800*/  LDL.LU R15, [R1+0x7cc] ;  /* 0x0007cc00010f7983 */ /* 0x000ea80000300800 */
[----:B------:R-:W-:Y:S04]  /*51810*/  STL.64 [R1], R4 ;  /* 0x0000000401007387 */ /* 0x000fe80000100a00 */
[----:B------:R0:W-:Y:S04]  /*51820*/  STL.64 [R1+0x8], R6 ;  /* 0x0000080601007387 */ /* 0x0001e80000100a00 */
[----:B0-----:R-:W4:Y:S01]  /*51830*/  LDL.LU.64 R6, [R1+0x5610] ;  /* 0x0056100001067983 */ /* 0x001f220000300a00 */
[----:B------:R-:W-:-:S02]  /*51840*/  IMAD.MOV.U32 R9, RZ, RZ, R4 ;  /* 0x000000ffff097224 */ /* 0x000fc400078e0004 */
[----:B------:R-:W-:Y:S01]  /*51850*/  IMAD.MOV.U32 R8, RZ, RZ, R5 ;  /* 0x000000ffff087224 */ /* 0x000fe200078e0005 */
[----:B------:R-:W3:Y:S04]  /*51860*/  LDL.LU R4, [R1+0x5608] ;  /* 0x0056080001047983 */ /* 0x000ee80000300800 */
[----:B------:R-:W-:Y:S04]  /*51870*/  STL.64 [R1+0x54f8], R10 ;  /* 0x0054f80a01007387 */ /* 0x000fe80000100a00 */
[----:B------:R0:W-:Y:S04]  /*51880*/  STL.64 [R1+0x54f0], R8 ;  /* 0x0054f00801007387 */ /* 0x0001e80000100a00 */
[----:B0-----:R-:W3:Y:S04]  /*51890*/  LDL.LU R8, [R1+0x780] ;  /* 0x0007800001087983 */ /* 0x001ee80000300800 */
[----:B------:R-:W3:Y:S04]  /*518a0*/  LDL.LU R9, [R1+0x784] ;  /* 0x0007840001097983 */ /* 0x000ee80000300800 */
[----:B------:R-:W3:Y:S04]  /*518b0*/  LDL.LU R10, [R1+0x788] ;  /* 0x00078800010a7983 */ /* 0x000ee80000300800 */
[----:B------:R-:W3:Y:S04]  /*518c0*/  LDL.LU R11, [R1+0x78c] ;  /* 0x00078c00010b7983 */ /* 0x000ee80000300800 */
[----:B------:R-:W-:Y:S04]  /*518d0*/  STL [R1+0x54b4], R0 ;  /* 0x0054b40001007387 */ /* 0x000fe80000100800 */
[----:B------:R-:W-:Y:S04]  /*518e0*/  STL [R1+0x54b0], R2 ;  /* 0x0054b00201007387 */ /* 0x000fe80000100800 */
[----:B------:R0:W-:Y:S04]  /*518f0*/  STL [R1+0x5460], R27 ;  /* 0x0054601b01007387 */ /* 0x0001e80000100800 */
[----:B------:R-:W3:Y:S04]  /*51900*/  LDL.LU R24, [R1+0x790] ;  /* 0x0007900001187983 */ /* 0x000ee80000300800 */
[----:B------:R-:W3:Y:S04]  /*51910*/  LDL.LU R25, [R1+0x794] ;  /* 0x0007940001197983 */ /* 0x000ee80000300800 */
[----:B------:R-:W3:Y:S04]  /*51920*/  LDL.LU R26, [R1+0x798] ;  /* 0x00079800011a7983 */ /* 0x000ee80000300800 */
[----:B0-----:R-:W3:Y:S01]  /*51930*/  LDL.LU R27, [R1+0x79c] ;  /* 0x00079c00011b7983 */ /* 0x001ee20000300800 */
[----:B----4-:R-:W-:-:S15]  /*51940*/  HMMA.16816.F32 R20, R16, R6, R20 ;  /* 0x000000061014723c */ /* 0x010fde0000001814 */
[----:B------:R-:W-:-:S08]  /*51950*/  NOP ;  /* 0x0000000000007918 */ /* 0x000fd00000000000 */
        /* <DEDUP_REMOVED lines=11> */
[----:B------:R-:W-:Y:S04]  /*51a10*/  STL [R1+0x54bc], R5 ;  /* 0x0054bc0501007387 */ /* 0x000fe80000100800 */
[----:B------:R-:W-:Y:S01]  /*51a20*/  STL [R1+0x54b8], R28 ;  /* 0x0054b81c01007387 */ /* 0x000fe20000100800 */
        /* <DEDUP_REMOVED lines=16> */
[----:B------:R-:W3:Y:S04]  /*51b30*/  LDL.LU.64 R22, [R1+0x55c0] ;  /* 0x0055c00001167983 */ /* 0x000ee80000300a00 */
[----:B------:R-:W-:Y:S04]  /*51b40*/  STL [R1+0x54cc], R0 ;  /* 0x0054cc0001007387 */ /* 0x000fe80000100800 */
[----:B------:R-:W-:Y:S01]  /*51b50*/  STL [R1+0x54c8], R28 ;  /* 0x0054c81c01007387 */ /* 0x000fe20000100800 */
[C---:B---3--:R-:W-:Y:S06]  /*51b60*/  HMMA.16816.F32 R24, R16.reuse, R22, R24 ;  /* 0x000000161018723c */ /* 0x048fec0000001818 */
[----:B--2---:R-:W-:-:S15]  /*51b70*/  HMMA.16816.F32 R8, R16, R14, R8 ;  /* 0x0000000e1008723c */ /* 0x004fde0000001808 */
[----:B------:R-:W-:-:S02]  /*51b80*/  NOP ;  /* 0x0000000000007918 */ /* 0x000fc40000000000 */
[----:B------:R0:W-:Y:S04]  /*51b90*/  STL.64 [R1+0xe60], R24 ;  /* 0x000e601801007387 */ /* 0x0001e80000100a00 */
[----:B------:R-:W-:Y:S04]  /*51ba0*/  STL.64 [R1+0xe68], R26 ;  /* 0x000e681a01007387 */ /* 0x000fe80000100a00 */
[----:B------:R-:W2:Y:S01]  /*51bb0*/  LDL.LU.64 R20, [R1+0x55b8] ;  /* 0x0055b80001147983 */ /* 0x000ea20000300a00 */
[----:B0-----:R-:W-:Y:S02]  /*51bc0*/  IMAD.MOV.U32 R25, RZ, RZ, R22 ;  /* 0x000000ffff197224 */ /* 0x001fe400078e0016 */
[----:B------:R-:W-:-:S02]  /*51bd0*/  IMAD.MOV.U32 R24, RZ, RZ, R23 ;  /* 0x000000ffff187224 */ /* 0x000fc400078e0017 */
[----:B------:R-:W-:Y:S02]  /*51be0*/  IMAD.MOV.U32 R22, RZ, RZ, R4 ;  /* 0x000000ffff167224 */ /* 0x000fe400078e0004 */
[----:B------:R-:W-:-:S05]  /*51bf0*/  IMAD.MOV.U32 R23, RZ, RZ, R3 ;  /* 0x000000ffff177224 */ /* 0x000fca00078e0003 */
[----:B------:R0:W-:Y:S04]  /*51c00*/  STL.64 [R1+0x5538], R22 ;  /* 0x0055381601007387 */ /* 0x0001e80000100a00 */
[----:B------:R-:W-:Y:S04]  /*51c10*/  STL [R1+0x54d4], R24 ;  /* 0x0054d41801007387 */ /* 0x000fe80000100800 */
[----:B------:R-:W-:Y:S04]  /*51c20*/  STL [R1+0x54d0], R25 ;  /* 0x0054d01901007387 */ /* 0x000fe80000100800 */
[----:B------:R-:W-:Y:S04]  /*51c30*/  STL.64 [R1+0xe50], R8 ;  /* 0x000e500801007387 */ /* 0x000fe80000100a00 */
[----:B------:R-:W-:Y:S04]  /*51c40*/  STL.64 [R1+0xe58], R10 ;  /* 0x000e580a01007387 */ /* 0x000fe80000100a00 */
[----:B0-----:R-:W3:Y:S04]  /*51c50*/  LDL.64 R22, [R1+0x108] ;  /* 0x0001080001167983 */ /* 0x001ee80000100a00 */
[----:B---3--:R0:W-:Y:S04]  /*51c60*/  STL.64 [R1+0x5550], R22 ;  /* 0x0055501601007387 */ /* 0x0081e80000100a00 */
[----:B0-----:R-:W3:Y:S01]  /*51c70*/  LDL.64 R22, [R1+0x118] ;  /* 0x0001180001167983 */ /* 0x001ee20000100a00 */
[----:B------:R-:W-:-:S02]  /*51c80*/  IMAD.MOV.U32 R4, RZ, RZ, R14 ;  /* 0x000000ffff047224 */ /* 0x000fc400078e000e */
[----:B------:R-:W-:Y:S01]  /*51c90*/  IMAD.MOV.U32 R3, RZ, RZ, R15 ;  /* 0x000000ffff037224 */ /* 0x000fe200078e000f */
[----:B---3--:R-:W-:Y:S04]  /*51ca0*/  STL.64 [R1+0x5568], R22 ;  /* 0x0055681601007387 */ /* 0x008fe80000100a00 */
        /* <DEDUP_REMOVED lines=13> */
[----:B----4-:R-:W-:Y:S04]  /*51d80*/  STL.64 [R1+0x55a0], R12 ;  /* 0x0055a00c01007387 */ /* 0x010fe80000100a00 */
[----:B---3--:R0:W-:Y:S04]  /*51d90*/  STL.64 [R1+0x5590], R26 ;  /* 0x0055901a01007387 */ /* 0x0081e80000100a00 */
[----:B------:R1:W-:Y:S04]  /*51da0*/  STL.64 [R1+0x5588], R24 ;  /* 0x0055881801007387 */ /* 0x0003e80000100a00 */
[----:B0-----:R-:W2:Y:S04]  /*51db0*/  LDL.64 R26, [R1+0x148] ;  /* 0x00014800011a7983 */ /* 0x001ea80000100a00 */
[----:B--2---:R0:W-:Y:S04]  /*51dc0*/  STL.64 [R1+0x55b0], R26 ;  /* 0x0055b01a01007387 */ /* 0x0041e80000100a00 */
[----:B-1----:R-:W2:Y:S04]  /*51dd0*/  LDL.LU R24, [R1+0x770] ;  /* 0x0007700001187983 */ /* 0x002ea80000300800 */
[----:B------:R-:W2:Y:S04]  /*51de0*/  LDL.LU R25, [R1+0x774] ;  /* 0x0007740001197983 */ /* 0x000ea80000300800 */
[----:B0-----:R-:W2:Y:S04]  /*51df0*/  LDL.LU R26, [R1+0x778] ;  /* 0x00077800011a7983 */ /* 0x001ea80000300800 */
[----:B------:R-:W2:Y:S04]  /*51e00*/  LDL.LU R27, [R1+0x77c] ;  /* 0x00077c00011b7983 */ /* 0x000ea80000300800 */
[----:B------:R-:W3:Y:S04]  /*51e10*/  LDL.64 R22, [R1+0x128] ;  /* 0x0001280001167983 */ /* 0x000ee80000100a00 */
[----:B---3--:R0:W-:Y:S04]  /*51e20*/  STL.64 [R1+0x5580], R22 ;  /* 0x0055801601007387 */ /* 0x0081e80000100a00 */
[----:B0-----:R-:W3:Y:S04]  /*51e30*/  LDL.64 R22, [R1+0x138] ;  /* 0x0001380001167983 */ /* 0x001ee80000100a00 */
[----:B------:R-:W-:Y:S04]  /*51e40*/  STL.64 [R1+0x5518], R10 ;  /* 0x0055180a01007387 */ /* 0x000fe80000100a00 */
[----:B------:R0:W-:Y:S04]  /*51e50*/  STL.64 [R1+0x5510], R8 ;  /* 0x0055100801007387 */ /* 0x0001e80000100a00 */
[----:B0-----:R-:W4:Y:S04]  /*51e60*/  LDL.LU R8, [R1+0x300] ;  /* 0x0003000001087983 */ /* 0x001f280000300800 */
[----:B------:R-:W4:Y:S04]  /*51e70*/  LDL.LU R9, [R1+0x304] ;  /* 0x0003040001097983 */ /* 0x000f280000300800 */
[----:B------:R-:W2:Y:S04]  /*51e80*/  LDL.LU R10, [R1+0x308] ;  /* 0x00030800010a7983 */ /* 0x000ea80000300800 */
[----:B------:R-:W2:Y:S04]  /*51e90*/  LDL.LU R11, [R1+0x30c] ;  /* 0x00030c00010b7983 */ /* 0x000ea80000300800 */
[----:B--2---:R-:W-:Y:S04]  /*51ea0*/  STL.64 [R1+0x5530], R10 ;  /* 0x0055300a01007387 */ /* 0x004fe80000100a00 */
[----:B----4-:R0:W-:Y:S04]  /*51eb0*/  STL.64 [R1+0x5528], R8 ;  /* 0x0055280801007387 */ /* 0x0101e80000100a00 */
[----:B0-----:R-:W2:Y:S04]  /*51ec0*/  LDL.LU R8, [R1+0x710] ;  /* 0x0007100001087983 */ /* 0x001ea80000300800 */
[----:B------:R-:W2:Y:S04]  /*51ed0*/  LDL.LU R9, [R1+0x714] ;  /* 0x0007140001097983 */ /* 0x000ea80000300800 */
[----:B------:R-:W4:Y:S04]  /*51ee0*/  LDL.LU R10, [R1+0x718] ;  /* 0x00071800010a7983 */ /* 0x000f280000300800 */
[----:B------:R-:W4:Y:S04]  /*51ef0*/  LDL.LU R11, [R1+0x71c] ;  /* 0x00071c00010b7983 */ /* 0x000f280000300800 */
[----:B----4-:R-:W-:Y:S04]  /*51f00*/  STL.64 [R1+0x5548], R10 ;  /* 0x0055480a01007387 */ /* 0x010fe80000100a00 */
[----:B--2---:R0:W-:Y:S04]  /*51f10*/  STL.64 [R1+0x5540], R8 ;  /* 0x0055400801007387 */ /* 0x0041e80000100a00 */
[----:B0-----:R-:W2:Y:S04]  /*51f20*/  LDL.LU R8, [R1+0x720] ;  /* 0x0007200001087983 */ /* 0x001ea80000300800 */
[----:B------:R-:W2:Y:S04]  /*51f30*/  LDL.LU R9, [R1+0x724] ;  /* 0x0007240001097983 */ /* 0x000ea80000300800 */
[----:B------:R-:W4:Y:S04]  /*51f40*/  LDL.LU R10, [R1+0x728] ;  /* 0x00072800010a7983 */ /* 0x000f280000300800 */
[----:B------:R-:W4:Y:S01]  /*51f50*/  LDL.LU R11, [R1+0x72c] ;  /* 0x00072c00010b7983 */ /* 0x000f220000300800 */
[----:B------:R-:W-:-:S02]  /*51f60*/  IMAD.MOV.U32 R14, RZ, RZ, R21 ;  /* 0x000000ffff0e7224 */ /* 0x000fc400078e0015 */
[----:B------:R-:W-:-:S07]  /*51f70*/  IMAD.MOV.U32 R15, RZ, RZ, R20 ;  /* 0x000000ffff0f7224 */ /* 0x000fce00078e0014 */
[C---:B------:R-:W-:Y:S01]  /*51f80*/  HMMA.16816.F32 R12, R16.reuse, R14, R24 ;  /* 0x0000000e100c723c */ /* 0x040fe20000001818 */
[----:B----4-:R-:W-:Y:S04]  /*51f90*/  STL.64 [R1+0x5560], R10 ;  /* 0x0055600a01007387 */ /* 0x010fe80000100a00 */
[----:B--2---:R0:W-:Y:S04]  /*51fa0*/  STL.64 [R1+0x5558], R8 ;  /* 0x0055580801007387 */ /* 0x0041e80000100a00 */
        /* <DEDUP_REMOVED lines=8> */
[----:B------:R-:W2:Y:S04]  /*52030*/  LDL.LU R10, [R1+0x748] ;  /* 0x00074800010a7983 */ /* 0x000ea80000300800 */
[----:B------:R-:W2:Y:S04]  /*52040*/  LDL.LU R11, [R1+0x74c] ;  /* 0x00074c00010b7983 */ /* 0x000ea80000300800 */
[----:B------:R-:W-:Y:S04]  /*52050*/  STL [R1+0x54d8], R4 ;  /* 0x0054d80401007387 */ /* 0x000fe80000100800 */
[----:B------:R-:W4:Y:S04]  /*52060*/  LDL.LU.64 R26, [R1+0x55b0] ;  /* 0x0055b000011a7983 */ /* 0x000f280000300a00 */
[----:B------:R-:W-:Y:S04]  /*52070*/  STL.64 [R1+0xe40], R12 ;  /* 0x000e400c01007387 */ /* 0x000fe80000100a00 */
[----:B------:R0:W-:Y:S04]  /*52080*/  STL.64 [R1+0xe48], R14 ;  /* 0x000e480e01007387 */ /* 0x0001e80000100a00 */
[----:B0-----:R-:W4:Y:S04]  /*52090*/  LDL.LU.64 R14, [R1+0x55a8] ;  /* 0x0055a800010e7983 */ /* 0x001f280000300a00 */
        /* <DEDUP_REMOVED lines=8> */
[----:B------:R-:W3:Y:S04]  /*52120*/  LDL.LU.64 R26, [R1+0x5590] ;  /* 0x00559000011a7983 */ /* 0x000ee80000300a00 */
[----:B------:R-:W3:Y:S02]  /*52130*/  LDL.LU.64 R24, [R1+0x5588] ;  /* 0x0055880001187983 */ /* 0x000ee40000300a00 */
[----:B---3--:R-:W-:-:S15]  /*52140*/  HMMA.16816.F32 R24, R16, R22, R24 ;  /* 0x000000161018723c */ /* 0x008fde0000001818 */
[----:B------:R-:W-:-:S08]  /*52150*/  NOP ;  /* 0x0000000000007918 */ /* 0x000fd00000000000 */
[----:B------:R-:W-:Y:S04]  /*52160*/  STL.64 [R1+0xbb0], R24 ;  /* 0x000bb01801007387 */ /* 0x000fe80000100a00 */
[----:B------:R0:W-:Y:S02]  /*52170*/  STL.64 [R1+0xbb8], R26 ;  /* 0x000bb81a01007387 */ /* 0x0001e40000100a00 */
        /* <DEDUP_REMOVED lines=35> */
[----:B------:R-:W4:Y:S04]  /*523b0*/  LDL.LU.64 R10, [R1+0x5518] ;  /* 0x00551800010a7983 */ /* 0x000f280000300a00 */
[----:B------:R-:W4:Y:S01]  /*523c0*/  LDL.LU.64 R8, [R1+0x5510] ;  /* 0x0055100001087983 */ /* 0x000f220000300a00 */
[----:B------:R-:W-:-:S02]  /*523d0*/  IMAD.MOV.U32 R4, RZ, RZ, R22 ;  /* 0x000000ffff047224 */ /* 0x000fc400078e0016 */
[----:B------:R-:W-:-:S14]  /*523e0*/  IMAD.MOV.U32 R24, RZ, RZ, R23 ;  /* 0x000000ffff187224 */ /* 0x000fdc00078e0017 */
[----:B------:R-:W-:Y:S04]  /*523f0*/  STL.64 [R1+0x300], R16 ;  /* 0x0003001001007387 */ /* 0x000fe80000100a00 */
[----:B------:R-:W-:Y:S04]  /*52400*/  STL.64 [R1+0x308], R18 ;  /* 0x0003081201007387 */ /* 0x000fe80000100a00 */
[----:B------:R-:W4:Y:S04]  /*52410*/  LDL.LU.64 R22, [R1+0x5508] ;  /* 0x0055080001167983 */ /* 0x000f280000300a00 */
[----:B------:R-:W4:Y:S04]  /*52420*/  LDL.LU.64 R20, [R1+0x5500] ;  /* 0x0055000001147983 */ /* 0x000f280000300a00 */
[----:B------:R-:W-:Y:S04]  /*52430*/  STL.64 [R1+0x54e8], R6 ;  /* 0x0054e80601007387 */ /* 0x000fe80000100a00 */
[----:B------:R0:W-:Y:S04]  /*52440*/  STL.64 [R1+0x54e0], R4 ;  /* 0x0054e00401007387 */ /* 0x0001e80000100a00 */
[----:B0-----:R-:W2:Y:S04]  /*52450*/  LDL.LU R4, [R1+0xa0] ;  /* 0x0000a00001047983 */ /* 0x001ea80000300800 */
[----:B------:R-:W2:Y:S04]  /*52460*/  LDL.LU R5, [R1+0xa4] ;  /* 0x0000a40001057983 */ /* 0x000ea80000300800 */
[----:B------:R-:W2:Y:S04]  /*52470*/  LDL.LU R6, [R1+0xa8] ;  /* 0x0000a80001067983 */ /* 0x000ea80000300800 */
[----:B------:R-:W2:Y:S04]  /*52480*/  LDL.LU R7, [R1+0xac] ;  /* 0x0000ac0001077983 */ /* 0x000ea80000300800 */
[----:B------:R-:W3:Y:S04]  /*52490*/  LDL.LU R16, [R1+0x90] ;  /* 0x0000900001107983 */ /* 0x000ee80000300800 */
[----:B------:R-:W3:Y:S04]  /*524a0*/  LDL.LU R17, [R1+0x94] ;  /* 0x0000940001117983 */ /* 0x000ee80000300800 */
[----:B------:R-:W3:Y:S04]  /*524b0*/  LDL.LU R18, [R1+0x98] ;  /* 0x0000980001127983 */ /* 0x000ee80000300800 */
[----:B------:R-:W3:Y:S01]  /*524c0*/  LDL.LU R19, [R1+0x9c] ;  /* 0x00009c0001137983 */ /* 0x000ee20000300800 */
[----:B----4-:R-:W-:-:S15]  /*524d0*/  HMMA.16816.F32 R8, R20, R14, R8 ;  /* 0x0000000e1408723c */ /* 0x010fde0000001808 */
[----:B------:R-:W-:-:S08]  /*524e0*/  NOP ;  /* 0x0000000000007918 */ /* 0x000fd00000000000 */
[----:B------:R-:W-:Y:S04]  /*524f0*/  STL.64 [R1+0x230], R8 ;  /* 0x0002300801007387 */ /* 0x000fe80000100a00 */
[----:B------:R0:W-:Y:S04]  /*52500*/  STL.64 [R1+0x238], R10 ;  /* 0x0002380a01007387 */ /* 0x0001e80000100a00 */
[----:B0-----:R-:W2:Y:S04]  /*52510*/  LDL.LU.64 R10, [R1+0x54f8] ;  /* 0x0054f800010a7983 */ /* 0x001ea80000300a00 */
[----:B------:R-:W4:Y:S04]  /*52520*/  LDL.LU.64 R8, [R1+0x54f0] ;  /* 0x0054f00001087983 */ /* 0x000f280000300a00 */
[----:B------:R-:W-:Y:S01]  /*52530*/  STL.64 [R1+0x53a8], R14 ;  /* 0x0053a80e01007387 */ /* 0x000fe20000100a00 */
[----:B--2---:R-:W-:-:S15]  /*52540*/  HMMA.16816.F32 R4, R20, R10, R4 ;  /* 0x0000000a1404723c */ /* 0x004fde0000001804 */
[----:B------:R-:W-:-:S08]  /*52550*/  NOP ;  /* 0x0000000000007918 */ /* 0x000fd00000000000 */
[----:B------:R-:W-:Y:S04]  /*52560*/  STL.64 [R1+0x1e0], R4 ;  /* 0x0001e00401007387 */ /* 0x000fe80000100a00 */
[----:B------:R0:W-:Y:S04]  /*52570*/  STL.64 [R1+0x1e8], R6 ;  /* 0x0001e80601007387 */ /* 0x0001e80000100a00 */
[----:B0-----:R-:W3:Y:S04]  /*52580*/  LDL.LU.64 R6, [R1+0x54e8] ;  /* 0x0054e80001067983 */ /* 0x001ee80000300a00 */
[----:B------:R-:W2:Y:S04]  /*52590*/  LDL.LU.64 R4, [R1+0x54e0] ;  /* 0x0054e00001047983 */ /* 0x000ea80000300a00 */
[----:B------:R-:W-:Y:S04]  /*525a0*/  STL.64 [R1+0x53b8], R10 ;  /* 0x0053b80a01007387 */ /* 0x000fe80000100a00 */
[----:B----4-:R3:W-:Y:S01]  /*525b0*/  STL.64 [R1+0x53b0], R8 ;  /* 0x0053b00801007387 */ /* 0x0107e20000100a00 */
[----:B------:R-:W-:Y:S01]  /*525c0*/  IMAD.MOV.U32 R15, RZ, RZ, R24 ;  /* 0x000000ffff0f7224 */ /* 0x000fe200078e0018 */
[----:B---3--:R-:W-:Y:S01]  /*525d0*/  HMMA.16816.F32 R8, R20, R6, R16 ;  /* 0x000000061408723c */ /* 0x008fe20000001810 */
[----:B--2---:R-:W-:-:S02]  /*525e0*/  IMAD.MOV.U32 R14, RZ, RZ, R4 ;  /* 0x000000ffff0e7224 */ /* 0x004fc400078e0004 */
[----:B------:R-:W2:-:S15]  /*525f0*/  LDL.LU R4, [R1+0x54d8] ;  /* 0x0054d80001047983 */ /* 0x000e9e0000300800 */
[----:B------:R-:W-:-:S05]  /*52600*/  NOP ;  /* 0x0000000000007918 */ /* 0x000fca0000000000 */
[----:B------:R-:W-:Y:S04]  /*52610*/  STL.64 [R1+0xb60], R8 ;  /* 0x000b600801007387 */ /* 0x000fe80000100a00 */
[----:B------:R-:W-:Y:S04]  /*52620*/  STL.64 [R1+0xb68], R10 ;  /* 0x000b680a01007387 */ /* 0x000fe80000100a00 */
[----:B------:R-:W3:Y:S04]  /*52630*/  LDL.LU R24, [R1+0x54d4] ;  /* 0x0054d40001187983 */ /* 0x000ee80000300800 */
[----:B------:R0:W-:Y:S02]  /*52640*/  STL.64 [R1+0x53c0], R14 ;  /* 0x0053c00e01007387 */ /* 0x0001e40000100a00 */
[----:B0-----:R-:W-:-:S02]  /*52650*/  IMAD.MOV.U32 R14, RZ, RZ, R25 ;  /* 0x000000ffff0e7224 */ /* 0x001fc400078e0019 */
[----:B------:R-:W-:Y:S01]  /*52660*/  IMAD.MOV.U32 R15, RZ, RZ, R0 ;  /* 0x000000ffff0f7224 */ /* 0x000fe200078e0000 */
[----:B------:R-:W4:Y:S04]  /*52670*/  LDL.LU R25, [R1+0x54d0] ;  /* 0x0054d00001197983 */ /* 0x000f280000300800 */
[----:B------:R-:W2:Y:S04]  /*52680*/  LDL.LU R0, [R1+0x54cc] ;  /* 0x0054cc0001007983 */ /* 0x000ea80000300800 */
[----:B------:R0:W-:Y:S02]  /*52690*/  STL.64 [R1+0x53d8], R14 ;  /* 0x0053d80e01007387 */ /* 0x0001e40000100a00 */
[----:B0-----:R-:W-:-:S02]  /*526a0*/  IMAD.MOV.U32 R14, RZ, RZ, R28 ;  /* 0x000000ffff0e7224 */ /* 0x001fc400078e001c */
[----:B------:R-:W-:Y:S01]  /*526b0*/  IMAD.MOV.U32 R15, RZ, RZ, R29 ;  /* 0x000000ffff0f7224 */ /* 0x000fe200078e001d */
[----:B------:R-:W2:Y:S04]  /*526c0*/  LDL.LU R28, [R1+0x54c8] ;  /* 0x0054c800011c7983 */ /* 0x000ea80000300800 */
[----:B------:R-:W2:Y:S04]  /*526d0*/  LDL.LU R29, [R1+0x54c4] ;  /* 0x0054c400011d7983 */ /* 0x000ea80000300800 */
[----:B------:R0:W-:Y:S04]  /*526e0*/  STL.64 [R1+0x53f0], R14 ;  /* 0x0053f00e01007387 */ /* 0x0001e80000100a00 */
[----:B------:R-:W3:Y:S04]  /*526f0*/  LDL.LU R8, [R1+0x40] ;  /* 0x0000400001087983 */ /* 0x000ee80000300800 */
[----:B------:R-:W3:Y:S04]  /*52700*/  LDL.LU R9, [R1+0x44] ;  /* 0x0000440001097983 */ /* 0x000ee80000300800 */
[----:B------:R-:W4:Y:S04]  /*52710*/  LDL.LU R10, [R1+0x48] ;  /* 0x00004800010a7983 */ /* 0x000f280000300800 */
[----:B------:R-:W4:Y:S01]  /*52720*/  LDL.LU R11, [R1+0x4c] ;  /* 0x00004c00010b7983 */ /* 0x000f220000300800 */
        /* <DEDUP_REMOVED lines=13> */
[----:B------:R0:W-:Y:S01]  /*52800*/  STL.64 [R1+0x5420], R14 ;  /* 0x0054200e01007387 */ /* 0x0001e20000100a00 */
[----:B------:R-:W-:Y:S02]  /*52810*/  IMAD.MOV.U32 R18, RZ, RZ, R25 ;  /* 0x000000ffff127224 */ /* 0x000fe400078e0019 */
[----:B------:R-:W-:Y:S02]  /*52820*/  IMAD.MOV.U32 R19, RZ, RZ, R24 ;  /* 0x000000ffff137224 */ /* 0x000fe400078e0018 */
[----:B0-----:R-:W-:Y:S02]  /*52830*/  IMAD.MOV.U32 R14, RZ, RZ, R13 ;  /* 0x000000ffff0e7224 */ /* 0x001fe400078e000d */
[----:B------:R-:W-:Y:S01]  /*52840*/  IMAD.MOV.U32 R15, RZ, RZ, R12 ;  /* 0x000000ffff0f7224 */ /* 0x000fe200078e000c */
[----:B----4-:R-:W-:Y:S04]  /*52850*/  STL.64 [R1+0x53e8], R10 ;  /* 0x0053e80a01007387 */ /* 0x010fe80000100a00 */
[----:B---3--:R0:W-:Y:S04]  /*52860*/  STL.64 [R1+0x53e0], R8 ;  /* 0x0053e00801007387 */ /* 0x0081e80000100a00 */
[----:B0-----:R-:W3:Y:S04]  /*52870*/  LDL.LU R8, [R1+0x510] ;  /* 0x0005100001087983 */ /* 0x001ee80000300800 */
[----:B------:R-:W3:Y:S04]  /*52880*/  LDL.LU R9, [R1+0x514] ;  /* 0x0005140001097983 */ /* 0x000ee80000300800 */
[----:B------:R-:W4:Y:S04]  /*52890*/  LDL.LU R10, [R1+0x518] ;  /* 0x00051800010a7983 */ /* 0x000f280000300800 */
[----:B------:R-:W4:Y:S04]  /*528a0*/  LDL.LU R11, [R1+0x51c] ;  /* 0x00051c00010b7983 */ /* 0x000f280000300800 */
[----:B------:R0:W-:Y:S04]  /*528b0*/  STL.64 [R1+0x5438], R14 ;  /* 0x0054380e01007387 */ /* 0x0001e80000100a00 */
[----:B------:R-:W3:Y:S04]  /*528c0*/  LDL.LU R12, [R1+0x550] ;  /* 0x00055000010c7983 */ /* 0x000ee80000300800 */
[----:B------:R-:W3:Y:S04]  /*528d0*/  LDL.LU R13, [R1+0x554] ;  /* 0x00055400010d7983 */ /* 0x000ee80000300800 */
[----:B0-----:R-:W4:Y:S04]  /*528e0*/  LDL.LU R14, [R1+0x558] ;  /* 0x00055800010e7983 */ /* 0x001f280000300800 */
[----:B------:R-:W4:Y:S04]  /*528f0*/  LDL.LU R15, [R1+0x55c] ;  /* 0x00055c00010f7983 */ /* 0x000f280000300800 */
[----:B------:R2:W-:Y:S04]  /*52900*/  STL.64 [R1+0x5468], R18 ;  /* 0x0054681201007387 */ /* 0x0005e80000100a00 */
[----:B------:R-:W3:Y:S04]  /*52910*/  LDL.LU R24, [R1+0x50] ;  /* 0x0000500001187983 */ /* 0x000ee80000300800 */
[----:B------:R-:W3:Y:S04]  /*52920*/  LDL.LU R25, [R1+0x54] ;  /* 0x0000540001197983 */ /* 0x000ee80000300800 */
[----:B------:R-:W4:Y:S04]  /*52930*/  LDL.LU R26, [R1+0x58] ;  /* 0x00005800011a7983 */ /* 0x000f280000300800 */
[----:B------:R-:W4:Y:S01]  /*52940*/  LDL.LU R27, [R1+0x5c] ;  /* 0x00005c00011b7983 */ /* 0x000f220000300800 */
[----:B--2---:R-:W-:-:S02]  /*52950*/  IMAD.MOV.U32 R18, RZ, RZ, R28 ;  /* 0x000000ffff127224 */ /* 0x004fc400078e001c */
[----:B------:R-:W-:Y:S01]  /*52960*/  IMAD.MOV.U32 R19, RZ, RZ, R0 ;  /* 0x000000ffff137224 */ /* 0x000fe200078e0000 */
[----:B----4-:R-:W-:Y:S04]  /*52970*/  STL.64 [R1+0x5478], R26 ;  /* 0x0054781a01007387 */ /* 0x010fe80000100a00 */
[----:B---3--:R0:W-:Y:S04]  /*52980*/  STL.64 [R1+0x5470], R24 ;  /* 0x0054701801007387 */ /* 0x0081e80000100a00 */
[----:B------:R-:W2:Y:S04]  /*52990*/  LDL.LU R28, [R1+0x54b8] ;  /* 0x0054b800011c7983 */ /* 0x000ea80000300800 */
[----:B------:R-:W3:Y:S04]  /*529a0*/  LDL.LU R0, [R1+0x54b4] ;  /* 0x0054b40001007983 */ /* 0x000ee80000300800 */
[----:B------:R1:W-:Y:S04]  /*529b0*/  STL.64 [R1+0x5480], R18 ;  /* 0x0054801201007387 */ /* 0x0003e80000100a00 */
[----:B0-----:R-:W4:Y:S04]  /*529c0*/  LDL.LU R24, [R1+0x60] ;  /* 0x0000600001187983 */ /* 0x001f280000300800 */
[----:B------:R-:W4:Y:S04]  /*529d0*/  LDL.LU R25, [R1+0x64] ;  /* 0x0000640001197983 */ /* 0x000f280000300800 */
[----:B------:R-:W2:Y:S04]  /*529e0*/  LDL.LU R26, [R1+0x68] ;  /* 0x00006800011a7983 */ /* 0x000ea80000300800 */
[----:B------:R-:W2:Y:S01]  /*529f0*/  LDL.LU R27, [R1+0x6c] ;  /* 0x00006c00011b7983 */ /* 0x000ea20000300800 */
[----:B-1----:R-:W-:-:S02]  /*52a00*/  IMAD.MOV.U32 R18, RZ, RZ, R2 ;  /* 0x000000ffff127224 */ /* 0x002fc400078e0002 */
[----:B------:R-:W-:Y:S01]  /*52a10*/  IMAD.MOV.U32 R19, RZ, RZ, R29 ;  /* 0x000000ffff137224 */ /* 0x000fe200078e001d */
[----:B--2---:R-:W-:Y:S04]  /*52a20*/  STL.64 [R1+0x5490], R26 ;  /* 0x0054901a01007387 */ /* 0x004fe80000100a00 */
[----:B----4-:R0:W-:Y:S04]  /*52a30*/  STL.64 [R1+0x5488], R24 ;  /* 0x0054881801007387 */ /* 0x0101e80000100a00 */
[----:B------:R-:W2:Y:S04]  /*52a40*/  LDL.LU R2, [R1+0x54b0] ;  /* 0x0054b00001027983 */ /* 0x000ea80000300800 */
[----:B------:R-:W-:Y:S04]  /*52a50*/  STL.64 [R1+0x5498], R18 ;  /* 0x0054981201007387 */ /* 0x000fe80000100a00 */
[----:B0-----:R-:W4:Y:S04]  /*52a60*/  LDL.LU R24, [R1+0x70] ;  /* 0x0000700001187983 */ /* 0x001f280000300800 */
[----:B------:R-:W4:Y:S04]  /*52a70*/  LDL.LU R25, [R1+0x74] ;  /* 0x0000740001197983 */ /* 0x000f280000300800 */
[----:B------:R-:W3:Y:S04]  /*52a80*/  LDL.LU R26, [R1+0x78] ;  /* 0x00007800011a7983 */ /* 0x000ee80000300800 */
[----:B------:R-:W3:Y:S04]  /*52a90*/  LDL.LU R27, [R1+0x7c] ;  /* 0x00007c00011b7983 */ /* 0x000ee80000300800 */
[----:B---3--:R-:W-:Y:S04]  /*52aa0*/  STL.64 [R1+0x54a8], R26 ;  /* 0x0054a81a01007387 */ /* 0x008fe80000100a00 */
[----:B----4-:R0:W-:Y:S04]  /*52ab0*/  STL.64 [R1+0x54a0], R24 ;  /* 0x0054a01801007387 */ /* 0x0101e80000100a00 */
[----:B0-----:R-:W3:Y:S04]  /*52ac0*/  LDL.LU R24, [R1+0x80] ;  /* 0x0000800001187983 */ /* 0x001ee80000300800 */
[----:B------:R-:W3:Y:S04]  /*52ad0*/  LDL.LU R25, [R1+0x84] ;  /* 0x0000840001197983 */ /* 0x000ee80000300800 */
[----:B------:R-:W3:Y:S04]  /*52ae0*/  LDL.LU R26, [R1+0x88] ;  /* 0x00008800011a7983 */ /* 0x000ee80000300800 */
[----:B------:R-:W3:Y:S04]  /*52af0*/  LDL.LU R27, [R1+0x8c] ;  /* 0x00008c00011b7983 */ /* 0x000ee80000300800 */
[----:B------:R-:W-:Y:S04]  /*52b00*/  STL.64 [R1+0x5448], R14 ;  /* 0x0054480e01007387 */ /* 0x000fe80000100a00 */
[----:B------:R-:W-:Y:S04]  /*52b10*/  STL.64 [R1+0x5440], R12 ;  /* 0x0054400c01007387 */ /* 0x000fe80000100a00 */
        /* <DEDUP_REMOVED lines=11> */
[----:B------:R-:W4:Y:S01]  /*52bd0*/  LDL.LU R11, [R1+0x53c] ;  /* 0x00053c00010b7983 */ /* 0x000f220000300800 */
[----:B------:R-:W-:-:S02]  /*52be0*/  IMAD.MOV.U32 R18, RZ, RZ, R28 ;  /* 0x000000ffff127224 */ /* 0x000fc400078e001c */
[----:B------:R-:W-:Y:S01]  /*52bf0*/  IMAD.MOV.U32 R19, RZ, RZ, R5 ;  /* 0x000000ffff137224 */ /* 0x000fe200078e0005 */
[----:B----4-:R-:W-:Y:S04]  /*52c00*/  STL.64 [R1+0x5430], R10 ;  /* 0x0054300a01007387 */ /* 0x010fe80000100a00 */
[----:B--2---:R0:W-:Y:S04]  /*52c10*/  STL.64 [R1+0x5428], R8 ;  /* 0x0054280801007387 */ /* 0x0041e80000100a00 */
[----:B0-----:R-:W2:Y:S04]  /*52c20*/  LDL.LU R8, [R1+0x540] ;  /* 0x0005400001087983 */ /* 0x001ea80000300800 */
[----:B------:R-:W2:Y:S04]  /*52c30*/  LDL.LU R9, [R1+0x544] ;  /* 0x0005440001097983 */ /* 0x000ea80000300800 */
[----:B------:R-:W4:Y:S04]  /*52c40*/  LDL.LU R10, [R1+0x548] ;  /* 0x00054800010a7983 */ /* 0x000f280000300800 */
[----:B------:R-:W4:Y:S01]  /*52c50*/  LDL.LU R11, [R1+0x54c] ;  /* 0x00054c00010b7983 */ /* 0x000f220000300800 */
[C---:B---3--:R-:W-:Y:S03]  /*52c60*/  HMMA.16816.F32 R16, R20.reuse, R18, R24 ;  /* 0x000000121410723c */ /* 0x048fe60000001818 */
[----:B----4-:R-:W-:Y:S04]  /*52c70*/  STL.64 [R1+0x5458], R10 ;  /* 0x0054580a01007387 */ /* 0x010fe80000100a00 */
[----:B--2---:R0:W-:Y:S04]  /*52c80*/  STL.64 [R1+0x5450], R8 ;  /* 0x0054500801007387 */ /* 0x0041e80000100a00 */
[----:B0-----:R-:W2:Y:S04]  /*52c90*/  LDL.LU R8, [R1+0x560] ;  /* 0x0005600001087983 */ /* 0x001ea80000300800 */
[----:B------:R-:W2:Y:S04]  /*52ca0*/  LDL.LU R9, [R1+0x564] ;  /* 0x0005640001097983 */ /* 0x000ea80000300800 */
[----:B------:R-:W2:Y:S04]  /*52cb0*/  LDL.LU R10, [R1+0x568] ;  /* 0x00056800010a7983 */ /* 0x000ea80000300800 */
[----:B------:R-:W2:Y:S04]  /*52cc0*/  LDL.LU R11, [R1+0x56c] ;  /* 0x00056c00010b7983 */ /* 0x000ea80000300800 */
[----:B------:R0:W-:Y:S04]  /*52cd0*/  STL.64 [R1+0x53a0], R6 ;  /* 0x0053a00601007387 */ /* 0x0001e80000100a00 */
[----:B0-----:R-:W3:Y:S04]  /*52ce0*/  LDL.64 R6, [R1+0xf8] ;  /* 0x0000f80001067983 */ /* 0x001ee80000100a00 */
[----:B------:R-:W4:Y:S04]  /*52cf0*/  LDL.LU.64 R26, [R1+0x54a8] ;  /* 0x0054a800011a7983 */ /* 0x000f280000300a00 */
[----:B------:R-:W4:Y:S04]  /*52d00*/  LDL.LU.64 R24, [R1+0x54a0] ;  /* 0x0054a00001187983 */ /* 0x000f280000300a00 */
[----:B------:R-:W-:Y:S04]  /*52d10*/  STL.64 [R1+0xb50], R16 ;  /* 0x000b501001007387 */ /* 0x000fe80000100a00 */
[----:B------:R0:W-:Y:S04]  /*52d20*/  STL.64 [R1+0xb58], R18 ;  /* 0x000b581201007387 */ /* 0x0001e80000100a00 */
[----:B0-----:R-:W4:Y:S02]  /*52d30*/  LDL.LU.64 R18, [R1+0x5498] ;  /* 0x0054980001127983 */ /* 0x001f240000300a00 */
[----:B----4-:R-:W-:Y:S02]  /*52d40*/  HMMA.16816.F32 R16, R20, R18, R24 ;  /* 0x000000121410723c */ /* 0x010fe40000001818 */
[----:B------:R-:W4:Y:S04]  /*52d50*/  LDL.LU.64 R26, [R1+0x5490] ;  /* 0x00549000011a7983 */ /* 0x000f280000300a00 */
[----:B------:R-:W4:-:S15]  /*52d60*/  LDL.LU.64 R24, [R1+0x5488] ;  /* 0x0054880001187983 */ /* 0x000f1e0000300a00 */
[----:B------:R-:W-:-:S02]  /*52d70*/  NOP ;  /* 0x0000000000007918 */ /* 0x000fc40000000000 */
        /* <DEDUP_REMOVED lines=11> */
[----:B------:R-:W4:Y:S01]  /*52e30*/  LDL.LU R27, [R1+0x5460] ;  /* 0x00546000011b7983 */ /* 0x000f220000300800 */
[----:B------:R-:W-:-:S02]  /*52e40*/  IMAD.MOV.U32 R14, RZ, RZ, R4 ;  /* 0x000000ffff0e7224 */ /* 0x000fc400078e0004 */
[----:B------:R-:W-:-:S15]  /*52e50*/  IMAD.MOV.U32 R15, RZ, RZ, R3 ;  /* 0x000000ffff0f7224 */ /* 0x000fde00078e0003 */
[----:B------:R-:W-:-:S03]  /*52e60*/  NOP ;  /* 0x0000000000007918 */ /* 0x000fc60000000000 */
[----:B------:R-:W-:Y:S04]  /*52e70*/  STL.64 [R1+0xb20], R16 ;  /* 0x000b201001007387 */ /* 0x000fe80000100a00 */
[----:B------:R-:W-:Y:S01]  /*52e80*/  STL.64 [R1+0xb28], R18 ;  /* 0x000b281201007387 */ /* 0x000fe20000100a00 */
[C---:B--2---:R-:W-:Y:S03]  /*52e90*/  HMMA.16816.F32 R12, R20.reuse, R14, R8 ;  /* 0x0000000e140c723c */ /* 0x044fe60000001808 */
[----:B----4-:R-:W0:Y:S04]  /*52ea0*/  LDSM.16.MT88.4 R16, [R27+UR4+0x2080] ;  /* 0x002080041b10783b */ /* 0x010e280008004200 */
[----:B0-----:R-:W-:Y:S04]  /*52eb0*/  STL [R1+0x52d4], R17 ;  /* 0x0052d41101007387 */ /* 0x001fe80000100800 */
[----:B------:R-:W-:Y:S04]  /*52ec0*/  STL [R1+0x52d0], R18 ;  /* 0x0052d01201007387 */ /* 0x000fe80000100800 */
[----:B------:R0:W-:Y:S04]  /*52ed0*/  STL [R1+0x52ac], R19 ;  /* 0x0052ac1301007387 */ /* 0x0001e80000100800 */
[----:B------:R-:W-:Y:S04]  /*52ee0*/  STL [R1+0x5320], R16 ;  /* 0x0053201001007387 */ /* 0x000fe80000100800 */
[----:B0-----:R-:W2:Y:S04]  /*52ef0*/  LDL.64 R18, [R1+0x158] ;  /* 0x0001580001127983 */ /* 0x001ea80000100a00 */
[----:B------:R-:W4:Y:S04]  /*52f00*/  LDL.LU.64 R10, [R1+0x5458] ;  /* 0x00545800010a7983 */ /* 0x000f280000300a00 */
[----:B------:R-:W4:Y:S04]  /*52f10*/  LDL.LU.64 R8, [R1+0x5450] ;  /* 0x0054500001087983 */ /* 0x000f280000300a00 */
[----:B------:R-:W-:Y:S04]  /*52f20*/  STL.64 [R1+0x6b0], R12 ;  /* 0x0006b00c01007387 */ /* 0x000fe80000100a00 */
[----:B------:R0:W-:Y:S04]  /*52f30*/  STL.64 [R1+0x6b8], R14 ;  /* 0x0006b80e01007387 */ /* 0x0001e80000100a00 */
[----:B0-----:R-:W2:Y:S04]  /*52f40*/  LDL.LU.64 R14, [R1+0x5448] ;  /* 0x00544800010e7983 */ /* 0x001ea80000300a00 */
[----:B------:R-:W2:Y:S02]  /*52f50*/  LDL.LU.64 R12, [R1+0x5440] ;  /* 0x00544000010c7983 */ /* 0x000ea40000300a00 */
[----:B--2---:R-:W-:-:S15]  /*52f60*/  HMMA.16816.F32 R12, R20, R18, R12 ;  /* 0x00000012140c723c */ /* 0x004fde000000180c */
[----:B------:R-:W-:-:S08]  /*52f70*/  NOP ;  /* 0x0000000000007918 */ /* 0x000fd00000000000 */
[----:B------:R-:W-:Y:S04]  /*52f80*/  STL.64 [R1+0x6a0], R12 ;  /* 0x0006a00c01007387 */ /* 0x000fe80000100a00 */
[----:B------:R0:W-:Y:S04]  /*52f90*/  STL.64 [R1+0x6a8], R14 ;  /* 0x0006a80e01007387 */ /* 0x0001e80000100a00 */
[----:B0-----:R-:W4:Y:S04]  /*52fa0*/  LDL.LU.64 R14, [R1+0x5438] ;  /* 0x00543800010e7983 */ /* 0x001f280000300a00 */
[----:B------:R0:W-:Y:S04]  /*52fb0*/  STL.64 [R1+0x5348], R18 ;  /* 0x0053481201007387 */ /* 0x0001e80000100a00 */
[----:B------:R-:W3:Y:S04]  /*52fc0*/  LDL.LU R16, [R1+0x4f0] ;  /* 0x0004f00001107983 */ /* 0x000ee80000300800 */
[----:B------:R-:W3:Y:S04]  /*52fd0*/  LDL.LU R17, [R1+0x4f4] ;  /* 0x0004f40001117983 */ /* 0x000ee80000300800 */
[----:B0-----:R-:W3:Y:S04]  /*52fe0*/  LDL.LU R18, [R1+0x4f8] ;  /* 0x0004f80001127983 */ /* 0x001ee80000300800 */
[----:B------:R-:W3:Y:S01]  /*52ff0*/  LDL.LU R19, [R1+0x4fc] ;  /* 0x0004fc0001137983 */ /* 0x000ee20000300800 */
[----:B----4-:R-:W-:Y:S03]  /*53000*/  HMMA.16816.F32 R12, R20, R14, R8 ;  /* 0x0000000e140c723c */ /* 0x010fe60000001808 */
[----:B------:R-:W2:Y:S04]  /*53010*/  LDL.LU.64 R10, [R1+0x5430] ;  /* 0x00543000010a7983 */ /* 0x000ea80000300a00 */
[----:B------:R-:W2:-:S15]  /*53020*/  LDL.LU.64 R8, [R1+0x5428] ;  /* 0x0054280001087983 */ /* 0x000e9e0000300a00 */
[----:B------:R-:W-:-:S01]  /*53030*/  NOP ;  /* 0x0000000000007918 */ /* 0x000fc20000000000 */
        /* <DEDUP_REMOVED lines=23> */
[----:B0-----:R-:W2:Y:S01]  /*531b0*/  LDL.LU.64 R14, [R1+0x53d8] ;  /* 0x0053d800010e7983 */ /* 0x001ea20000300a00 */
[C---:B---3--:R-:W-:Y:S06]  /*531c0*/  HMMA.16816.F32 R16, R20.reuse, R6, R16 ;  /* 0x000000061410723c */ /* 0x048fec0000001810 */
[----:B------:R-:W-:Y:S01]  /*531d0*/  IMAD.MOV.U32 R3, RZ, RZ, R7 ;  /* 0x000000ffff037224 */ /* 0x000fe200078e0007 */
[----:B--2---:R-:W-:Y:S01]  /*531e0*/  HMMA.16816.F32 R12, R20, R14, R8 ;  /* 0x0000000e140c723c */ /* 0x004fe20000001808 */
[----:B------:R-:W2:Y:S04]  /*531f0*/  LDL.LU.64 R10, [R1+0x53d0] ;  /* 0x0053d000010a7983 */ /* 0x000ea80000300a00 */
[----:B------:R-:W2:-:S15]  /*53200*/  LDL.LU.64 R8, [R1+0x53c8] ;  /* 0x0053c80001087983 */ /* 0x000e9e0000300a00 */
[----:B------:R-:W-:-:S03]  /*53210*/  NOP ;  /* 0x0000000000007918 */ /* 0x000fc60000000000 */
[----:B------:R-:W-:Y:S04]  /*53220*/  STL.64 [R1+0xb00], R12 ;  /* 0x000b000c01007387 */ /* 0x000fe80000100a00 */
[----:B------:R0:W-:Y:S04]  /*53230*/  STL.64 [R1+0xb08], R14 ;  /* 0x000b080e01007387 */ /* 0x0001e80000100a00 */
[----:B0-----:R-:W2:Y:S04]  /*53240*/  LDL.LU.64 R14, [R1+0x53c0] ;  /* 0x0053c000010e7983 */ /* 0x001ea80000300a00 */
[----:B------:R-:W3:Y:S04]  /*53250*/  LDL.LU R4, [R1+0x430] ;  /* 0x0004300001047983 */ /* 0x000ee80000300800 */
[----:B------:R-:W-:Y:S04]  /*53260*/  STL.64 [R1+0xaf0], R16 ;  /* 0x000af01001007387 */ /* 0x000fe80000100a00 */
[----:B------:R0:W-:Y:S04]  /*53270*/  STL.64 [R1+0xaf8], R18 ;  /* 0x000af81201007387 */ /* 0x0001e80000100a00 */
[----:B------:R-:W3:Y:S04]  /*53280*/  LDL.LU R5, [R1+0x434] ;  /* 0x0004340001057983 */ /* 0x000ee80000300800 */
[----:B------:R-:W3:Y:S04]  /*53290*/  LDL.LU R6, [R1+0x438] ;  /* 0x0004380001067983 */ /* 0x000ee80000300800 */
[----:B------:R-:W3:Y:S04]  /*532a0*/  LDL.LU R7, [R1+0x43c] ;  /* 0x00043c0001077983 */ /* 0x000ee80000300800 */
[----:B0-----:R-:W4:Y:S01]  /*532b0*/  LDL.64 R18, [R1+0x178] ;  /* 0x0001780001127983 */ /* 0x001f220000100a00 */
[----:B--2---:R-:W-:Y:S03]  /*532c0*/  HMMA.16816.F32 R20, R20, R14, R8 ;  /* 0x0000000e1414723c */ /* 0x004fe60000001808 */
[----:B----4-:R0:W-:Y:S04]  /*532d0*/  STL.64 [R1+0x5358], R18 ;  /* 0x0053581201007387 */ /* 0x0101e80000100a00 */
[----:B------:R-:W2:Y:S04]  /*532e0*/  LDL.LU R16, [R1+0x440] ;  /* 0x0004400001107983 */ /* 0x000ea80000300800 */
[----:B------:R-:W2:Y:S04]  /*532f0*/  LDL.LU R17, [R1+0x444] ;  /* 0x0004440001117983 */ /* 0x000ea80000300800 */
[----:B0-----:R-:W2:Y:S04]  /*53300*/  LDL.LU R18, [R1+0x448] ;  /* 0x0004480001127983 */ /* 0x001ea80000300800 */
[----:B------:R-:W2:Y:S04]  /*53310*/  LDL.LU R19, [R1+0x44c] ;  /* 0x00044c0001137983 */ /* 0x000ea80000300800 */
[----:B------:R-:W3:Y:S04]  /*53320*/  LDL.LU.64 R10, [R1+0x53b8] ;  /* 0x0053b800010a7983 */ /* 0x000ee80000300a00 */
[----:B------:R-:W4:Y:S04]  /*53330*/  LDL.LU.64 R8, [R1+0x53b0] ;  /* 0x0053b00001087983 */ /* 0x000f280000300a00 */
[----:B------:R-:W2:Y:S04]  /*53340*/  LDL.LU.64 R14, [R1+0x53a8] ;  /* 0x0053a800010e7983 */ /* 0x000ea80000300a00 */
[----:B------:R-:W-:Y:S04]  /*53350*/  STL.64 [R1+0x1d0], R20 ;  /* 0x0001d01401007387 */ /* 0x000fe80000100a00 */
[----:B------:R0:W-:Y:S02]  /*53360*/  STL.64 [R1+0x1d8], R22 ;  /* 0x0001d81601007387 */ /* 0x0001e40000100a00 */
[----:B0-----:R-:W-:-:S02]  /*53370*/  IMAD.MOV.U32 R22, RZ, RZ, R2 ;  /* 0x000000ffff167224 */ /* 0x001fc400078e0002 */
[----:B------:R-:W-:Y:S02]  /*53380*/  IMAD.MOV.U32 R23, RZ, RZ, R0 ;  /* 0x000000ffff177224 */ /* 0x000fe400078e0000 */
[----:B----4-:R-:W-:Y:S02]  /*53390*/  IMAD.MOV.U32 R20, RZ, RZ, R9 ;  /* 0x000000ffff147224 */ /* 0x010fe400078e0009 */
[----:B------:R-:W-:-:S07]  /*533a0*/  IMAD.MOV.U32 R21, RZ, RZ, R8 ;  /* 0x000000ffff157224 */ /* 0x000fce00078e0008 */
        /* <DEDUP_REMOVED lines=11> */
[----:B--2---:R1:W-:Y:S04]  /*53460*/  STL.64 [R1+0x5388], R16 ;  /* 0x0053881001007387 */ /* 0x0043e80000100a00 */
[----:B0-----:R-:W2:Y:S01]  /*53470*/  LDL.64 R18, [R1+0x1a8] ;  /* 0x0001a80001127983 */ /* 0x001ea20000100a00 */
[----:B---3--:R-:W-:Y:S03]  /*53480*/  HMMA.16816.F32 R20, R20, R10, R4 ;  /* 0x0000000a1414723c */ /* 0x008fe60000001804 */
[----:B--2---:R0:W-:Y:S04]  /*53490*/  STL.64 [R1+0x5398], R18 ;  /* 0x0053981201007387 */ /* 0x0041e80000100a00 */
[----:B-1----:R-:W2:Y:S04]  /*534a0*/  LDL.LU R16, [R1+0xd90] ;  /* 0x000d900001107983 */ /* 0x002ea80000300800 */
[----:B------:R-:W2:Y:S04]  /*534b0*/  LDL.LU R17, [R1+0xd94] ;  /* 0x000d940001117983 */ /* 0x000ea80000300800 */
[----:B0-----:R-:W2:Y:S04]  /*534c0*/  LDL.LU R18, [R1+0xd98] ;  /* 0x000d980001127983 */ /* 0x001ea80000300800 */
[----:B------:R-:W2:Y:S04]  /*534d0*/  LDL.LU R19, [R1+0xd9c] ;  /* 0x000d9c0001137983 */ /* 0x000ea80000300800 */
[----:B------:R0:W-:Y:S04]  /*534e0*/  STL.64 [R1+0x5350], R14 ;  /* 0x0053500e01007387 */ /* 0x0001e80000100a00 */
[----:B------:R-:W3:Y:S04]  /*534f0*/  LDL.LU R12, [R1+0xd50] ;  /* 0x000d5000010c7983 */ /* 0x000ee80000300800 */
[----:B------:R-:W3:Y:S04]  /*53500*/  LDL.LU R13, [R1+0xd54] ;  /* 0x000d5400010d7983 */ /* 0x000ee80000300800 */
[----:B0-----:R-:W4:Y:S04]  /*53510*/  LDL.LU R14, [R1+0xd58] ;  /* 0x000d5800010e7983 */ /* 0x001f280000300800 */
[----:B------:R-:W4:Y:S04]  /*53520*/  LDL.LU R15, [R1+0xd5c] ;  /* 0x000d5c00010f7983 */ /* 0x000f280000300800 */
[----:B----4-:R0:W-:Y:S04]  /*53530*/  STL.64 [R1+0x5368], R14 ;  /* 0x0053680e01007387 */ /* 0x0101e80000100a00 */
[----:B---3--:R-:W-:Y:S04]  /*53540*/  STL.64 [R1+0x5360], R12 ;  /* 0x0053600c01007387 */ /* 0x008fe80000100a00 */
[----:B0-----:R-:W3:Y:S04]  /*53550*/  LDL.64 R14, [R1+0x198] ;  /* 0x00019800010e7983 */ /* 0x001ee80000100a00 */
[----:B------:R-:W2:Y:S04]  /*53560*/  LDL.LU.64 R6, [R1+0x53a0] ;  /* 0x0053a00001067983 */ /* 0x000ea80000300a00 */
[----:B------:R0:W-:Y:S04]  /*53570*/  STL.64 [R1+0x5290], R10 ;  /* 0x0052900a01007387 */ /* 0x0001e80000100a00 */
[----:B------:R-:W4:Y:S04]  /*53580*/  LDL.LU R8, [R1+0xd60] ;  /* 0x000d600001087983 */ /* 0x000f280000300800 */
[----:B------:R-:W-:Y:S04]  /*53590*/  STL.64 [R1+0xae0], R20 ;  /* 0x000ae01401007387 */ /* 0x000fe80000100a00 */
[----:B------:R-:W-:Y:S04]  /*535a0*/  STL.64 [R1+0xae8], R22 ;  /* 0x000ae81601007387 */ /* 0x000fe80000100a00 */
[----:B------:R-:W4:Y:S04]  /*535b0*/  LDL.LU R9, [R1+0xd64] ;  /* 0x000d640001097983 */ /* 0x000f280000300800 */
[----:B------:R-:W1:Y:S04]  /*535c0*/  LDSM.16.MT88.4 R20, [R27+UR4+0x2100] ;  /* 0x002100041b14783b */ /* 0x000e680008004200 */
[----:B0-----:R-:W3:Y:S04]  /*535d0*/  LDL.LU R10, [R1+0xd68] ;  /* 0x000d6800010a7983 */ /* 0x001ee80000300800 */
[----:B------:R-:W3:Y:S04]  /*535e0*/  LDL.LU R11, [R1+0xd6c] ;  /* 0x000d6c00010b7983 */ /* 0x000ee80000300800 */
[----:B---3--:R-:W-:Y:S04]  /*535f0*/  STL.64 [R1+0x5378], R10 ;  /* 0x0053780a01007387 */ /* 0x008fe80000100a00 */
[----:B----4-:R0:W-:Y:S04]  /*53600*/  STL.64 [R1+0x5370], R8 ;  /* 0x0053700801007387 */ /* 0x0101e80000100a00 */
[----:B0-----:R-:W2:Y:S04]  /*53610*/  LDL.LU.64 R8, [R1] ;  /* 0x0000000001087983 */ /* 0x001ea80000300a00 */
[----:B------:R-:W2:Y:S04]  /*53620*/  LDL.LU.64 R10, [R1+0x8] ;  /* 0x00000800010a7983 */ /* 0x000ea80000300a00 */
[----:B------:R0:W-:Y:S04]  /*53630*/  STL [R1+0x5308], R27 ;  /* 0x0053081b01007387 */ /* 0x0001e80000100800 */
[----:B------:R-:W3:Y:S04]  /*53640*/  LDL.LU R24, [R1+0xd30] ;  /* 0x000d300001187983 */ /* 0x000ee80000300800 */
[----:B------:R-:W3:Y:S04]  /*53650*/  LDL.LU R25, [R1+0xd34] ;  /* 0x000d340001197983 */ /* 0x000ee80000300800 */
[----:B------:R-:W3:Y:S04]  /*53660*/  LDL.LU R26, [R1+0xd38] ;  /* 0x000d3800011a7983 */ /* 0x000ee80000300800 */
[----:B0-----:R-:W3:Y:S04]  /*53670*/  LDL.LU R27, [R1+0xd3c] ;  /* 0x000d3c00011b7983 */ /* 0x001ee80000300800 */
[----:B-1----:R0:W-:Y:S04]  /*53680*/  STL.64 [R1+0x5158], R22 ;  /* 0x0051581601007387 */ /* 0x0021e80000100a00 */
[----:B------:R-:W-:Y:S04]  /*53690*/  STL.64 [R1+0x5150], R20 ;  /* 0x0051501401007387 */ /* 0x000fe80000100a00 */
[----:B0-----:R-:W4:Y:S01]  /*536a0*/  LDL.64 R22, [R1+0x168] ;  /* 0x0001680001167983 */ /* 0x001f220000100a00 */
[----:B--2---:R-:W-:-:S15]  /*536b0*/  HMMA.16816.F32 R16, R8, R6, R16 ;  /* 0x000000060810723c */ /* 0x004fde0000001810 */
[----:B------:R-:W-:-:S08]  /*536c0*/  NOP ;  /* 0x0000000000007918 */ /* 0x000fd00000000000 */
[----:B------:R-:W-:Y:S04]  /*536d0*/  STL.64 [R1+0x15a0], R16 ;  /* 0x0015a01001007387 */ /* 0x000fe80000100a00 */
[----:B------:R0:W-:Y:S04]  /*536e0*/  STL.64 [R1+0x15a8], R18 ;  /* 0x0015a81201007387 */ /* 0x0001e80000100a00 */
[----:B0-----:R-:W2:Y:S04]  /*536f0*/  LDL.LU.64 R18, [R1+0x5398] ;  /* 0x0053980001127983 */ /* 0x001ea80000300a00 */
[----:B------:R0:W-:Y:S04]  /*53700*/  STL.64 [R1+0x5288], R6 ;  /* 0x0052880601007387 */ /* 0x0001e80000100a00 */
[----:B------:R-:W2:Y:S04]  /*53710*/  LDL.LU R4, [R1+0xd80] ;  /* 0x000d800001047983 */ /* 0x000ea80000300800 */
[----:B------:R-:W2:Y:S04]  /*53720*/  LDL.LU R5, [R1+0xd84] ;  /* 0x000d840001057983 */ /* 0x000ea80000300800 */
[----:B0-----:R-:W2:Y:S04]  /*53730*/  LDL.LU R6, [R1+0xd88] ;  /* 0x000d880001067983 */ /* 0x001ea80000300800 */
[----:B------:R-:W2:Y:S02]  /*53740*/  LDL.LU R7, [R1+0xd8c] ;  /* 0x000d8c0001077983 */ /* 0x000ea40000300800 */
[----:B--2---:R-:W-:-:S15]  /*53750*/  HMMA.16816.F32 R4, R8, R18, R4 ;  /* 0x000000120804723c */ /* 0x004fde0000001804 */
[----:B------:R-:W-:-:S08]  /*53760*/  NOP ;  /* 0x0000000000007918 */ /* 0x000fd00000000000 */
[----:B------:R0:W-:Y:S04]  /*53770*/  STL.64 [R1+0x1590], R4 ;  /* 0x0015900401007387 */ /* 0x0001e80000100a00 */
[----:B------:R-:W-:Y:S01]  /*53780*/  STL.64 [R1+0x1598], R6 ;  /* 0x0015980601007387 */ /* 0x000fe20000100a00 */
[----:B0-----:R-:W-:Y:S02]  /*53790*/  IMAD.MOV.U32 R5, RZ, RZ, R18 ;  /* 0x000000ffff057224 */ /* 0x001fe400078e0012 */
[----:B------:R-:W-:Y:S02]  /*537a0*/  IMAD.MOV.U32 R4, RZ, RZ, R19 ;  /* 0x000000ffff047224 */ /* 0x000fe400078e0013 */
[----:B------:R-:W2:Y:S04]  /*537b0*/  LDL.LU.64 R18, [R1+0x5390] ;  /* 0x0053900001127983 */ /* 0x000ea80000300a00 */
[----:B------:R-:W2:Y:S01]  /*537c0*/  LDL.LU.64 R16, [R1+0x5388] ;  /* 0x0053880001107983 */ /* 0x000ea20000300a00 */
[----:B------:R-:W-:-:S02]  /*537d0*/  IMAD.MOV.U32 R2, RZ, RZ, R10 ;  /* 0x000000ffff027224 */ /* 0x000fc400078e000a */
[----:B------:R-:W-:Y:S01]  /*537e0*/  IMAD.MOV.U32 R0, RZ, RZ, R11 ;  /* 0x000000ffff007224 */ /* 0x000fe200078e000b */
[----:B--2---:R-:W-:-:S15]  /*537f0*/  HMMA.16816.F32 R16, R8, R14, R16 ;  /* 0x0000000e0810723c */ /* 0x004fde0000001810 */
[----:B------:R-:W-:-:S08]  /*53800*/  NOP ;  /* 0x0000000000007918 */ /* 0x000fd00000000000 */
[----:B------:R0:W-:Y:S04]  /*53810*/  STL.64 [R1+0x1580], R16 ;  /* 0x0015801001007387 */ /* 0x0001e80000100a00 */
[----:B------:R1:W-:Y:S01]  /*53820*/  STL.64 [R1+0x1588], R18 ;  /* 0x0015881201007387 */ /* 0x0003e20000100a00 */
[----:B0-----:R-:W-:-:S03]  /*53830*/  IMAD.MOV.U32 R17, RZ, RZ, R8 ;  /* 0x000000ffff117224 */ /* 0x001fc600078e0008 */
[----:B-1----:R-:W2:Y:S01]  /*53840*/  LDL.LU.64 R18, [R1+0x5380] ;  /* 0x0053800001127983 */ /* 0x002ea20000300a00 */
[----:B------:R-:W-:-:S03]  /*53850*/  IMAD.MOV.U32 R16, RZ, RZ, R9 ;  /* 0x000000ffff107224 */ /* 0x000fc600078e0009 */
[----:B------:R-:W2:Y:S04]  /*53860*/  LDL.LU.64 R10, [R1+0x5378] ;  /* 0x00537800010a7983 */ /* 0x000ea80000300a00 */
[----:B------:R-:W2:Y:S01]  /*53870*/  LDL.LU.64 R8, [R1+0x5370] ;  /* 0x0053700001087983 */ /* 0x000ea20000300a00 */
[----:B------:R-:W-:Y:S02]  /*53880*/  IMAD.MOV.U32 R7, RZ, RZ, R14 ;  /* 0x000000ffff077224 */ /* 0x000fe400078e000e */
[----:B------:R-:W-:Y:S02]  /*53890*/  IMAD.MOV.U32 R6, RZ, RZ, R15 ;  /* 0x000000ffff067224 */ /* 0x000fe400078e000f */
[----:B------:R-:W3:Y:S04]  /*538a0*/  LDL.LU.64 R14, [R1+0x5368] ;  /* 0x00536800010e7983 */ /* 0x000ee80000300a00 */
[----:B------:R-:W3:Y:S04]  /*538b0*/  LDL.LU.64 R12, [R1+0x5360] ;  /* 0x00536000010c7983 */ /* 0x000ee80000300a00 */
[----:B------:R0:W-:Y:S04]  /*538c0*/  STL.64 [R1+0x52b8], R6 ;  /* 0x0052b80601007387 */ /* 0x0001e80000100a00 */
[----:B------:R1:W-:Y:S01]  /*538d0*/  STL.64 [R1+0x52b0], R4 ;  /* 0x0052b00401007387 */ /* 0x0003e20000100a00 */
[----:B0-----:R-:W-:-:S02]  /*538e0*/  IMAD.MOV.U32 R6, RZ, RZ, R2 ;  /* 0x000000ffff067224 */ /* 0x001fc400078e0002 */
[----:B-1----:R-:W-:Y:S02]  /*538f0*/  IMAD.MOV.U32 R4, RZ, RZ, R17 ;  /* 0x000000ffff047224 */ /* 0x002fe400078e0011 */
[----:B------:R-:W-:Y:S02]  /*53900*/  IMAD.MOV.U32 R5, RZ, RZ, R16 ;  /* 0x000000ffff057224 */ /* 0x000fe400078e0010 */
[----:B------:R-:W-:-:S07]  /*53910*/  IMAD.MOV.U32 R7, RZ, RZ, R0 ;  /* 0x000000ffff077224 */ /* 0x000fce00078e0000 */
[----:B--2---:R-:W-:-:S15]  /*53920*/  HMMA.16816.F32 R8, R4, R18, R8 ;  /* 0x000000120408723c */ /* 0x004fde0000001808 */
[----:B------:R-:W-:-:S08]  /*53930*/  NOP ;  /* 0x0000000000007918 */ /* 0x000fd00000000000 */
[----:B------:R0:W-:Y:S04]  /*53940*/  STL.64 [R1+0x1570], R8 ;  /* 0x0015700801007387 */ /* 0x0001e80000100a00 */
[----:B------:R1:W-:Y:S01]  /*53950*/  STL.64 [R1+0x1578], R10 ;  /* 0x0015780a01007387 */ /* 0x0003e20000100a00 */
[----:B0-----:R-:W-:Y:S02]  /*53960*/  IMAD.MOV.U32 R9, RZ, RZ, R18 ;  /* 0x000000ffff097224 */ /* 0x001fe400078e0012 */
[----:B------:R-:W-:Y:S02]  /*53970*/  IMAD.MOV.U32 R8, RZ, RZ, R19 ;  /* 0x000000ffff087224 */ /* 0x000fe400078e0013 */
[----:B------:R-:W3:Y:S02]  /*53980*/  LDL.LU.64 R18, [R1+0x5358] ;  /* 0x0053580001127983 */ /* 0x000ee40000300a00 */
[----:B---3--:R-:W-:Y:S06]  /*53990*/  HMMA.16816.F32 R12, R4, R18, R12 ;  /* 0x00000012040c723c */ /* 0x008fec000000180c */
[----:B-1----:R-:W-:-:S02]  /*539a0*/  IMAD.MOV.U32 R11, RZ, RZ, R18 ;  /* 0x000000ffff0b7224 */ /* 0x002fc400078e0012 */
[----:B------:R-:W-:-:S15]  /*539b0*/  IMAD.MOV.U32 R10, RZ, RZ, R19 ;  /* 0x000000ffff0a7224 */ /* 0x000fde00078e0013 */
[----:B------:R-:W-:Y:S04]  /*539c0*/  STL.64 [R1+0x1560], R12 ;  /* 0x0015600c01007387 */ /* 0x000fe80000100a00 */
[----:B------:R0:W-:Y:S04]  /*539d0*/  STL.64 [R1+0x1568], R14 ;  /* 0x0015680e01007387 */ /* 0x0001e80000100a00 */
[----:B0-----:R-:W2:Y:S04]  /*539e0*/  LDL.LU.64 R14, [R1+0x5350] ;  /* 0x00535000010e7983 */ /* 0x001ea80000300a00 */
[----:B------:R-:W3:Y:S04]  /*539f0*/  LDL.LU.64 R18, [R1+0x5348] ;  /* 0x0053480001127983 */ /* 0x000ee80000300a00 */
[----:B------:R-:W-:Y:S04]  /*53a00*/  STL.64 [R1+0x52c8], R10 ;  /* 0x0052c80a01007387 */ /* 0x000fe80000100a00 */
[----:B------:R0:W-:Y:S04]  /*53a10*/  STL.64 [R1+0x52c0], R8 ;  /* 0x0052c00801007387 */ /* 0x0001e80000100a00 */
[----:B0-----:R-:W2:Y:S04]  /*53a20*/  LDL.LU R8, [R1+0xd40] ;  /* 0x000d400001087983 */ /* 0x001ea80000300800 */
[----:B------:R-:W2:Y:S04]  /*53a30*/  LDL.LU R9, [R1+0xd44] ;  /* 0x000d440001097983 */ /* 0x000ea80000300800 */
[----:B------:R-:W2:Y:S04]  /*53a40*/  LDL.LU R10, [R1+0xd48] ;  /* 0x000d4800010a7983 */ /* 0x000ea80000300800 */
[----:B------:R-:W2:Y:S01]  /*53a50*/  LDL.LU R11, [R1+0xd4c] ;  /* 0x000d4c00010b7983 */ /* 0x000ea20000300800 */
[----:B----4-:R-:W-:-:S02]  /*53a60*/  IMAD.MOV.U32 R13, RZ, RZ, R22 ;  /* 0x000000ffff0d7224 */ /* 0x010fc400078e0016 */
[----:B------:R-:W-:Y:S01]  /*53a70*/  IMAD.MOV.U32 R12, RZ, RZ, R23 ;  /* 0x000000ffff0c7224 */ /* 0x000fe200078e0017 */
[----:B--2---:R-:W-:-:S15]  /*53a80*/  HMMA.16816.F32 R8, R4, R22, R8 ;  /* 0x000000160408723c */ /* 0x004fde0000001808 */
[----:B------:R-:W-:-:S08]  /*53a90*/  NOP ;  /* 0x0000000000007918 */ /* 0x000fd00000000000 */
[----:B------:R-:W-:Y:S04]  /*53aa0*/  STL.64 [R1+0x1550], R8 ;  /* 0x0015500801007387 */ /* 0x000fe80000100a00 */
[----:B------:R3:W-:Y:S02]  /*53ab0*/  STL.64 [R1+0x1558], R10 ;  /* 0x0015580a01007387 */ /* 0x0007e40000100a00 */
[----:B---3--:R-:W-:Y:S02]  /*53ac0*/  HMMA.16816.F32 R8, R4, R18, R24 ;  /* 0x000000120408723c */ /* 0x008fe40000001818 */
[----:B------:R-:W-:Y:S04]  /*53ad0*/  STL.64 [R1+0x52e0], R14 ;  /* 0x0052e00e01007387 */ /* 0x000fe80000100a00 */
[----:B------:R0:W-:Y:S01]  /*53ae0*/  STL.64 [R1+0x52d8], R12 ;  /* 0x0052d80c01007387 */ /* 0x0001e20000100a00 */
[----:B------:R-:W-:-:S02]  /*53af0*/  IMAD.MOV.U32 R2, RZ, RZ, R18 ;  /* 0x000000ffff027224 */ /* 0x000fc400078e0012 */
[----:B------:R-:W-:-:S14]  /*53b00*/  IMAD.MOV.U32 R28, RZ, RZ, R19 ;  /* 0x000000ffff1c7224 */ /* 0x000fdc00078e0013 */
[----:B------:R-:W-:Y:S04]  /*53b10*/  STL.64 [R1+0x1540], R8 ;  /* 0x0015400801007387 */ /* 0x000fe80000100a00 */
[----:B------:R-:W-:Y:S04]  /*53b20*/  STL.64 [R1+0x1548], R10 ;  /* 0x0015480a01007387 */ /* 0x000fe80000100a00 */
[----:B0-----:R-:W2:Y:S04]  /*53b30*/  LDL.LU R12, [R1+0x1020] ;  /* 0x00102000010c7983 */ /* 0x001ea80000300800 */
[----:B------:R-:W2:Y:S04]  /*53b40*/  LDL.LU R13, [R1+0x1024] ;  /* 0x00102400010d7983 */ /* 0x000ea80000300800 */
[----:B------:R-:W3:Y:S04]  /*53b50*/  LDL.LU R14, [R1+0x1028] ;  /* 0x00102800010e7983 */ /* 0x000ee80000300800 */
[----:B------:R-:W3:Y:S04]  /*53b60*/  LDL.LU R15, [R1+0x102c] ;  /* 0x00102c00010f7983 */ /* 0x000ee80000300800 */
[----:B------:R-:W4:Y:S04]  /*53b70*/  LDL.64 R22, [R1+0x148] ;  /* 0x0001480001167983 */ /* 0x000f280000100a00 */
[----:B------:R-:W2:Y:S04]  /*53b80*/  LDL.LU R16, [R1+0xd00] ;  /* 0x000d000001107983 */ /* 0x000ea80000300800 */
[----:B------:R-:W2:Y:S04]  /*53b90*/  LDL.LU R17, [R1+0xd04] ;  /* 0x000d040001117983 */ /* 0x000ea80000300800 */
[----:B------:R-:W3:Y:S04]  /*53ba0*/  LDL.LU R18, [R1+0xd08] ;  /* 0x000d080001127983 */ /* 0x000ee80000300800 */
[----:B------:R-:W3:Y:S04]  /*53bb0*/  LDL.LU R19, [R1+0xd0c] ;  /* 0x000d0c0001137983 */ /* 0x000ee80000300800 */
[----:B---3--:R0:W-:Y:S04]  /*53bc0*/  STL.64 [R1+0x5330], R18 ;  /* 0x0053301201007387 */ /* 0x0081e80000100a00 */
[----:B--2---:R1:W-:Y:S04]  /*53bd0*/  STL.64 [R1+0x5328], R16 ;  /* 0x0053281001007387 */ /* 0x0043e80000100a00 */
[----:B0-----:R-:W2:Y:S04]  /*53be0*/  LDL.64 R18, [R1+0x138] ;  /* 0x0001380001127983 */ /* 0x001ea80000100a00 */
[----:B--2---:R0:W-:Y:S04]  /*53bf0*/  STL.64 [R1+0x5340], R18 ;  /* 0x0053401201007387 */ /* 0x0041e80000100a00 */
[----:B-1----:R-:W4:Y:S04]  /*53c00*/  LDL.LU R16, [R1+0xd20] ;  /* 0x000d200001107983 */ /* 0x002f280000300800 */
[----:B------:R-:W4:Y:S04]  /*53c10*/  LDL.LU R17, [R1+0xd24] ;  /* 0x000d240001117983 */ /* 0x000f280000300800 */
[----:B0-----:R-:W4:Y:S04]  /*53c20*/  LDL.LU R18, [R1+0xd28] ;  /* 0x000d280001127983 */ /* 0x001f280000300800 */
[----:B------:R-:W4:Y:S04]  /*53c30*/  LDL.LU R19, [R1+0xd2c] ;  /* 0x000d2c0001137983 */ /* 0x000f280000300800 */
[----:B------:R-:W2:Y:S04]  /*53c40*/  LDL.64 R26, [R1+0x118] ;  /* 0x00011800011a7983 */ /* 0x000ea80000100a00 */
[----:B--2---:R0:W-:Y:S04]  /*53c50*/  STL.64 [R1+0x5318], R26 ;  /* 0x0053181a01007387 */ /* 0x0041e80000100a00 */
[----:B0-----:R-:W2:Y:S04]  /*53c60*/  LDL.64 R26, [R1+0x128] ;  /* 0x00012800011a7983 */ /* 0x001ea80000100a00 */
[----:B--2---:R0:W-:Y:S04]  /*53c70*/  STL.64 [R1+0x5338], R26 ;  /* 0x0053381a01007387 */ /* 0x0041e80000100a00 */
[----:B------:R-:W2:Y:S04]  /*53c80*/  LDL.LU R24, [R1+0xd10] ;  /* 0x000d100001187983 */ /* 0x000ea80000300800 */
[----:B------:R-:W2:Y:S04]  /*53c90*/  LDL.LU R25, [R1+0xd14] ;  /* 0x000d140001197983 */ /* 0x000ea80000300800 */
[----:B0-----:R-:W2:Y:S04]  /*53ca0*/  LDL.LU R26, [R1+0xd18] ;  /* 0x000d1800011a7983 */ /* 0x001ea80000300800 */
[----:B------:R-:W2:Y:S04]  /*53cb0*/  LDL.LU R27, [R1+0xd1c] ;  /* 0x000d1c00011b7983 */ /* 0x000ea80000300800 */
[----:B------:R0:W-:Y:S04]  /*53cc0*/  STL.64 [R1+0x52f0], R14 ;  /* 0x0052f00e01007387 */ /* 0x0001e80000100a00 */
[----:B------:R1:W-:Y:S04]  /*53cd0*/  STL.64 [R1+0x52e8], R12 ;  /* 0x0052e80c01007387 */ /* 0x0003e80000100a00 */
[----:B0-----:R-:W3:Y:S01]  /*53ce0*/  LDL.64 R14, [R1+0x108] ;  /* 0x00010800010e7983 */ /* 0x001ee20000100a00 */
[----:B----4-:R-:W-:Y:S03]  /*53cf0*/  HMMA.16816.F32 R16, R4, R22, R16 ;  /* 0x000000160410723c */ /* 0x010fe60000001810 */
[----:B---3--:R0:W-:Y:S04]  /*53d00*/  STL.64 [R1+0x5310], R14 ;  /* 0x0053100e01007387 */ /* 0x0081e80000100a00 */
[----:B-1----:R-:W3:Y:S04]  /*53d10*/  LDL.LU R12, [R1+0xcf0] ;  /* 0x000cf000010c7983 */ /* 0x002ee80000300800 */
[----:B------:R-:W3:Y:S04]  /*53d20*/  LDL.LU R13, [R1+0xcf4] ;  /* 0x000cf400010d7983 */ /* 0x000ee80000300800 */
[----:B0-----:R-:W3:Y:S04]  /*53d30*/  LDL.LU R14, [R1+0xcf8] ;  /* 0x000cf800010e7983 */ /* 0x001ee80000300800 */
[----:B------:R-:W3:Y:S04]  /*53d40*/  LDL.LU R15, [R1+0xcfc] ;  /* 0x000cfc00010f7983 */ /* 0x000ee80000300800 */
[----:B------:R-:W4:Y:S04]  /*53d50*/  LDL.LU R8, [R1+0xce0] ;  /* 0x000ce00001087983 */ /* 0x000f280000300800 */
[----:B------:R-:W4:Y:S04]  /*53d60*/  LDL.LU R9, [R1+0xce4] ;  /* 0x000ce40001097983 */ /* 0x000f280000300800 */
[----:B------:R-:W2:Y:S04]  /*53d70*/  LDL.LU R10, [R1+0xce8] ;  /* 0x000ce800010a7983 */ /* 0x000ea80000300800 */
[----:B------:R-:W2:Y:S01]  /*53d80*/  LDL.LU R11, [R1+0xcec] ;  /* 0x000cec00010b7983 */ /* 0x000ea20000300800 */
        /* <DEDUP_REMOVED lines=10> */
[----:B0-----:R-:W4:Y:S04]  /*53e30*/  LDL.LU.64 R18, [R1+0x5340] ;  /* 0x0053400001127983 */ /* 0x001f280000300a00 */
[----:B------:R-:W3:Y:S04]  /*53e40*/  LDL.LU R20, [R1+0x390] ;  /* 0x0003900001147983 */ /* 0x000ee80000300800 */
[----:B------:R-:W3:Y:S04]  /*53e50*/  LDL.LU R21, [R1+0x394] ;  /* 0x0003940001157983 */ /* 0x000ee80000300800 */
[----:B------:R-:W2:Y:S04]  /*53e60*/  LDL.LU R22, [R1+0x398] ;  /* 0x0003980001167983 */ /* 0x000ea80000300800 */
[----:B------:R-:W2:Y:S01]  /*53e70*/  LDL.LU R23, [R1+0x39c] ;  /* 0x00039c0001177983 */ /* 0x000ea20000300800 */
[----:B----4-:R-:W-:Y:S03]  /*53e80*/  HMMA.16816.F32 R24, R4, R18, R24 ;  /* 0x000000120418723c */ /* 0x010fe60000001818 */
[----:B--2---:R0:W-:Y:S04]  /*53e90*/  STL.64 [R1+0x5168], R22 ;  /* 0x0051681601007387 */ /* 0x0041e80000100a00 */
[----:B---3--:R1:W-:Y:S04]  /*53ea0*/  STL.64 [R1+0x5160], R20 ;  /* 0x0051601401007387 */ /* 0x0083e80000100a00 */
[----:B0-----:R-:W2:Y:S01]  /*53eb0*/  LDL R22, [R1+0xf8] ;  /* 0x0000f80001167983 */ /* 0x001ea20000100800 */
[----:B-1----:R-:W-:-:S02]  /*53ec0*/  IMAD.MOV.U32 R21, RZ, RZ, R18 ;  /* 0x000000ffff157224 */ /* 0x002fc400078e0012 */
[----:B------:R-:W-:-:S09]  /*53ed0*/  IMAD.MOV.U32 R20, RZ, RZ, R19 ;  /* 0x000000ffff147224 */ /* 0x000fd200078e0013 */
[----:B------:R-:W-:Y:S04]  /*53ee0*/  STL.64 [R1+0x1520], R24 ;  /* 0x0015201801007387 */ /* 0x000fe80000100a00 */
[----:B------:R0:W-:Y:S04]  /*53ef0*/  STL.64 [R1+0x1528], R26 ;  /* 0x0015281a01007387 */ /* 0x0001e80000100a00 */
[----:B0-----:R-:W3:Y:S04]  /*53f00*/  LDL.LU.64 R26, [R1+0x5338] ;  /* 0x00533800011a7983 */ /* 0x001ee80000300a00 */
[----:B------:R-:W3:Y:S04]  /*53f10*/  LDL.LU.64 R18, [R1+0x5330] ;  /* 0x0053300001127983 */ /* 0x000ee80000300a00 */
[----:B------:R-:W3:Y:S01]  /*53f20*/  LDL.LU.64 R16, [R1+0x5328] ;  /* 0x0053280001107983 */ /* 0x000ee20000300a00 */
[----:B------:R-:W-:Y:S01]  /*53f30*/  IMAD.MOV.U32 R23, RZ, RZ, R3 ;  /* 0x000000ffff177224 */ /* 0x000fe200078e0003 */
[----:B---3--:R-:W-:Y:S06]  /*53f40*/  HMMA.16816.F32 R16, R4, R26, R16 ;  /* 0x0000001a0410723c */ /* 0x008fec0000001810 */
[----:B------:R-:W-:-:S15]  /*53f50*/  IMAD.MOV.U32 R3, RZ, RZ, R27 ;  /* 0x000000ffff037224 */ /* 0x000fde00078e001b */
[----:B------:R-:W-:-:S02]  /*53f60*/  NOP ;  /* 0x0000000000007918 */ /* 0x000fc40000000000 */
[----:B------:R0:W-:Y:S04]  /*53f70*/  STL.64 [R1+0x1510], R16 ;  /* 0x0015101001007387 */ /* 0x0001e80000100a00 */
[----:B------:R1:W-:Y:S04]  /*53f80*/  STL.64 [R1+0x1518], R18 ;  /* 0x0015181201007387 */ /* 0x0003e80000100a00 */
[----:B0-----:R-:W3:Y:S01]  /*53f90*/  LDL.LU R16, [R1+0x5320] ;  /* 0x0053200001107983 */ /* 0x001ee20000300800 */
[----:B-1----:R-:W-:-:S03]  /*53fa0*/  IMAD.MOV.U32 R19, RZ, RZ, R26 ;  /* 0x000000ffff137224 */ /* 0x002fc600078e001a */
[----:B------:R-:W4:Y:S02]  /*53fb0*/  LDL.LU.64 R26, [R1+0x5318] ;  /* 0x00531800011a7983 */ /* 0x000f240000300a00 */
[----:B----4-:R-:W-:Y:S06]  /*53fc0*/  HMMA.16816.F32 R12, R4, R26, R12 ;  /* 0x0000001a040c723c */ /* 0x010fec000000180c */
[----:B------:R-:W-:-:S15]  /*53fd0*/  IMAD.MOV.U32 R18, RZ, RZ, R27 ;  /* 0x000000ffff127224 */ /* 0x000fde00078e001b */
[----:B------:R-:W-:-:S02]  /*53fe0*/  NOP ;  /* 0x0000000000007918 */ /* 0x000fc40000000000 */
[----:B------:R-:W-:Y:S04]  /*53ff0*/  STL.64 [R1+0x1500], R12 ;  /* 0x0015000c01007387 */ /* 0x000fe80000100a00 */
[----:B------:R0:W-:Y:S04]  /*54000*/  STL.64 [R1+0x1508], R14 ;  /* 0x0015080e01007387 */ /* 0x0001e80000100a00 */
[----:B0-----:R-:W4:Y:S04]  /*54010*/  LDL.LU.64 R14, [R1+0x5310] ;  /* 0x00531000010e7983 */ /* 0x001f280000300a00 */
[----:B------:R-:W2:Y:S01]  /*54020*/  LDL.LU R27, [R1+0x5308] ;  /* 0x00530800011b7983 */ /* 0x000ea20000300800 */
[----:B------:R-:W-:-:S03]  /*54030*/  IMAD.MOV.U32 R17, RZ, RZ, R26 ;  /* 0x000000ffff117224 */ /* 0x000fc600078e001a */
[----:B--2---:R-:W0:Y:S01]  /*54040*/  LDSM.16.MT88.4 R24, [R27+UR4+0x2180] ;  /* 0x002180041b18783b */ /* 0x004e220008004200 */
[----:B----4-:R-:W-:Y:S03]  /*54050*/  HMMA.16816.F32 R8, R4, R14, R8 ;  /* 0x0000000e0408723c */ /* 0x010fe60000001808 */
[----:B0-----:R0:W-:Y:S04]  /*54060*/  STL.64 [R1+0x5080], R26 ;  /* 0x0050801a01007387 */ /* 0x0011e80000100a00 */
[----:B------:R1:W-:Y:S04]  /*54070*/  STL.64 [R1+0x5078], R24 ;  /* 0x0050781801007387 */ /* 0x0003e80000100a00 */
[----:B0-----:R-:W2:-:S12]  /*54080*/  LDL.LU.64 R26, [R1+0xe8] ;  /* 0x0000e800011a7983 */ /* 0x001e980000300a00 */
[----:B------:R-:W-:Y:S04]  /*54090*/  STL.64 [R1+0x14f0], R8 ;  /* 0x0014f00801007387 */ /* 0x000fe80000100a00 */
[----:B------:R0:W-:Y:S01]  /*540a0*/  STL.64 [R1+0x14f8], R10 ;  /* 0x0014f80a01007387 */ /* 0x0001e20000100a00 */
[----:B-1----:R-:W-:Y:S02]  /*540b0*/  IMAD.MOV.U32 R25, RZ, RZ, R14 ;  /* 0x000000ffff197224 */ /* 0x002fe400078e000e */
[----:B------:R-:W-:Y:S01]  /*540c0*/  IMAD.MOV.U32 R24, RZ, RZ, R15 ;  /* 0x000000ffff187224 */ /* 0x000fe200078e000f */
[----:B0-----:R-:W2:Y:S04]  /*540d0*/  LDL.LU.64 R10, [R1+0x5300] ;  /* 0x00530000010a7983 */ /* 0x001ea80000300a00 */
[----:B------:R-:W2:Y:S04]  /*540e0*/  LDL.LU.64 R8, [R1+0x52f8] ;  /* 0x0052f80001087983 */ /* 0x000ea80000300a00 */
[----:B------:R-:W4:Y:S04]  /*540f0*/  LDL.LU.64 R14, [R1+0x52f0] ;  /* 0x0052f000010e7983 */ /* 0x000f280000300a00 */
[----:B------:R-:W4:Y:S02]  /*54100*/  LDL.LU.64 R12, [R1+0x52e8] ;  /* 0x0052e800010c7983 */ /* 0x000f240000300a00 */
[C---:B----4-:R-:W-:Y:S06]  /*54110*/  HMMA.16816.F32 R12, R4.reuse, R22, R12 ;  /* 0x00000016040c723c */ /* 0x050fec000000180c */
[----:B--2---:R-:W-:-:S15]  /*54120*/  HMMA.16816.F32 R4, R4, R26, R8 ;  /* 0x0000001a0404723c */ /* 0x004fde0000001808 */
[----:B------:R-:W-:-:S02]  /*54130*/  NOP ;  /* 0x0000000000007918 */ /* 0x000fc40000000000 */
[----:B------:R-:W-:Y:S04]  /*54140*/  STL.64 [R1+0x14e0], R12 ;  /* 0x0014e00c01007387 */ /* 0x000fe80000100a00 */
[----:B------:R0:W-:Y:S04]  /*54150*/  STL.64 [R1+0x14e8], R14 ;  /* 0x0014e80e01007387 */ /* 0x0001e80000100a00 */
[----:B0-----:R-:W3:Y:S04]  /*54160*/  LDL.LU.64 R14, [R1+0x52e0] ;  /* 0x0052e000010e7983 */ /* 0x001ee80000300a00 */
[----:B------:R-:W2:Y:S04]  /*54170*/  LDL.LU.64 R12, [R1+0x52d8] ;  /* 0x0052d800010c7983 */ /* 0x000ea80000300a00 */
[----:B------:R0:W-:Y:S02]  /*54180*/  STL.64 [R1+0x5178], R22 ;  /* 0x0051781601007387 */ /* 0x0001e40000100a00 */
[----:B0-----:R-:W-:-:S02]  /*54190*/  IMAD.MOV.U32 R22, RZ, RZ, R25 ;  /* 0x000000ffff167224 */ /* 0x001fc400078e0019 */
[----:B------:R-:W-:-:S05]  /*541a0*/  IMAD.MOV.U32 R23, RZ, RZ, R24 ;  /* 0x000000ffff177224 */ /* 0x000fca00078e0018 */
[----:B------:R0:W-:Y:S02]  /*541b0*/  STL.64 [R1+0x5190], R22 ;  /* 0x0051901601007387 */ /* 0x0001e40000100a00 */
[----:B0-----:R-:W-:Y:S02]  /*541c0*/  IMAD.MOV.U32 R22, RZ, RZ, R17 ;  /* 0x000000ffff167224 */ /* 0x001fe400078e0011 */
[----:B------:R-:W-:Y:S01]  /*541d0*/  IMAD.MOV.U32 R23, RZ, RZ, R18 ;  /* 0x000000ffff177224 */ /* 0x000fe200078e0012 */
[----:B------:R-:W3:Y:S04]  /*541e0*/  LDL.LU R17, [R1+0x52d4] ;  /* 0x0052d40001117983 */ /* 0x000ee80000300800 */
[----:B------:R-:W3:Y:S04]  /*541f0*/  LDL.LU R18, [R1+0x52d0] ;  /* 0x0052d00001127983 */ /* 0x000ee80000300800 */
[----:B------:R0:W-:Y:S04]  /*54200*/  STL.64 [R1+0x51a8], R22 ;  /* 0x0051a81601007387 */ /* 0x0001e80000100a00 */
[----:B------:R-:W4:Y:S04]  /*54210*/  LDL.LU.64 R10, [R1+0x52c8] ;  /* 0x0052c800010a7983 */ /* 0x000f280000300a00 */
[----:B------:R-:W3:Y:S04]  /*54220*/  LDL.LU.64 R8, [R1+0x52c0] ;  /* 0x0052c00001087983 */ /* 0x000ee80000300a00 */
[----:B------:R-:W-:Y:S04]  /*54230*/  STL.64 [R1+0xad0], R4 ;  /* 0x000ad00401007387 */ /* 0x000fe80000100a00 */
[----:B------:R1:W-:Y:S01]  /*54240*/  STL.64 [R1+0xad8], R6 ;  /* 0x000ad80601007387 */ /* 0x0003e20000100a00 */
[----:B0-----:R-:W-:-:S02]  /*54250*/  IMAD.MOV.U32 R22, RZ, RZ, R19 ;  /* 0x000000ffff167224 */ /* 0x001fc400078e0013 */
[----:B------:R-:W-:Y:S01]  /*54260*/  IMAD.MOV.U32 R23, RZ, RZ, R3 ;  /* 0x000000ffff177224 */ /* 0x000fe200078e0003 */
[----:B-1----:R-:W3:Y:S04]  /*54270*/  LDL.LU.64 R6, [R1+0x52b8] ;  /* 0x0052b80001067983 */ /* 0x002ee80000300a00 */
[----:B------:R-:W3:Y:S04]  /*54280*/  LDL.LU.64 R4, [R1+0x52b0] ;  /* 0x0052b00001047983 */ /* 0x000ee80000300a00 */
[----:B------:R-:W3:Y:S04]  /*54290*/  LDL.LU R19, [R1+0x52ac] ;  /* 0x0052ac0001137983 */ /* 0x000ee80000300800 */
[----:B------:R-:W3:Y:S04]  /*542a0*/  LDL.LU R3, [R1+0x52a8] ;  /* 0x0052a80001037983 */ /* 0x000ee80000300800 */
[----:B------:R-:W-:Y:S04]  /*542b0*/  STL.64 [R1+0x51c0], R22 ;  /* 0x0051c01601007387 */ /* 0x000fe80000100a00 */
[----:B------:R0:W-:Y:S04]  /*542c0*/  STL.64 [R1+0x5170], R26 ;  /* 0x0051701a01007387 */ /* 0x0001e80000100a00 */
[----:B------:R-:W2:Y:S04]  /*542d0*/  LDL.LU R24, [R1+0x980] ;  /* 0x0009800001187983 */ /* 0x000ea80000300800 */
[----:B------:R-:W2:Y:S04]  /*542e0*/  LDL.LU R25, [R1+0x984] ;  /* 0x0009840001197983 */ /* 0x000ea80000300800 */
[----:B0-----:R-:W4:Y:S04]  /*542f0*/  LDL.LU R26, [R1+0x988] ;  /* 0x00098800011a7983 */ /* 0x001f280000300800 */
[----:B------:R-:W4:Y:S01]  /*54300*/  LDL.LU R27, [R1+0x98c] ;  /* 0x00098c00011b7983 */ /* 0x000f220000300800 */
[----:B------:R-:W-:-:S02]  /*54310*/  IMAD.MOV.U32 R22, RZ, RZ, R21 ;  /* 0x000000ffff167224 */ /* 0x000fc400078e0015 */
[----:B------:R-:W-:-:S05]  /*54320*/  IMAD.MOV.U32 R23, RZ, RZ, R20 ;  /* 0x000000ffff177224 */ /* 0x000fca00078e0014 */
[----:B------:R-:W-:Y:S04]  /*54330*/  STL.64 [R1+0x51d8], R22 ;  /* 0x0051d81601007387 */ /* 0x000fe80000100a00 */
[----:B----4-:R-:W-:Y:S04]  /*54340*/  STL.64 [R1+0x5188], R26 ;  /* 0x0051881a01007387 */ /* 0x010fe80000100a00 */
[----:B--2---:R0:W-:Y:S04]  /*54350*/  STL.64 [R1+0x5180], R24 ;  /* 0x0051801801007387 */ /* 0x0041e80000100a00 */
[----:B0-----:R-:W2:Y:S04]  /*54360*/  LDL.LU R24, [R1+0x990] ;  /* 0x0009900001187983 */ /* 0x001ea80000300800 */
[----:B------:R-:W2:Y:S04]  /*54370*/  LDL.LU R25, [R1+0x994] ;  /* 0x0009940001197983 */ /* 0x000ea80000300800 */
[----:B------:R-:W4:Y:S04]  /*54380*/  LDL.LU R26, [R1+0x998] ;  /* 0x00099800011a7983 */ /* 0x000f280000300800 */
[----:B------:R-:W4:Y:S01]  /*54390*/  LDL.LU R27, [R1+0x99c] ;  /* 0x00099c00011b7983 */ /* 0x000f220000300800 */
[----:B------:R-:W-:-:S02]  /*543a0*/  IMAD.MOV.U32 R22, RZ, RZ, R0 ;  /* 0x000000ffff167224 */ /* 0x000fc400078e0000 */
[----:B------:R-:W-:Y:S01]  /*543b0*/  IMAD.MOV.U32 R23, RZ, RZ, R29 ;  /* 0x000000ffff177224 */ /* 0x000fe200078e001d */
[----:B------:R-:W3:Y:S04]  /*543c0*/  LDL.LU R0, [R1+0x52a4] ;  /* 0x0052a40001007983 */ /* 0x000ee80000300800 */
[----:B------:R-:W3:Y:S04]  /*543d0*/  LDL.LU R29, [R1+0x52a0] ;  /* 0x0052a000011d7983 */ /* 0x000ee80000300800 */
        /* <DEDUP_REMOVED lines=19> */
[----:B------:R-:W-:-:S05]  /*54510*/  IMAD.MOV.U32 R23, RZ, RZ, R12 ;  /* 0x000000ffff177224 */ /* 0x000fca00078e000c */
[----:B------:R0:W-:Y:S02]  /*54520*/  STL.64 [R1+0x5220], R22 ;  /* 0x0052201601007387 */ /* 0x0001e40000100a00 */
[----:B0-----:R-:W-:Y:S02]  /*54530*/  IMAD.MOV.U32 R22, RZ, RZ, R11 ;  /* 0x000000ffff167224 */ /* 0x001fe400078e000b */
        /* <DEDUP_REMOVED lines=8> */
[----:B---3--:R-:W-:-:S02]  /*545c0*/  IMAD.MOV.U32 R22, RZ, RZ, R9 ;  /* 0x000000ffff167224 */ /* 0x008fc400078e0009 */
[----:B------:R-:W-:-:S05]  /*545d0*/  IMAD.MOV.U32 R23, RZ, RZ, R8 ;  /* 0x000000ffff177224 */ /* 0x000fca00078e0008 */
[----:B------:R-:W-:Y:S04]  /*545e0*/  STL.64 [R1+0x5250], R22 ;  /* 0x0052501601007387 */ /* 0x000fe80000100a00 */
[----:B----4-:R-:W-:Y:S04]  /*545f0*/  STL.64 [R1+0x51e8], R26 ;  /* 0x0051e81a01007387 */ /* 0x010fe80000100a00 */
        /* <DEDUP_REMOVED lines=62> */
[----:B0-----:R-:W3:Y:S02]  /*549e0*/  LDL.LU.64 R10, [R1+0x5290] ;  /* 0x00529000010a7983 */ /* 0x001ee40000300a00 */
[----:B---3--:R-:W-:-:S15]  /*549f0*/  HMMA.16816.F32 R4, R16, R10, R4 ;  /* 0x0000000a1004723c */ /* 0x008fde0000001804 */
[----:B------:R-:W-:-:S08]  /*54a00*/  NOP ;  /* 0x0000000000007918 */ /* 0x000fd00000000000 */
[----:B------:R-:W-:Y:S04]  /*54a10*/  STL.64 [R1+0x3a0], R4 ;  /* 0x0003a00401007387 */ /* 0x000fe80000100a00 */
[----:B------:R0:W-:Y:S04]  /*54a20*/  STL.64 [R1+0x3a8], R6 ;  /* 0x0003a80601007387 */ /* 0x0001e80000100a00 */
[----:B0-----:R-:W3:Y:S04]  /*54a30*/  LDL.LU.64 R6, [R1+0x5288] ;  /* 0x0052880001067983 */ /* 0x001ee80000300a00 */
[----:B------:R0:W-:Y:S04]  /*54a40*/  STL.64 [R1+0x5148], R10 ;  /* 0x0051480a01007387 */ /* 0x0001e80000100a00 */
[----:B------:R-:W4:Y:S04]  /*54a50*/  LDL.LU R8, [R1+0x2f0] ;  /* 0x0002f00001087983 */ /* 0x000f280000300800 */
[----:B------:R-:W4:Y:S04]  /*54a60*/  LDL.LU R9, [R1+0x2f4] ;  /* 0x0002f40001097983 */ /* 0x000f280000300800 */
[----:B0-----:R-:W4:Y:S04]  /*54a70*/  LDL.LU R10, [R1+0x2f8] ;  /* 0x0002f800010a7983 */ /* 0x001f280000300800 */
[----:B------:R-:W4:Y:S01]  /*54a80*/  LDL.LU R11, [R1+0x2fc] ;  /* 0x0002fc00010b7983 */ /* 0x000f220000300800 */
[----:B---3--:R-:W-:-:S15]  /*54a90*/  HMMA.16816.F32 R20, R16, R6, R20 ;  /* 0x000000061014723c */ /* 0x008fde0000001814 */
[----:B------:R-:W-:-:S08]  /*54aa0*/  NOP ;  /* 0x0000000000007918 */ /* 0x000fd00000000000 */
        /* <DEDUP_REMOVED lines=85> */
[----:B0-----:R-:W2:Y:S04]  /*55000*/  LDL.LU.64 R22, [R1+0x5168] ;  /* 0x0051680001167983 */ /* 0x001ea80000300a00 */
[----:B------:R-:W2:Y:S02]  /*55010*/  LDL.LU.64 R20, [R1+0x5160] ;  /* 0x0051600001147983 */ /* 0x000ea40000300a00 */
[----:B--2---:R-:W-:Y:S02]  /*55020*/  HMMA.16816.F32 R16, R16, R26, R20 ;  /* 0x0000001a1010723c */ /* 0x004fe40000001814 */
[----:B------:R-:W4:Y:S04]  /*55030*/  LDL.LU.64 R22, [R1+0x5158] ;  /* 0x0051580001167983 */ /* 0x000f280000300a00 */
[----:B------:R-:W4:-:S15]  /*55040*/  LDL.LU.64 R20, [R1+0x5150] ;  /* 0x0051500001147983 */ /* 0x000f1e0000300a00 */
[----:B------:R-:W-:-:S02]  /*55050*/  NOP ;  /* 0x0000000000007918 */ /* 0x000fc40000000000 */
[----:B------:R0:W-:Y:S04]  /*55060*/  STL.64 [R1+0x390], R16 ;  /* 0x0003901001007387 */ /* 0x0001e80000100a00 */
[----:B------:R1:W-:Y:S04]  /*55070*/  STL.64 [R1+0x398], R18 ;  /* 0x0003981201007387 */ /* 0x0003e80000100a00 */
[----:B0-----:R-:W2:Y:S04]  /*55080*/  LDL.LU R16, [R1+0x2d0] ;  /* 0x0002d00001107983 */ /* 0x001ea80000300800 */
[----:B------:R-:W2:Y:S04]  /*55090*/  LDL.LU R17, [R1+0x2d4] ;  /* 0x0002d40001117983 */ /* 0x000ea80000300800 */
[----:B-1----:R-:W2:Y:S04]  /*550a0*/  LDL.LU R18, [R1+0x2d8] ;  /* 0x0002d80001127983 */ /* 0x002ea80000300800 */
[----:B------:R-:W2:Y:S04]  /*550b0*/  LDL.LU R19, [R1+0x2dc] ;  /* 0x0002dc0001137983 */ /* 0x000ea80000300800 */
[----:B------:R0:W-:Y:S04]  /*550c0*/  STL.64 [R1+0x5098], R26 ;  /* 0x0050981a01007387 */ /* 0x0001e80000100a00 */
[----:B------:R-:W3:Y:S04]  /*550d0*/  LDL.LU R24, [R1+0x2e0] ;  /* 0x0002e00001187983 */ /* 0x000ee80000300800 */
[----:B------:R-:W3:Y:S04]  /*550e0*/  LDL.LU R25, [R1+0x2e4] ;  /* 0x0002e40001197983 */ /* 0x000ee80000300800 */
[----:B0-----:R-:W3:Y:S04]  /*550f0*/  LDL.LU R26, [R1+0x2e8] ;  /* 0x0002e800011a7983 */ /* 0x001ee80000300800 */
[----:B------:R-:W3:Y:S01]  /*55100*/  LDL.LU R27, [R1+0x2ec] ;  /* 0x0002ec00011b7983 */ /* 0x000ee20000300800 */
[----:B----4-:R-:W-:-:S15]  /*55110*/  HMMA.16816.F32 R8, R20, R14, R8 ;  /* 0x0000000e1408723c */ /* 0x010fde0000001808 */
[----:B------:R-:W-:-:S08]  /*55120*/  NOP ;  /* 0x0000000000007918 */ /* 0x000fd00000000000 */
[----:B------:R-:W-:Y:S04]  /*55130*/  STL.64 [R1+0x2f0], R8 ;  /* 0x0002f00801007387 */ /* 0x000fe80000100a00 */
[----:B------:R0:W-:Y:S04]  /*55140*/  STL.64 [R1+0x2f8], R10 ;  /* 0x0002f80a01007387 */ /* 0x0001e80000100a00 */
[----:B0-----:R-:W3:Y:S04]  /*55150*/  LDL.LU.64 R10, [R1+0x5148] ;  /* 0x00514800010a7983 */ /* 0x001ee80000300a00 */
[----:B------:R3:W-:Y:S02]  /*55160*/  STL.64 [R1+0x5130], R14 ;  /* 0x0051300e01007387 */ /* 0x0007e40000100a00 */
[C---:B---3--:R-:W-:Y:S06]  /*55170*/  HMMA.16816.F32 R12, R20.reuse, R10, R24 ;  /* 0x0000000a140c723c */ /* 0x048fec0000001818 */
[----:B------:R2:W-:Y:S02]  /*55180*/  STL.64 [R1+0x5070], R10 ;  /* 0x0050700a01007387 */ /* 0x0005e40000100a00 */
[----:B--2---:R-:W-:-:S15]  /*55190*/  HMMA.16816.F32 R8, R20, R6, R16 ;  /* 0x000000061408723c */ /* 0x004fde0000001810 */
[----:B------:R0:W-:Y:S04]  /*551a0*/  STL.64 [R1+0x2e0], R12 ;  /* 0x0002e00c01007387 */ /* 0x0001e80000100a00 */
[----:B------:R1:W-:Y:S04]  /*551b0*/  STL.64 [R1+0x2e8], R14 ;  /* 0x0002e80e01007387 */ /* 0x0003e80000100a00 */
[----:B------:R-:W2:Y:S04]  /*551c0*/  LDL.LU R16, [R1+0x2c0] ;  /* 0x0002c00001107983 */ /* 0x000ea80000300800 */
[----:B------:R-:W-:Y:S04]  /*551d0*/  STL.64 [R1+0x2d0], R8 ;  /* 0x0002d00801007387 */ /* 0x000fe80000100a00 */
[----:B------:R-:W-:Y:S04]  /*551e0*/  STL.64 [R1+0x2d8], R10 ;  /* 0x0002d80a01007387 */ /* 0x000fe80000100a00 */
[----:B------:R-:W2:Y:S04]  /*551f0*/  LDL.LU R17, [R1+0x2c4] ;  /* 0x0002c40001117983 */ /* 0x000ea80000300800 */
[----:B------:R-:W2:Y:S04]  /*55200*/  LDL.LU R18, [R1+0x2c8] ;  /* 0x0002c80001127983 */ /* 0x000ea80000300800 */
[----:B------:R-:W2:Y:S04]  /*55210*/  LDL.LU R19, [R1+0x2cc] ;  /* 0x0002cc0001137983 */ /* 0x000ea80000300800 */
[----:B0-----:R-:W3:Y:S04]  /*55220*/  LDL.LU R12, [R1+0x2b0] ;  /* 0x0002b000010c7983 */ /* 0x001ee80000300800 */
[----:B------:R-:W3:Y:S04]  /*55230*/  LDL.LU R13, [R1+0x2b4] ;  /* 0x0002b400010d7983 */ /* 0x000ee80000300800 */
[----:B-1----:R-:W4:Y:S04]  /*55240*/  LDL.LU R14, [R1+0x2b8] ;  /* 0x0002b800010e7983 */ /* 0x002f280000300800 */
[----:B------:R-:W4:Y:S04]  /*55250*/  LDL.LU R15, [R1+0x2bc] ;  /* 0x0002bc00010f7983 */ /* 0x000f280000300800 */
[----:B----4-:R0:W-:Y:S04]  /*55260*/  STL.64 [R1+0x5140], R14 ;  /* 0x0051400e01007387 */ /* 0x0101e80000100a00 */
[----:B---3--:R-:W-:Y:S04]  /*55270*/  STL.64 [R1+0x5138], R12 ;  /* 0x0051380c01007387 */ /* 0x008fe80000100a00 */
[----:B0-----:R-:W2:Y:S04]  /*55280*/  LDL.LU.64 R14, [R1+0x1a8] ;  /* 0x0001a800010e7983 */ /* 0x001ea80000300a00 */
[----:B------:R-:W3:Y:S04]  /*55290*/  LDL.LU.64 R26, [R1+0x158] ;  /* 0x00015800011a7983 */ /* 0x000ee80000300a00 */
[----:B---3--:R0:W-:Y:S04]  /*552a0*/  STL.64 [R1+0x5108], R26 ;  /* 0x0051081a01007387 */ /* 0x0081e80000100a00 */
[----:B------:R-:W3:Y:S04]  /*552b0*/  LDL.LU R24, [R1+0x270] ;  /* 0x0002700001187983 */ /* 0x000ee80000300800 */
[----:B------:R-:W3:Y:S04]  /*552c0*/  LDL.LU R25, [R1+0x274] ;  /* 0x0002740001197983 */ /* 0x000ee80000300800 */
[----:B0-----:R-:W4:Y:S04]  /*552d0*/  LDL.LU R26, [R1+0x278] ;  /* 0x00027800011a7983 */ /* 0x001f280000300800 */
[----:B------:R-:W4:Y:S01]  /*552e0*/  LDL.LU R27, [R1+0x27c] ;  /* 0x00027c00011b7983 */ /* 0x000f220000300800 */
[----:B--2---:R-:W-:Y:S03]  /*552f0*/  HMMA.16816.F32 R16, R20, R14, R16 ;  /* 0x0000000e1410723c */ /* 0x004fe60000001810 */
[----:B----4-:R-:W-:Y:S04]  /*55300*/  STL.64 [R1+0x5118], R26 ;  /* 0x0051181a01007387 */ /* 0x010fe80000100a00 */
[----:B---3--:R0:W-:Y:S04]  /*55310*/  STL.64 [R1+0x5110], R24 ;  /* 0x0051101801007387 */ /* 0x0081e80000100a00 */
        /* <DEDUP_REMOVED lines=10> */
[----:B------:R-:W3:Y:S04]  /*553c0*/  LDL.LU.64 R10, [R1+0x148] ;  /* 0x00014800010a7983 */ /* 0x000ee80000300a00 */
[----:B------:R0:W-:Y:S04]  /*553d0*/  STL.64 [R1+0x50e0], R6 ;  /* 0x0050e00601007387 */ /* 0x0001e80000100a00 */
[----:B------:R-:W3:Y:S04]  /*553e0*/  LDL.LU R4, [R1+0x250] ;  /* 0x0002500001047983 */ /* 0x000ee80000300800 */
[----:B------:R-:W3:Y:S04]  /*553f0*/  LDL.LU R5, [R1+0x254] ;  /* 0x0002540001057983 */ /* 0x000ee80000300800 */
[----:B0-----:R-:W3:Y:S04]  /*55400*/  LDL.LU R6, [R1+0x258] ;  /* 0x0002580001067983 */ /* 0x001ee80000300800 */
[----:B------:R-:W3:Y:S04]  /*55410*/  LDL.LU R7, [R1+0x25c] ;  /* 0x00025c0001077983 */ /* 0x000ee80000300800 */
[----:B------:R0:W-:Y:S04]  /*55420*/  STL.64 [R1+0x1250], R16 ;  /* 0x0012501001007387 */ /* 0x0001e80000100a00 */
[----:B------:R1:W-:Y:S01]  /*55430*/  STL.64 [R1+0x1258], R18 ;  /* 0x0012581201007387 */ /* 0x0003e20000100a00 */
[----:B0-----:R-:W-:-:S02]  /*55440*/  IMAD.MOV.U32 R17, RZ, RZ, R15 ;  /* 0x000000ffff117224 */ /* 0x001fc400078e000f */
[----:B-1----:R-:W-:Y:S02]  /*55450*/  IMAD.MOV.U32 R18, RZ, RZ, R14 ;  /* 0x000000ffff127224 */ /* 0x002fe400078e000e */
[----:B------:R-:W4:Y:S04]  /*55460*/  LDL.LU.64 R14, [R1+0x5140] ;  /* 0x00514000010e7983 */ /* 0x000f280000300a00 */
[----:B------:R-:W4:Y:S04]  /*55470*/  LDL.LU.64 R12, [R1+0x5138] ;  /* 0x00513800010c7983 */ /* 0x000f280000300a00 */
[----:B------:R-:W-:Y:S04]  /*55480*/  STL [R1+0x5020], R17 ;  /* 0x0050201101007387 */ /* 0x000fe80000100800 */
[----:B------:R0:W-:Y:S04]  /*55490*/  STL [R1+0x5018], R18 ;  /* 0x0050181201007387 */ /* 0x0001e80000100800 */
[----:B0-----:R-:W4:Y:S02]  /*554a0*/  LDL.LU.64 R18, [R1+0x198] ;  /* 0x0001980001127983 */ /* 0x001f240000300a00 */
[----:B----4-:R-:W-:-:S15]  /*554b0*/  HMMA.16816.F32 R12, R20, R18, R12 ;  /* 0x00000012140c723c */ /* 0x010fde000000180c */
[----:B------:R-:W-:-:S08]  /*554c0*/  NOP ;  /* 0x0000000000007918 */ /* 0x000fd00000000000 */
[----:B------:R0:W-:Y:S04]  /*554d0*/  STL.64 [R1+0x1240], R12 ;  /* 0x0012400c01007387 */ /* 0x0001e80000100a00 */
[----:B------:R1:W-:Y:S01]  /*554e0*/  STL.64 [R1+0x1248], R14 ;  /* 0x0012480e01007387 */ /* 0x0003e20000100a00 */
[----:B0-----:R-:W-:-:S03]  /*554f0*/  IMAD.MOV.U32 R12, RZ, RZ, R18 ;  /* 0x000000ffff0c7224 */ /* 0x001fc600078e0012 */
[----:B-1----:R-:W4:Y:S04]  /*55500*/  LDL.LU.64 R14, [R1+0x5130] ;  /* 0x00513000010e7983 */ /* 0x002f280000300a00 */
[----:B------:R0:W-:Y:S04]  /*55510*/  STL [R1+0x5028], R19 ;  /* 0x0050281301007387 */ /* 0x0001e80000100800 */
[----:B0-----:R-:W2:Y:S04]  /*55520*/  LDL.LU.64 R18, [R1+0x188] ;  /* 0x0001880001127983 */ /* 0x001ea80000300a00 */
        /* <DEDUP_REMOVED lines=18> */
[----:B------:R-:W-:Y:S04]  /*55650*/  STL [R1+0x5038], R17 ;  /* 0x0050381101007387 */ /* 0x000fe80000100800 */
[----:B------:R-:W2:Y:S04]  /*55660*/  LDL.LU.64 R18, [R1+0x168] ;  /* 0x0001680001127983 */ /* 0x000ea80000300a00 */
[----:B------:R-:W-:Y:S01]  /*55670*/  STL [R1+0x5034], R12 ;  /* 0x0050340c01007387 */ /* 0x000fe20000100800 */
[----:B--2---:R-:W-:Y:S06]  /*55680*/  HMMA.16816.F32 R24, R20, R18, R24 ;  /* 0x000000121418723c */ /* 0x004fec0000001818 */
[----:B------:R-:W-:-:S15]  /*55690*/  IMAD.MOV.U32 R13, RZ, RZ, R18 ;  /* 0x000000ffff0d7224 */ /* 0x000fde00078e0012 */
[----:B------:R-:W-:-:S02]  /*556a0*/  NOP ;  /* 0x0000000000007918 */ /* 0x000fc40000000000 */
[----:B------:R-:W-:Y:S04]  /*556b0*/  STL.64 [R1+0x1210], R24 ;  /* 0x0012101801007387 */ /* 0x000fe80000100a00 */
[----:B------:R0:W-:Y:S04]  /*556c0*/  STL.64 [R1+0x1218], R26 ;  /* 0x0012181a01007387 */ /* 0x0001e80000100a00 */
[----:B0-----:R-:W2:Y:S04]  /*556d0*/  LDL.LU.64 R26, [R1+0x5108] ;  /* 0x00510800011a7983 */ /* 0x001ea80000300a00 */
[----:B------:R0:W-:Y:S04]  /*556e0*/  STL [R1+0x5040], R19 ;  /* 0x0050401301007387 */ /* 0x0001e80000100800 */
[----:B------:R-:W2:Y:S04]  /*556f0*/  LDL.LU R16, [R1+0x260] ;  /* 0x0002600001107983 */ /* 0x000ea80000300800 */
[----:B------:R-:W2:Y:S04]  /*55700*/  LDL.LU R17, [R1+0x264] ;  /* 0x0002640001117983 */ /* 0x000ea80000300800 */
[----:B------:R-:W2:Y:S04]  /*55710*/  LDL.LU R18, [R1+0x268] ;  /* 0x0002680001127983 */ /* 0x000ea80000300800 */
[----:B0-----:R-:W2:Y:S04]  /*55720*/  LDL.LU R19, [R1+0x26c] ;  /* 0x00026c0001137983 */ /* 0x001ea80000300800 */
[----:B------:R-:W-:Y:S01]  /*55730*/  STL [R1+0x503c], R13 ;  /* 0x00503c0d01007387 */ /* 0x000fe20000100800 */
[----:B--2---:R-:W-:Y:S06]  /*55740*/  HMMA.16816.F32 R16, R20, R26, R16 ;  /* 0x0000001a1410723c */ /* 0x004fec0000001810 */
[----:B------:R-:W-:-:S15]  /*55750*/  IMAD.MOV.U32 R12, RZ, RZ, R26 ;  /* 0x000000ffff0c7224 */ /* 0x000fde00078e001a */
[----:B------:R-:W-:-:S02]  /*55760*/  NOP ;  /* 0x0000000000007918 */ /* 0x000fc40000000000 */
[----:B------:R-:W-:Y:S04]  /*55770*/  STL.64 [R1+0x1200], R16 ;  /* 0x0012001001007387 */ /* 0x000fe80000100a00 */
[----:B------:R0:W-:Y:S02]  /*55780*/  STL.64 [R1+0x1208], R18 ;  /* 0x0012081201007387 */ /* 0x0001e40000100a00 */
[----:B0-----:R-:W-:Y:S02]  /*55790*/  IMAD.MOV.U32 R18, RZ, RZ, R27 ;  /* 0x000000ffff127224 */ /* 0x001fe400078e001b */
[----:B------:R-:W2:Y:S01]  /*557a0*/  LDL.LU.64 R26, [R1+0xf8] ;  /* 0x0000f800011a7983 */ /* 0x000ea20000300a00 */
[----:B---3--:R-:W-:Y:S03]  /*557b0*/  HMMA.16816.F32 R4, R20, R10, R4 ;  /* 0x0000000a1404723c */ /* 0x008fe60000001804 */
[----:B--2---:R0:W-:Y:S04]  /*557c0*/  STL.64 [R1+0x50b0], R26 ;  /* 0x0050b01a01007387 */ /* 0x0041e80000100a00 */
[----:B------:R-:W-:Y:S04]  /*557d0*/  STL [R1+0x5048], R18 ;  /* 0x0050481201007387 */ /* 0x000fe80000100800 */
[----:B------:R-:W-:-:S12]  /*557e0*/  STL [R1+0x5044], R12 ;  /* 0x0050440c01007387 */ /* 0x000fd80000100800 */
[----:B------:R1:W-:Y:S04]  /*557f0*/  STL.64 [R1+0x11f0], R4 ;  /* 0x0011f00401007387 */ /* 0x0003e80000100a00 */
[----:B------:R2:W-:Y:S04]  /*55800*/  STL.64 [R1+0x11f8], R6 ;  /* 0x0011f80601007387 */ /* 0x0005e80000100a00 */
[----:B0-----:R-:W3:Y:S01]  /*55810*/  LDL.LU.64 R26, [R1+0x108] ;  /* 0x00010800011a7983 */ /* 0x001ee20000300a00 */
[----:B------:R-:W-:Y:S02]  /*55820*/  IMAD.MOV.U32 R13, RZ, RZ, R10 ;  /* 0x000000ffff0d7224 */ /* 0x000fe400078e000a */
[----:B------:R-:W-:-:S02]  /*55830*/  IMAD.MOV.U32 R17, RZ, RZ, R11 ;  /* 0x000000ffff117224 */ /* 0x000fc400078e000b */
[----:B------:R-:W-:Y:S02]  /*55840*/  IMAD.MOV.U32 R10, RZ, RZ, R28 ;  /* 0x000000ffff0a7224 */ /* 0x000fe400078e001c */
[----:B------:R-:W-:Y:S01]  /*55850*/  IMAD.MOV.U32 R11, RZ, RZ, R2 ;  /* 0x000000ffff0b7224 */ /* 0x000fe200078e0002 */
[----:B---3--:R-:W-:Y:S04]  /*55860*/  STL.64 [R1+0x50c8], R26 ;  /* 0x0050c81a01007387 */ /* 0x008fe80000100a00 */
[----:B------:R-:W3:Y:S04]  /*55870*/  LDL.LU R8, [R1+0x20] ;  /* 0x0000200001087983 */ /* 0x000ee80000300800 */
[----:B------:R-:W3:Y:S04]  /*55880*/  LDL.LU R9, [R1+0x24] ;  /* 0x0000240001097983 */ /* 0x000ee80000300800 */
[----:B------:R-:W4:Y:S04]  /*55890*/  LDL.LU R28, [R1+0x5104] ;  /* 0x00510400011c7983 */ /* 0x000f280000300800 */
[----:B------:R-:W4:Y:S04]  /*558a0*/  LDL.LU R2, [R1+0x5100] ;  /* 0x0051000001027983 */ /* 0x000f280000300800 */
[----:B-1----:R-:W3:Y:S04]  /*558b0*/  LDL.LU R4, [R1+0x220] ;  /* 0x0002200001047983 */ /* 0x002ee80000300800 */
[----:B------:R-:W3:Y:S04]  /*558c0*/  LDL.LU R5, [R1+0x224] ;  /* 0x0002240001057983 */ /* 0x000ee80000300800 */
[----:B--2---:R-:W2:Y:S04]  /*558d0*/  LDL.LU R6, [R1+0x228] ;  /* 0x0002280001067983 */ /* 0x004ea80000300800 */
[----:B------:R-:W2:Y:S04]  /*558e0*/  LDL.LU R7, [R1+0x22c] ;  /* 0x00022c0001077983 */ /* 0x000ea80000300800 */
[----:B--2---:R-:W-:Y:S04]  /*558f0*/  STL.64 [R1+0x50f0], R6 ;  /* 0x0050f00601007387 */ /* 0x004fe80000100a00 */
[----:B---3--:R0:W-:Y:S04]  /*55900*/  STL.64 [R1+0x50e8], R4 ;  /* 0x0050e80401007387 */ /* 0x0081e80000100a00 */
[----:B0-----:R-:W2:Y:S04]  /*55910*/  LDL.LU R4, [R1+0x240] ;  /* 0x0002400001047983 */ /* 0x001ea80000300800 */
[----:B------:R-:W2:Y:S04]  /*55920*/  LDL.LU R5, [R1+0x244] ;  /* 0x0002440001057983 */ /* 0x000ea80000300800 */
[----:B------:R-:W2:Y:S04]  /*55930*/  LDL.LU R6, [R1+0x248] ;  /* 0x0002480001067983 */ /* 0x000ea80000300800 */
[----:B------:R-:W2:Y:S04]  /*55940*/  LDL.LU R7, [R1+0x24c] ;  /* 0x00024c0001077983 */ /* 0x000ea80000300800 */
[----:B------:R-:W3:Y:S04]  /*55950*/  LDL.LU.64 R26, [R1+0x118] ;  /* 0x00011800011a7983 */ /* 0x000ee80000300a00 */
        /* <DEDUP_REMOVED lines=9> */
[----:B------:R-:W2:Y:S01]  /*559f0*/  LDL.LU R9, [R1+0x1f4] ;  /* 0x0001f40001097983 */ /* 0x000ea20000300800 */
[----:B------:R-:W-:-:S02]  /*55a00*/  IMAD.MOV.U32 R10, RZ, RZ, R2 ;  /* 0x000000ffff0a7224 */ /* 0x000fc400078e0002 */
[----:B------:R-:W-:Y:S01]  /*55a10*/  IMAD.MOV.U32 R11, RZ, RZ, R28 ;  /* 0x000000ffff0b7224 */ /* 0x000fe200078e001c */
[----:B------:R-:W4:Y:S04]  /*55a20*/  LDL.LU R2, [R1+0x50fc] ;  /* 0x0050fc0001027983 */ /* 0x000f280000300800 */
[----:B------:R-:W3:Y:S04]  /*55a30*/  LDL.LU R28, [R1+0x50f8] ;  /* 0x0050f800011c7983 */ /* 0x000ee80000300800 */
[----:B------:R-:W-:Y:S04]  /*55a40*/  STL.64 [R1+0x50c0], R10 ;  /* 0x0050c00a01007387 */ /* 0x000fe80000100a00 */
        /* <DEDUP_REMOVED lines=9> */
[----:B------:R-:W-:Y:S04]  /*55ae0*/  STL [R1+0x5050], R17 ;  /* 0x0050501101007387 */ /* 0x000fe80000100800 */
[----:B------:R-:W4:Y:S04]  /*55af0*/  LDL.LU.64 R18, [R1+0x138] ;  /* 0x0001380001127983 */ /* 0x000f280000300a00 */
[----:B------:R-:W-:Y:S01]  /*55b00*/  STL [R1+0x504c], R13 ;  /* 0x00504c0d01007387 */ /* 0x000fe20000100800 */
[----:B----4-:R-:W-:Y:S06]  /*55b10*/  HMMA.16816.F32 R4, R20, R18, R4 ;  /* 0x000000121404723c */ /* 0x010fec0000001804 */
[----:B------:R-:W-:-:S15]  /*55b20*/  IMAD.MOV.U32 R12, RZ, RZ, R18 ;  /* 0x000000ffff0c7224 */ /* 0x000fde00078e0012 */
[----:B------:R-:W-:-:S02]  /*55b30*/  NOP ;  /* 0x0000000000007918 */ /* 0x000fc40000000000 */
[----:B------:R-:W-:Y:S04]  /*55b40*/  STL.64 [R1+0x11e0], R4 ;  /* 0x0011e00401007387 */ /* 0x000fe80000100a00 */
[----:B------:R0:W-:Y:S04]  /*55b50*/  STL.64 [R1+0x11e8], R6 ;  /* 0x0011e80601007387 */ /* 0x0001e80000100a00 */
[----:B0-----:R-:W4:Y:S04]  /*55b60*/  LDL.LU.64 R6, [R1+0x50f0] ;  /* 0x0050f00001067983 */ /* 0x001f280000300a00 */
[----:B------:R-:W4:Y:S04]  /*55b70*/  LDL.LU.64 R4, [R1+0x50e8] ;  /* 0x0050e80001047983 */ /* 0x000f280000300a00 */
[----:B------:R0:W-:Y:S04]  /*55b80*/  STL [R1+0x5058], R19 ;  /* 0x0050581301007387 */ /* 0x0001e80000100800 */
[----:B0-----:R-:W4:Y:S01]  /*55b90*/  LDL.LU.64 R18, [R1+0x128] ;  /* 0x0001280001127983 */ /* 0x001f220000300a00 */
[----:B---3--:R-:W-:-:S02]  /*55ba0*/  IMAD.MOV.U32 R10, RZ, RZ, R28 ;  /* 0x000000ffff0a7224 */ /* 0x008fc400078e001c */
[----:B------:R-:W-:-:S07]  /*55bb0*/  IMAD.MOV.U32 R11, RZ, RZ, R2 ;  /* 0x000000ffff0b7224 */ /* 0x000fce00078e0002 */
[C---:B--2---:R-:W-:Y:S01]  /*55bc0*/  HMMA.16816.F32 R8, R20.reuse, R26, R8 ;  /* 0x0000001a1408723c */ /* 0x044fe20000001808 */
[----:B------:R0:W-:Y:S05]  /*55bd0*/  STL [R1+0x5054], R12 ;  /* 0x0050540c01007387 */ /* 0x0001ea0000100800 */
[----:B------:R-:W-:Y:S02]  /*55be0*/  IMAD.MOV.U32 R17, RZ, RZ, R27 ;  /* 0x000000ffff117224 */ /* 0x000fe400078e001b */
[----:B0-----:R-:W-:Y:S01]  /*55bf0*/  IMAD.MOV.U32 R12, RZ, RZ, R26 ;  /* 0x000000ffff0c7224 */ /* 0x001fe200078e001a */
[----:B----4-:R-:W-:Y:S06]  /*55c00*/  HMMA.16816.F32 R4, R20, R18, R4 ;  /* 0x000000121404723c */ /* 0x010fec0000001804 */
[----:B------:R-:W-:-:S15]  /*55c10*/  IMAD.MOV.U32 R13, RZ, RZ, R18 ;  /* 0x000000ffff0d7224 */ /* 0x000fde00078e0012 */
[----:B------:R-:W-:-:S02]  /*55c20*/  NOP ;  /* 0x0000000000007918 */ /* 0x000fc40000000000 */
[----:B------:R-:W-:Y:S04]  /*55c30*/  STL.64 [R1+0x11d0], R4 ;  /* 0x0011d00401007387 */ /* 0x000fe80000100a00 */
[----:B------:R0:W-:Y:S04]  /*55c40*/  STL.64 [R1+0x11d8], R6 ;  /* 0x0011d80601007387 */ /* 0x0001e80000100a00 */
[----:B0-----:R-:W2:Y:S04]  /*55c50*/  LDL.LU.64 R6, [R1+0x50e0] ;  /* 0x0050e00001067983 */ /* 0x001ea80000300a00 */
[----:B------:R-:W-:Y:S04]  /*55c60*/  STL [R1+0x505c], R13 ;  /* 0x00505c0d01007387 */ /* 0x000fe80000100800 */
[----:B------:R-:W3:Y:S04]  /*55c70*/  LDL R4, [R1+0x1a04] ;  /* 0x001a040001047983 */ /* 0x000ee80000100800 */
[----:B------:R-:W-:Y:S04]  /*55c80*/  STL.64 [R1+0x11c0], R8 ;  /* 0x0011c00801007387 */ /* 0x000fe80000100a00 */
[----:B------:R0:W-:Y:S04]  /*55c90*/  STL.64 [R1+0x11c8], R10 ;  /* 0x0011c80a01007387 */ /* 0x0001e80000100a00 */
[----:B0-----:R-:W4:Y:S04]  /*55ca0*/  LDL.LU.64 R10, [R1+0x50d8] ;  /* 0x0050d800010a7983 */ /* 0x001f280000300a00 */
[----:B------:R-:W4:Y:S04]  /*55cb0*/  LDL.LU.64 R8, [R1+0x50d0] ;  /* 0x0050d00001087983 */ /* 0x000f280000300a00 */
[----:B------:R-:W4:Y:S01]  /*55cc0*/  LDL.LU.64 R26, [R1+0x50c8] ;  /* 0x0050c800011a7983 */ /* 0x000f220000300a00 */
[----:B------:R-:W-:Y:S01]  /*55cd0*/  IMAD.MOV.U32 R18, RZ, RZ, R19 ;  /* 0x000000ffff127224 */ /* 0x000fe200078e0013 */
[----:B----4-:R-:W-:Y:S06]  /*55ce0*/  HMMA.16816.F32 R8, R20, R26, R8 ;  /* 0x0000001a1408723c */ /* 0x010fec0000001808 */
[----:B------:R-:W-:-:S02]  /*55cf0*/  IMAD.MOV.U32 R13, RZ, RZ, R26 ;  /* 0x000000ffff0d7224 */ /* 0x000fc400078e001a */
[----:B------:R-:W-:-:S15]  /*55d00*/  IMAD.MOV.U32 R19, RZ, RZ, R27 ;  /* 0x000000ffff137224 */ /* 0x000fde00078e001b */
[----:B------:R-:W-:Y:S04]  /*55d10*/  STL.64 [R1+0x11b0], R8 ;  /* 0x0011b00801007387 */ /* 0x000fe80000100a00 */
[----:B------:R0:W-:Y:S04]  /*55d20*/  STL.64 [R1+0x11b8], R10 ;  /* 0x0011b80a01007387 */ /* 0x0001e80000100a00 */
[----:B0-----:R-:W4:Y:S04]  /*55d30*/  LDL.LU.64 R10, [R1+0x50c0] ;  /* 0x0050c000010a7983 */ /* 0x001f280000300a00 */
[----:B------:R-:W4:Y:S04]  /*55d40*/  LDL.LU.64 R8, [R1+0x50b8] ;  /* 0x0050b80001087983 */ /* 0x000f280000300a00 */
[----:B------:R-:W4:Y:S02]  /*55d50*/  LDL.LU.64 R26, [R1+0x50b0] ;  /* 0x0050b000011a7983 */ /* 0x000f240000300a00 */
        /* <DEDUP_REMOVED lines=8> */
[----:B----4-:R-:W-:Y:S02]  /*55de0*/  HMMA.16816.F32 R20, R20, R26, R8 ;  /* 0x0000001a1414723c */ /* 0x010fe40000001808 */
[----:B------:R-:W4:Y:S04]  /*55df0*/  LDL.LU.64 R10, [R1+0x5090] ;  /* 0x00509000010a7983 */ /* 0x000f280000300a00 */
[----:B------:R-:W4:Y:S01]  /*55e00*/  LDL.LU.64 R8, [R1+0x5088] ;  /* 0x0050880001087983 */ /* 0x000f220000300a00 */
[----:B------:R-:W-:-:S02]  /*55e10*/  IMAD.MOV.U32 R16, RZ, RZ, R26 ;  /* 0x000000ffff107224 */ /* 0x000fc400078e001a */
[----:B------:R-:W-:-:S14]  /*55e20*/  IMAD.MOV.U32 R5, RZ, RZ, R27 ;  /* 0x000000ffff057224 */ /* 0x000fdc00078e001b */
[----:B------:R0:W-:Y:S04]  /*55e30*/  STL.64 [R1+0x11a0], R20 ;  /* 0x0011a01401007387 */ /* 0x0001e80000100a00 */
[----:B------:R1:W-:Y:S04]  /*55e40*/  STL.64 [R1+0x11a8], R22 ;  /* 0x0011a81601007387 */ /* 0x0003e80000100a00 */
[----:B------:R-:W4:Y:S04]  /*55e50*/  LDL.LU.64 R26, [R1+0x5080] ;  /* 0x00508000011a7983 */ /* 0x000f280000300a00 */
[----:B------:R-:W4:Y:S04]  /*55e60*/  LDL.LU.64 R24, [R1+0x5078] ;  /* 0x0050780001187983 */ /* 0x000f280000300a00 */
[----:B0-----:R-:W3:Y:S04]  /*55e70*/  LDL.LU R20, [R1+0x10] ;  /* 0x0000100001147983 */ /* 0x001ee80000300800 */
[----:B------:R-:W3:Y:S04]  /*55e80*/  LDL.LU R21, [R1+0x14] ;  /* 0x0000140001157983 */ /* 0x000ee80000300800 */
[----:B-1----:R-:W3:Y:S04]  /*55e90*/  LDL.LU R22, [R1+0x18] ;  /* 0x0000180001167983 */ /* 0x002ee80000300800 */
[----:B------:R-:W3:Y:S04]  /*55ea0*/  LDL.LU R23, [R1+0x1c] ;  /* 0x00001c0001177983 */ /* 0x000ee80000300800 */
[----:B------:R-:W-:Y:S04]  /*55eb0*/  STL.64 [R1+0x5068], R18 ;  /* 0x0050681201007387 */ /* 0x000fe80000100a00 */
[----:B------:R0:W-:Y:S04]  /*55ec0*/  STL.64 [R1+0x5060], R16 ;  /* 0x0050601001007387 */ /* 0x0001e80000100a00 */
[----:B0-----:R-:W2:Y:S04]  /*55ed0*/  LDL.LU R16, [R1+0x1010] ;  /* 0x0010100001107983 */ /* 0x001ea80000300800 */
[----:B------:R-:W2:Y:S01]  /*55ee0*/  LDL.LU R17, [R1+0x1014] ;  /* 0x0010140001117983 */ /* 0x000ea20000300800 */
[----:B----4-:R-:W-:-:S15]  /*55ef0*/  HMMA.16816.F32 R8, R24, R14, R8 ;  /* 0x0000000e1808723c */ /* 0x010fde0000001808 */
[----:B------:R-:W-:-:S08]  /*55f00*/  NOP ;  /* 0x0000000000007918 */ /* 0x000fd00000000000 */
[----:B------:R-:W-:Y:S04]  /*55f10*/  STL.64 [R1+0x1c0], R8 ;  /* 0x0001c00801007387 */ /* 0x000fe80000100a00 */
[----:B------:R0:W-:Y:S04]  /*55f20*/  STL.64 [R1+0x1c8], R10 ;  /* 0x0001c80a01007387 */ /* 0x0001e80000100a00 */
[----:B0-----:R-:W3:Y:S01]  /*55f30*/  LDL.LU.64 R10, [R1+0x5070] ;  /* 0x00507000010a7983 */ /* 0x001ee20000300a00 */
[----:B------:R-:W-:Y:S02]  /*55f40*/  IMAD.MOV.U32 R18, RZ, RZ, R29 ;  /* 0x000000ffff127224 */ /* 0x000fe400078e001d */
[----:B------:R-:W-:-:S07]  /*55f50*/  IMAD.MOV.U32 R19, RZ, RZ, R0 ;  /* 0x000000ffff137224 */ /* 0x000fce00078e0000 */
[C---:B--2---:R-:W-:Y:S06]  /*55f60*/  HMMA.16816.F32 R16, R24.reuse, R6, R16 ;  /* 0x000000061810723c */ /* 0x044fec0000001810 */
[----:B---3--:R-:W-:Y:S01]  /*55f70*/  HMMA.16816.F32 R8, R24, R10, R20 ;  /* 0x0000000a1808723c */ /* 0x008fe20000001814 */
[----:B------:R-:W-:-:S15]  /*55f80*/  LDSM.16.M88.4 R20, [R4+UR4+0x8000] ;  /* 0x008000040414783b */ /* 0x000fde0008000200 */
[----:B------:R-:W-:-:S07]  /*55f90*/  NOP ;  /* 0x0000000000007918 */ /* 0x000fce0000000000 */
[----:B------:R-:W-:Y:S01]  /*55fa0*/  STL.64 [R1+0x1b0], R8 ;  /* 0x0001b00801007387 */ /* 0x000fe20000100a00 */
[----:B------:R-:W-:Y:S02]  /*55fb0*/  IMAD.MOV.U32 R29, RZ, RZ, R10 ;  /* 0x000000ffff1d7224 */ /* 0x000fe400078e000a */
[----:B------:R-:W-:Y:S02]  /*55fc0*/  IMAD.MOV.U32 R0, RZ, RZ, R11 ;  /* 0x000000ffff007224 */ /* 0x000fe400078e000b */
[----:B------:R-:W0:Y:S04]  /*55fd0*/  LDSM.16.MT88.4 R8, [R3+UR4+0x4000] ;  /* 0x004000040308783b */ /* 0x000e280008004200 */
[----:B------:R1:W-:Y:S04]  /*55fe0*/  STL [R1+0x3df4], R0 ;  /* 0x003df40001007387 */ /* 0x0003e80000100800 */
[----:B------:R2:W-:Y:S04]  /*55ff0*/  STL [R1+0x3df0], R29 ;  /* 0x003df01d01007387 */ /* 0x0005e80000100800 */
[----:B0-----:R-:W-:Y:S04]  /*56000*/  STL [R1+0x4ee4], R10 ;  /* 0x004ee40a01007387 */ /* 0x001fe80000100800 */
[----:B------:R-:W-:Y:S04]  /*56010*/  STL [R1+0x4ee0], R11 ;  /* 0x004ee00b01007387 */ /* 0x000fe80000100800 */
[----:B------:R-:W-:Y:S04]  /*56020*/  STL.64 [R1+0xd0], R20 ;  /* 0x0000d01401007387 */ /* 0x000fe80000100a00 */
[----:B------:R-:W-:Y:S04]  /*56030*/  STL.64 [R1+0xd8], R22 ;  /* 0x0000d81601007387 */ /* 0x000fe80000100a00 */
[----:B------:R-:W0:Y:S01]  /*56040*/  LDSM.16.M88.4 R20, [R4+UR4+0x8800] ;  /* 0x008800040414783b */ /* 0x000e220008000200 */
[----:B-1----:R-:W-:-:S03]  /*56050*/  IMAD.MOV.U32 R0, RZ, RZ, R18 ;  /* 0x000000ffff007224 */ /* 0x002fc600078e0012 */
[----:B------:R1:W-:Y:S01]  /*56060*/  STL.64 [R1+0x1190], R16 ;  /* 0x0011901001007387 */ /* 0x0003e20000100a00 */
[----:B--2---:R-:W-:-:S03]  /*56070*/  IMAD.MOV.U32 R29, RZ, RZ, R19 ;  /* 0x000000ffff1d7224 */ /* 0x004fc600078e0013 */
[----:B------:R-:W2:Y:S04]  /*56080*/  LDL.LU.64 R18, [R1+0x5068] ;  /* 0x0050680001127983 */ /* 0x000ea80000300a00 */
[----:B-1----:R-:W3:Y:S04]  /*56090*/  LDL.LU.64 R16, [R1+0x5060] ;  /* 0x0050600001107983 */ /* 0x002ee80000300a00 */
[----:B0-----:R-:W-:Y:S04]  /*560a0*/  STL.64 [R1+0xc0], R20 ;  /* 0x0000c01401007387 */ /* 0x001fe80000100a00 */
[----:B------:R-:W-:Y:S04]  /*560b0*/  STL.64 [R1+0xc8], R22 ;  /* 0x0000c81601007387 */ /* 0x000fe80000100a00 */
[----:B------:R-:W-:Y:S04]  /*560c0*/  STL.64 [R1+0x4ed8], R20 ;  /* 0x004ed81401007387 */ /* 0x000fe80000100a00 */
[----:B------:R-:W0:Y:S04]  /*560d0*/  LDSM.16.M88.4 R20, [R4+UR4+0x9000] ;  /* 0x009000040414783b */ /* 0x000e280008000200 */
[----:B------:R-:W-:Y:S04]  /*560e0*/  STL [R1+0x3e64], R29 ;  /* 0x003e641d01007387 */ /* 0x000fe80000100800 */
[----:B------:R1:W-:Y:S04]  /*560f0*/  STL [R1+0x3e60], R0 ;  /* 0x003e600001007387 */ /* 0x0003e80000100800 */
[----:B0-----:R-:W-:Y:S04]  /*56100*/  STL.64 [R1+0xb0], R20 ;  /* 0x0000b01401007387 */ /* 0x001fe80000100a00 */
[----:B------:R-:W-:Y:S01]  /*56110*/  STL.64 [R1+0xb8], R22 ;  /* 0x0000b81601007387 */ /* 0x000fe20000100a00 */
[----:B-1----:R-:W-:-:S03]  /*56120*/  IMAD.MOV.U32 R0, RZ, RZ, R21 ;  /* 0x000000ffff007224 */ /* 0x002fc600078e0015 */
[----:B------:R-:W0:Y:S02]  /*56130*/  LDSM.16.M88.4 R20, [R4+UR4+0x9800] ;  /* 0x009800040414783b */ /* 0x000e240008000200 */
[----:B0-----:R-:W-:Y:S02]  /*56140*/  IMAD.MOV.U32 R10, RZ, RZ, R20 ;  /* 0x000000ffff0a7224 */ /* 0x001fe400078e0014 */
[----:B------:R-:W-:Y:S01]  /*56150*/  IMAD.MOV.U32 R11, RZ, RZ, R21 ;  /* 0x000000ffff0b7224 */ /* 0x000fe200078e0015 */
[----:B------:R-:W-:Y:S04]  /*56160*/  STL.64 [R1+0xa0], R20 ;  /* 0x0000a01401007387 */ /* 0x000fe80000100a00 */
[----:B------:R-:W-:Y:S04]  /*56170*/  STL.64 [R1+0xa8], R22 ;  /* 0x0000a81601007387 */ /* 0x000fe80000100a00 */
[----:B------:R-:W0:Y:S04]  /*56180*/  LDSM.16.M88.4 R20, [R4+UR4+0xa000] ;  /* 0x00a000040414783b */ /* 0x000e280008000200 */
[----:B------:R-:W-:Y:S04]  /*56190*/  STL.64 [R1+0x4ef0], R10 ;  /* 0x004ef00a01007387 */ /* 0x000fe80000100a00 */
[----:B------:R-:W-:Y:S04]  /*561a0*/  STL.64 [R1+0x4ee8], R8 ;  /* 0x004ee80801007387 */ /* 0x000fe80000100a00 */
[----:B------:R-:W1:Y:S04]  /*561b0*/  LDSM.16.M88.4 R8, [R4+UR4+0xa800] ;  /* 0x00a800040408783b */ /* 0x000e680008000200 */
[----:B0-----:R0:W-:Y:S04]  /*561c0*/  STL.64 [R1+0x90], R20 ;  /* 0x0000901401007387 */ /* 0x0011e80000100a00 */
[----:B------:R-:W-:Y:S04]  /*561d0*/  STL.64 [R1+0x98], R22 ;  /* 0x0000981601007387 */ /* 0x000fe80000100a00 */
[----:B-1----:R-:W-:Y:S04]  /*561e0*/  STL.64 [R1+0x80], R8 ;  /* 0x0000800801007387 */ /* 0x002fe80000100a00 */
[----:B------:R-:W-:Y:S01]  /*561f0*/  STL.64 [R1+0x88], R10 ;  /* 0x0000880a01007387 */ /* 0x000fe20000100a00 */
[----:B0-----:R-:W-:-:S02]  /*56200*/  IMAD.MOV.U32 R21, RZ, RZ, R8 ;  /* 0x000000ffff157224 */ /* 0x001fc400078e0008 */
[----:B------:R-:W-:Y:S02]  /*56210*/  IMAD.MOV.U32 R20, RZ, RZ, R9 ;  /* 0x000000ffff147224 */ /* 0x000fe400078e0009 */
[----:B------:R-:W0:Y:S04]  /*56220*/  LDSM.16.M88.4 R8, [R4+UR4+0xb000] ;  /* 0x00b000040408783b */ /* 0x000e280008000200 */
[----:B0-----:R-:W-:Y:S04]  /*56230*/  STL.64 [R1+0x70], R8 ;  /* 0x0000700801007387 */ /* 0x001fe80000100a00 */
[----:B------:R-:W-:Y:S04]  /*56240*/  STL.64 [R1+0x78], R10 ;  /* 0x0000780a01007387 */ /* 0x000fe80000100a00 */
[----:B------:R-:W0:Y:S04]  /*56250*/  LDSM.16.M88.4 R8, [R4+UR4+0xb800] ;  /* 0x00b800040408783b */ /* 0x000e280008000200 */
[----:B0-----:R-:W-:Y:S04]  /*56260*/  STL.64 [R1+0x60], R8 ;  /* 0x0000600801007387 */ /* 0x001fe80000100a00 */
[----:B------:R-:W-:Y:S01]  /*56270*/  STL.64 [R1+0x68], R10 ;  /* 0x0000680a01007387 */ /* 0x000fe20000100a00 */
[----:B------:R-:W-:-:S03]  /*56280*/  IMAD.MOV.U32 R29, RZ, RZ, R9 ;  /* 0x000000ffff1d7224 */ /* 0x000fc600078e0009 */
        /* <DEDUP_REMOVED lines=15> */
[----:B------:R-:W0:Y:S02]  /*56380*/  LDSM.16.M88.4 R8, [R4+UR4+0xe800] ;  /* 0x00e800040408783b */ /* 0x000e240008000200 */
[----:B0-----:R-:W-:-:S02]  /*56390*/  IMAD.MOV.U32 R23, RZ, RZ, R8 ;  /* 0x000000ffff177224 */ /* 0x001fc400078e0008 */
[----:B------:R-:W-:Y:S01]  /*563a0*/  IMAD.MOV.U32 R22, RZ, RZ, R9 ;  /* 0x000000ffff167224 */ /* 0x000fe200078e0009 */
[----:B------:R-:W-:Y:S04]  /*563b0*/  STL.64 [R1+0x8], R10 ;  /* 0x0000080a01007387 */ /* 0x000fe80000100a00 */
[----:B------:R0:W-:Y:S04]  /*563c0*/  STL.64 [R1+0x4f00], R22 ;  /* 0x004f001601007387 */ /* 0x0001e80000100a00 */
[----:B------:R-:W-:Y:S01]  /*563d0*/  STL.64 [R1+0x4ef8], R20 ;  /* 0x004ef81401007387 */ /* 0x000fe20000100a00 */
[----:B0-----:R-:W-:-:S02]  /*563e0*/  IMAD.MOV.U32 R22, RZ, RZ, R13 ;  /* 0x000000ffff167224 */ /* 0x001fc400078e000d */
[----:B--2---:R-:W-:Y:S01]  /*563f0*/  IMAD.MOV.U32 R23, RZ, RZ, R19 ;  /* 0x000000ffff177224 */ /* 0x004fe200078e0013 */
[----:B------:R-:W2:Y:S04]  /*56400*/  LDL.LU R13, [R1+0x505c] ;  /* 0x00505c00010d7983 */ /* 0x000ea80000300800 */
[----:B------:R-:W4:Y:S04]  /*56410*/  LDL.LU R19, [R1+0x5058] ;  /* 0x0050580001137983 */ /* 0x000f280000300800 */
[----:B------:R0:W-:Y:S04]  /*56420*/  STL.64 [R1+0x4f18], R22 ;  /* 0x004f181601007387 */ /* 0x0001e80000100a00 */
[----:B------:R-:W2:Y:S04]  /*56430*/  LDL.LU R8, [R1+0x17b0] ;  /* 0x0017b00001087983 */ /* 0x000ea80000300800 */
[----:B------:R-:W2:Y:S04]  /*56440*/  LDL.LU R9, [R1+0x17b4] ;  /* 0x0017b40001097983 */ /* 0x000ea80000300800 */
[----:B------:R-:W4:Y:S04]  /*56450*/  LDL.LU R10, [R1+0x17b8] ;  /* 0x0017b800010a7983 */ /* 0x000f280000300800 */
[----:B------:R-:W4:Y:S01]  /*56460*/  LDL.LU R11, [R1+0x17bc] ;  /* 0x0017bc00010b7983 */ /* 0x000f220000300800 */
[----:B0-----:R-:W-:-:S02]  /*56470*/  IMAD.MOV.U32 R22, RZ, RZ, R12 ;  /* 0x000000ffff167224 */ /* 0x001fc400078e000c */
[----:B---3--:R-:W-:Y:S01]  /*56480*/  IMAD.MOV.U32 R23, RZ, RZ, R17 ;  /* 0x000000ffff177224 */ /* 0x008fe200078e0011 */
        /* <DEDUP_REMOVED lines=46> */
[----:B------:R0:W-:Y:S02]  /*56770*/  STL.64 [R1+0x4f90], R22 ;  /* 0x004f901601007387 */ /* 0x0001e40000100a00 */
[----:B0-----:R-:W-:-:S02]  /*56780*/  IMAD.MOV.U32 R22, RZ, RZ, R13 ;  /* 0x000000ffff167224 */ /* 0x001fc400078e000d */
        /* <DEDUP_REMOVED lines=30> */
[----:B------:R-:W4:Y:S01]  /*56970*/  LDL.LU R10, [R1+0x1088] ;  /* 0x00108800010a7983 */ /* 0x000f220000300800 */
[----:B---3--:R-:W-:-:S02]  /*56980*/  IMAD.MOV.U32 R22, RZ, RZ, R12 ;  /* 0x000000ffff167224 */ /* 0x008fc400078e000c */
[----:B------:R-:W-:Y:S02]  /*56990*/  IMAD.MOV.U32 R23, RZ, RZ, R19 ;  /* 0x000000ffff177224 */ /* 0x000fe400078e0013 */
[----:B------:R-:W-:Y:S02]  /*569a0*/  IMAD.MOV.U32 R11, RZ, RZ, R13 ;  /* 0x000000ffff0b7224 */ /* 0x000fe400078e000d */
        /* <DEDUP_REMOVED lines=12> */
[----:B------:R-:W2:Y:S01]  /*56a70*/  LDL.LU R9, [R1+0x1064] ;  /* 0x0010640001097983 */ /* 0x000ea20000300800 */
[----:B---3--:R-:W-:-:S02]  /*56a80*/  IMAD.MOV.U32 R10, RZ, RZ, R12 ;  /* 0x000000ffff0a7224 */ /* 0x008fc400078e000c */
[----:B------:R-:W-:Y:S01]  /*56a90*/  IMAD.MOV.U32 R11, RZ, RZ, R13 ;  /* 0x000000ffff0b7224 */ /* 0x000fe200078e000d */
[----:B------:R-:W3:Y:S04]  /*56aa0*/  LDL.LU R12, [R1+0x500c] ;  /* 0x00500c00010c7983 */ /* 0x000ee80000300800 */
[----:B------:R-:W4:Y:S04]  /*56ab0*/  LDL.LU R13, [R1+0x5008] ;  /* 0x00500800010d7983 */ /* 0x000f280000300800 */
[----:B------:R-:W-:Y:S04]  /*56ac0*/  STL.64 [R1+0x4fe8], R10 ;  /* 0x004fe80a01007387 */ /* 0x000fe80000100a00 */
[----:B--2---:R0:W-:Y:S04]  /*56ad0*/  STL.64 [R1+0x4fe0], R8 ;  /* 0x004fe00801007387 */ /* 0x0041e80000100a00 */
[----:B0-----:R-:W2:Y:S04]  /*56ae0*/  LDL.LU R8, [R1+0x1040] ;  /* 0x0010400001087983 */ /* 0x001ea80000300800 */
[----:B------:R-:W2:Y:S04]  /*56af0*/  LDL.LU R9, [R1+0x1044] ;  /* 0x0010440001097983 */ /* 0x000ea80000300800 */
[----:B------:R-:W3:Y:S04]  /*56b00*/  LDL.LU R10, [R1+0x1048] ;  /* 0x00104800010a7983 */ /* 0x000ee80000300800 */
[----:B------:R-:W3:Y:S01]  /*56b10*/  LDL.LU R11, [R1+0x104c] ;  /* 0x00104c00010b7983 */ /* 0x000ee20000300800 */
[----:B------:R-:W-:-:S02]  /*56b20*/  IMAD.MOV.U32 R22, RZ, RZ, R18 ;  /* 0x000000ffff167224 */ /* 0x000fc400078e0012 */
[----:B------:R-:W-:Y:S01]  /*56b30*/  IMAD.MOV.U32 R23, RZ, RZ, R17 ;  /* 0x000000ffff177224 */ /* 0x000fe200078e0011 */
[----:B---3--:R-:W-:Y:S04]  /*56b40*/  STL.64 [R1+0x5000], R10 ;  /* 0x0050000a01007387 */ /* 0x008fe80000100a00 */
[----:B--2---:R0:W-:Y:S04]  /*56b50*/  STL.64 [R1+0x4ff8], R8 ;  /* 0x004ff80801007387 */ /* 0x0041e80000100a00 */
[----:B0-----:R-:W2:Y:S04]  /*56b60*/  LDL.LU R8, [R1+0x1050] ;  /* 0x0010500001087983 */ /* 0x001ea80000300800 */
[----:B------:R-:W2:Y:S01]  /*56b70*/  LDL.LU R9, [R1+0x1054] ;  /* 0x0010540001097983 */ /* 0x000ea20000300800 */
[----:B----4-:R-:W-:-:S02]  /*56b80*/  IMAD.MOV.U32 R10, RZ, RZ, R13 ;  /* 0x000000ffff0a7224 */ /* 0x010fc400078e000d */
[----:B------:R-:W-:Y:S02]  /*56b90*/  IMAD.MOV.U32 R11, RZ, RZ, R12 ;  /* 0x000000ffff0b7224 */ /* 0x000fe400078e000c */
[----:B------:R-:W0:Y:S04]  /*56ba0*/  LDSM.16.M88.4 R12, [R4+UR4+0xf000] ;  /* 0x00f00004040c783b */ /* 0x000e280008000200 */
[----:B0-----:R-:W-:Y:S04]  /*56bb0*/  STL [R1+0x4074], R14 ;  /* 0x0040740e01007387 */ /* 0x001fe80000100800 */
[----:B------:R0:W-:Y:S02]  /*56bc0*/  STL [R1+0x4070], R15 ;  /* 0x0040700f01007387 */ /* 0x0001e40000100800 */
[----:B0-----:R-:W-:-:S02]  /*56bd0*/  IMAD.MOV.U32 R15, RZ, RZ, R5 ;  /* 0x000000ffff0f7224 */ /* 0x001fc400078e0005 */
[----:B------:R-:W0:Y:S01]  /*56be0*/  LDSM.16.M88.4 R4, [R4+UR4+0xf800] ;  /* 0x00f800040404783b */ /* 0x000e220008000200 */
[----:B------:R-:W-:-:S03]  /*56bf0*/  IMAD.MOV.U32 R14, RZ, RZ, R16 ;  /* 0x000000ffff0e7224 */ /* 0x000fc600078e0010 */
[----:B------:R-:W1:Y:S04]  /*56c00*/  LDSM.16.MT88.4 R16, [R3+UR4+0x4080] ;  /* 0x004080040310783b */ /* 0x000e680008004200 */
[----:B------:R-:W-:Y:S04]  /*56c10*/  STL.64 [R1+0x4e68], R12 ;  /* 0x004e680c01007387 */ /* 0x000fe80000100a00 */
[----:B0-----:R-:W-:Y:S04]  /*56c20*/  STL [R1+0x3c74], R6 ;  /* 0x003c740601007387 */ /* 0x001fe80000100800 */
[----:B------:R-:W-:Y:S04]  /*56c30*/  STL [R1+0x3c70], R7 ;  /* 0x003c700701007387 */ /* 0x000fe80000100800 */
[----:B------:R0:W-:Y:S04]  /*56c40*/  STL.64 [R1+0x4ed0], R4 ;  /* 0x004ed00401007387 */ /* 0x0001e80000100a00 */
[----:B0-----:R-:W3:Y:S04]  /*56c50*/  LDL.LU R4, [R1+0x10d0] ;  /* 0x0010d00001047983 */ /* 0x001ee80000300800 */
[----:B------:R-:W3:Y:S04]  /*56c60*/  LDL.LU R5, [R1+0x10d4] ;  /* 0x0010d40001057983 */ /* 0x000ee80000300800 */
[----:B------:R-:W3:Y:S04]  /*56c70*/  LDL.LU R6, [R1+0x10d8] ;  /* 0x0010d80001067983 */ /* 0x000ee80000300800 */
[----:B------:R-:W3:Y:S04]  /*56c80*/  LDL.LU R7, [R1+0x10dc] ;  /* 0x0010dc0001077983 */ /* 0x000ee80000300800 */
[----:B-1----:R-:W-:Y:S04]  /*56c90*/  STL.64 [R1+0x4dd8], R18 ;  /* 0x004dd81201007387 */ /* 0x002fe80000100a00 */
[----:B------:R-:W-:Y:S01]  /*56ca0*/  STL.64 [R1+0x4dd0], R16 ;  /* 0x004dd01001007387 */ /* 0x000fe20000100a00 */
[----:B--2---:R-:W-:Y:S03]  /*56cb0*/  HMMA.16816.F32 R20, R24, R22, R8 ;  /* 0x000000161814723c */ /* 0x004fe60000001808 */
        /* <DEDUP_REMOVED lines=69> */
[----:B------:R-:W-:Y:S02]  /*57110*/  IMAD.MOV.U32 R18, RZ, RZ, R28 ;  /* 0x000000ffff127224 */ /* 0x000fe400078e001c */
[----:B------:R-:W-:Y:S01]  /*57120*/  IMAD.MOV.U32 R19, RZ, RZ, R2 ;  /* 0x000000ffff137224 */ /* 0x000fe200078e0002 */
[----:B--2---:R-:W-:Y:S01]  /*57130*/  HMMA.16816.F32 R20, R24, R22, R8 ;  /* 0x000000161814723c */ /* 0x004fe20000001808 */
[----:B------:R-:W2:Y:S04]  /*57140*/  LDL.LU.64 R10, [R1+0x4f10] ;  /* 0x004f1000010a7983 */ /* 0x000ea80000300a00 */
[----:B------:R-:W2:-:S15]  /*57150*/  LDL.LU.64 R8, [R1+0x4f08] ;  /* 0x004f080001087983 */ /* 0x000e9e0000300a00 */
[----:B------:R-:W-:-:S03]  /*57160*/  NOP ;  /* 0x0000000000007918 */ /* 0x000fc60000000000 */
[----:B------:R-:W-:Y:S04]  /*57170*/  STL.64 [R1+0x5a0], R20 ;  /* 0x0005a01401007387 */ /* 0x000fe80000100a00 */
[----:B------:R0:W-:Y:S04]  /*57180*/  STL.64 [R1+0x5a8], R22 ;  /* 0x0005a81601007387 */ /* 0x0001e80000100a00 */
[----:B0-----:R-:W4:Y:S04]  /*57190*/  LDL.LU.64 R22, [R1+0x4f00] ;  /* 0x004f000001167983 */ /* 0x001f280000300a00 */
[----:B------:R-:W4:Y:S01]  /*571a0*/  LDL.LU.64 R20, [R1+0x4ef8] ;  /* 0x004ef80001147983 */ /* 0x000f220000300a00 */
[C---:B--2---:R-:W-:Y:S03]  /*571b0*/  HMMA.16816.F32 R16, R24.reuse, R18, R8 ;  /* 0x000000121810723c */ /* 0x044fe60000001808 */
[----:B------:R-:W2:Y:S04]  /*571c0*/  LDL.LU.64 R10, [R1+0x4ef0] ;  /* 0x004ef000010a7983 */ /* 0x000ea80000300a00 */
[----:B------:R-:W2:Y:S01]  /*571d0*/  LDL.LU.64 R8, [R1+0x4ee8] ;  /* 0x004ee80001087983 */ /* 0x000ea20000300a00 */
[----:B---3--:R-:W-:-:S15]  /*571e0*/  HMMA.16816.F32 R24, R24, R14, R4 ;  /* 0x0000000e1818723c */ /* 0x008fde0000001804 */
[----:B------:R-:W-:-:S01]  /*571f0*/  NOP ;  /* 0x0000000000007918 */ /* 0x000fc20000000000 */
[----:B------:R-:W-:Y:S02]  /*57200*/  IMAD.MOV.U32 R2, RZ, RZ, R19 ;  /* 0x000000ffff027224 */ /* 0x000fe400078e0013 */
[----:B------:R-:W-:Y:S01]  /*57210*/  IMAD.MOV.U32 R28, RZ, RZ, R18 ;  /* 0x000000ffff1c7224 */ /* 0x000fe200078e0012 */
[----:B------:R4:W-:Y:S04]  /*57220*/  STL.64 [R1+0x590], R16 ;  /* 0x0005901001007387 */ /* 0x0009e80000100a00 */
[----:B------:R-:W-:Y:S04]  /*57230*/  STL [R1+0x3da4], R2 ;  /* 0x003da40201007387 */ /* 0x000fe80000100800 */
[----:B------:R-:W-:Y:S04]  /*57240*/  STL [R1+0x3da0], R28 ;  /* 0x003da01c01007387 */ /* 0x000fe80000100800 */
[----:B------:R-:W3:Y:S04]  /*57250*/  LDL.LU R12, [R1+0x10c0] ;  /* 0x0010c000010c7983 */ /* 0x000ee80000300800 */
[----:B------:R-:W3:Y:S04]  /*57260*/  LDL.LU R13, [R1+0x10c4] ;  /* 0x0010c400010d7983 */ /* 0x000ee80000300800 */
[----:B------:R-:W3:Y:S04]  /*57270*/  LDL.LU R14, [R1+0x10c8] ;  /* 0x0010c800010e7983 */ /* 0x000ee80000300800 */
[----:B------:R-:W3:Y:S01]  /*57280*/  LDL.LU R15, [R1+0x10cc] ;  /* 0x0010cc00010f7983 */ /* 0x000ee20000300800 */
[----:B----4-:R-:W-:-:S02]  /*57290*/  IMAD.MOV.U32 R16, RZ, RZ, R21 ;  /* 0x000000ffff107224 */ /* 0x010fc400078e0015 */
[----:B------:R-:W-:Y:S02]  /*572a0*/  IMAD.MOV.U32 R17, RZ, RZ, R20 ;  /* 0x000000ffff117224 */ /* 0x000fe400078e0014 */
[----:B------:R-:W3:Y:S04]  /*572b0*/  LDL.64 R20, [R1+0xd0] ;  /* 0x0000d00001147983 */ /* 0x000ee80000100a00 */
[----:B------:R-:W4:Y:S04]  /*572c0*/  LDL.LU R4, [R1+0x10b0] ;  /* 0x0010b00001047983 */ /* 0x000f280000300800 */
[----:B------:R-:W4:Y:S04]  /*572d0*/  LDL.LU R5, [R1+0x10b4] ;  /* 0x0010b40001057983 */ /* 0x000f280000300800 */
[----:B------:R-:W4:Y:S04]  /*572e0*/  LDL.LU R6, [R1+0x10b8] ;  /* 0x0010b80001067983 */ /* 0x000f280000300800 */
[----:B------:R-:W4:Y:S04]  /*572f0*/  LDL.LU R7, [R1+0x10bc] ;  /* 0x0010bc0001077983 */ /* 0x000f280000300800 */
[----:B------:R0:W-:Y:S04]  /*57300*/  STL.64 [R1+0x4ea0], R16 ;  /* 0x004ea01001007387 */ /* 0x0001e80000100a00 */
[----:B0-----:R-:W2:Y:S04]  /*57310*/  LDL.LU R16, [R1+0x1130] ;  /* 0x0011300001107983 */ /* 0x001ea80000300800 */
[----:B------:R-:W2:Y:S04]  /*57320*/  LDL.LU R17, [R1+0x1134] ;  /* 0x0011340001117983 */ /* 0x000ea80000300800 */
[----:B------:R-:W3:Y:S04]  /*57330*/  LDL.LU R18, [R1+0x1138] ;  /* 0x0011380001127983 */ /* 0x000ee80000300800 */
[----:B------:R-:W3:Y:S04]  /*57340*/  LDL.LU R19, [R1+0x113c] ;  /* 0x00113c0001137983 */ /* 0x000ee80000300800 */
[----:B---3--:R-:W-:Y:S04]  /*57350*/  STL.64 [R1+0x4eb0], R18 ;  /* 0x004eb01201007387 */ /* 0x008fe80000100a00 */
[----:B--2---:R0:W-:Y:S02]  /*57360*/  STL.64 [R1+0x4ea8], R16 ;  /* 0x004ea81001007387 */ /* 0x0041e40000100a00 */
[----:B0-----:R-:W-:-:S02]  /*57370*/  IMAD.MOV.U32 R16, RZ, RZ, R10 ;  /* 0x000000ffff107224 */ /* 0x001fc400078e000a */
[----:B------:R-:W-:Y:S01]  /*57380*/  IMAD.MOV.U32 R17, RZ, RZ, R11 ;  /* 0x000000ffff117224 */ /* 0x000fe200078e000b */
[----:B------:R-:W2:Y:S04]  /*57390*/  LDL.LU R10, [R1+0x4ee4] ;  /* 0x004ee400010a7983 */ /* 0x000ea80000300800 */
[----:B------:R-:W2:Y:S04]  /*573a0*/  LDL.LU R11, [R1+0x4ee0] ;  /* 0x004ee000010b7983 */ /* 0x000ea80000300800 */
[----:B------:R0:W-:Y:S04]  /*573b0*/  STL.64 [R1+0x4ec8], R16 ;  /* 0x004ec81001007387 */ /* 0x0001e80000100a00 */
[----:B0-----:R-:W3:Y:S04]  /*573c0*/  LDL.LU R16, [R1+0x1150] ;  /* 0x0011500001107983 */ /* 0x001ee80000300800 */
[----:B------:R-:W3:Y:S04]  /*573d0*/  LDL.LU R17, [R1+0x1154] ;  /* 0x0011540001117983 */ /* 0x000ee80000300800 */
[----:B------:R-:W3:Y:S04]  /*573e0*/  LDL.LU R18, [R1+0x1158] ;  /* 0x0011580001127983 */ /* 0x000ee80000300800 */
[----:B------:R-:W3:Y:S04]  /*573f0*/  LDL.LU R19, [R1+0x115c] ;  /* 0x00115c0001137983 */ /* 0x000ee80000300800 */
[----:B------:R-:W-:Y:S04]  /*57400*/  STL.64 [R1+0x3c98], R26 ;  /* 0x003c981a01007387 */ /* 0x000fe80000100a00 */
[----:B------:R0:W-:Y:S02]  /*57410*/  STL.64 [R1+0x3c90], R24 ;  /* 0x003c901801007387 */ /* 0x0001e40000100a00 */
[----:B0-----:R-:W-:-:S02]  /*57420*/  IMAD.MOV.U32 R24, RZ, RZ, R23 ;  /* 0x000000ffff187224 */ /* 0x001fc400078e0017 */
[----:B------:R-:W-:-:S05]  /*57430*/  IMAD.MOV.U32 R25, RZ, RZ, R22 ;  /* 0x000000ffff197224 */ /* 0x000fca00078e0016 */
[----:B------:R0:W-:Y:S04]  /*57440*/  STL.64 [R1+0x4e50], R24 ;  /* 0x004e501801007387 */ /* 0x0001e80000100a00 */
[----:B0-----:R-:W4:Y:S04]  /*57450*/  LDL.LU R24, [R1+0x1120] ;  /* 0x0011200001187983 */ /* 0x001f280000300800 */
[----:B------:R-:W4:Y:S04]  /*57460*/  LDL.LU R25, [R1+0x1124] ;  /* 0x0011240001197983 */ /* 0x000f280000300800 */
[----:B------:R-:W3:Y:S04]  /*57470*/  LDL.LU R26, [R1+0x1128] ;  /* 0x00112800011a7983 */ /* 0x000ee80000300800 */
[----:B------:R-:W3:Y:S01]  /*57480*/  LDL.LU R27, [R1+0x112c] ;  /* 0x00112c00011b7983 */ /* 0x000ee20000300800 */
[----:B--2---:R-:W-:Y:S03]  /*57490*/  HMMA.16816.F32 R12, R8, R20, R12 ;  /* 0x00000014080c723c */ /* 0x004fe6000000180c */
[----:B---3--:R-:W-:Y:S04]  /*574a0*/  STL.64 [R1+0x4ec0], R26 ;  /* 0x004ec01a01007387 */ /* 0x008fe80000100a00 */
[----:B----4-:R0:W-:Y:S04]  /*574b0*/  STL.64 [R1+0x4eb8], R24 ;  /* 0x004eb81801007387 */ /* 0x0101e80000100a00 */
[----:B0-----:R-:W2:Y:S04]  /*574c0*/  LDL.LU R24, [R1+0x1140] ;  /* 0x0011400001187983 */ /* 0x001ea80000300800 */
[----:B------:R-:W2:Y:S04]  /*574d0*/  LDL.LU R25, [R1+0x1144] ;  /* 0x0011440001197983 */ /* 0x000ea80000300800 */
[----:B------:R-:W2:Y:S04]  /*574e0*/  LDL.LU R26, [R1+0x1148] ;  /* 0x00114800011a7983 */ /* 0x000ea80000300800 */
[----:B------:R-:W2:Y:S04]  /*574f0*/  LDL.LU R27, [R1+0x114c] ;  /* 0x00114c00011b7983 */ /* 0x000ea80000300800 */
[----:B------:R0:W-:Y:S04]  /*57500*/  STL.64 [R1+0x580], R12 ;  /* 0x0005800c01007387 */ /* 0x0001e80000100a00 */
[----:B------:R-:W-:Y:S01]  /*57510*/  STL.64 [R1+0x588], R14 ;  /* 0x0005880e01007387 */ /* 0x000fe20000100a00 */
[----:B0-----:R-:W-:-:S02]  /*57520*/  IMAD.MOV.U32 R13, RZ, RZ, R20 ;  /* 0x000000ffff0d7224 */ /* 0x001fc400078e0014 */
[----:B------:R-:W-:Y:S02]  /*57530*/  IMAD.MOV.U32 R12, RZ, RZ, R21 ;  /* 0x000000ffff0c7224 */ /* 0x000fe400078e0015 */
[----:B------:R-:W3:Y:S02]  /*57540*/  LDL.LU.64 R20, [R1+0x4ed8] ;  /* 0x004ed80001147983 */ /* 0x000ee40000300a00 */
[----:B---3--:R-:W-:Y:S02]  /*57550*/  HMMA.16816.F32 R20, R8, R20, R4 ;  /* 0x000000140814723c */ /* 0x008fe40000001804 */
[----:B------:R-:W3:-:S15]  /*57560*/  LDL.LU.64 R4, [R1+0x4ed0] ;  /* 0x004ed00001047983 */ /* 0x000ede0000300a00 */
[----:B------:R-:W-:-:S06]  /*57570*/  NOP ;  /* 0x0000000000007918 */ /* 0x000fcc0000000000 */
[----:B------:R-:W-:Y:S01]  /*57580*/  STL [R1+0x570], R20 ;  /* 0x0005701401007387 */ /* 0x000fe20000100800 */
[----:B------:R-:W-:-:S03]  /*57590*/  IMAD.MOV.U32 R6, RZ, RZ, R21 ;  /* 0x000000ffff067224 */ /* 0x000fc600078e0015 */
[----:B------:R-:W-:Y:S01]  /*575a0*/  STL [R1+0x57c], R23 ;  /* 0x00057c1701007387 */ /* 0x000fe20000100800 */
[----:B------:R-:W-:-:S03]  /*575b0*/  IMAD.MOV.U32 R7, RZ, RZ, R22 ;  /* 0x000000ffff077224 */ /* 0x000fc600078e0016 */
[----:B------:R-:W0:Y:S04]  /*575c0*/  LDSM.16.MT88.4 R20, [R3+UR4+0x4100] ;  /* 0x004100040314783b */ /* 0x000e280008004200 */
[----:B------:R-:W-:Y:S04]  /*575d0*/  STL [R1+0x3c84], R7 ;  /* 0x003c840701007387 */ /* 0x000fe80000100800 */
[----:B------:R-:W-:Y:S04]  /*575e0*/  STL [R1+0x3c80], R6 ;  /* 0x003c800601007387 */ /* 0x000fe80000100800 */
[----:B0-----:R-:W-:Y:S04]  /*575f0*/  STL.64 [R1+0x4ca8], R22 ;  /* 0x004ca81601007387 */ /* 0x001fe80000100a00 */
[----:B------:R0:W-:Y:S04]  /*57600*/  STL.64 [R1+0x4ca0], R20 ;  /* 0x004ca01401007387 */ /* 0x0001e80000100a00 */
[----:B0-----:R-:W4:Y:S01]  /*57610*/  LDL R20, [R1+0xb0] ;  /* 0x0000b00001147983 */ /* 0x001f220000100800 */
[----:B------:R-:W-:-:S07]  /*57620*/  IMAD.MOV.U32 R21, RZ, RZ, R0 ;  /* 0x000000ffff157224 */ /* 0x000fce00078e0000 */
[----:B----4-:R-:W-:-:S15]  /*57630*/  HMMA.16816.F32 R16, R8, R20, R16 ;  /* 0x000000140810723c */ /* 0x010fde0000001810 */
[----:B------:R-:W-:-:S08]  /*57640*/  NOP ;  /* 0x0000000000007918 */ /* 0x000fd00000000000 */
[----:B------:R0:W-:Y:S04]  /*57650*/  STL.64 [R1+0x1150], R16 ;  /* 0x0011501001007387 */ /* 0x0001e80000100a00 */
[----:B------:R-:W-:Y:S04]  /*57660*/  STL.64 [R1+0x1158], R18 ;  /* 0x0011581201007387 */ /* 0x000fe80000100a00 */
[----:B0-----:R-:W2:Y:S04]  /*57670*/  LDL.LU.64 R16, [R1+0x4ec8] ;  /* 0x004ec80001107983 */ /* 0x001ea80000300a00 */
[----:B------:R0:W-:Y:S04]  /*57680*/  STL.64 [R1+0x4db0], R20 ;  /* 0x004db01401007387 */ /* 0x0001e80000100a00 */
[----:B0-----:R-:W4:Y:S01]  /*57690*/  LDL.64 R20, [R1+0x90] ;  /* 0x0000900001147983 */ /* 0x001f220000100a00 */
[----:B--2---:R-:W-:Y:S03]  /*576a0*/  HMMA.16816.F32 R16, R8, R16, R24 ;  /* 0x000000100810723c */ /* 0x004fe60000001818 */
[----:B------:R-:W2:Y:S04]  /*576b0*/  LDL.LU.64 R26, [R1+0x4ec0] ;  /* 0x004ec000011a7983 */ /* 0x000ea80000300a00 */
[----:B------:R-:W2:-:S15]  /*576c0*/  LDL.LU.64 R24, [R1+0x4eb8] ;  /* 0x004eb80001187983 */ /* 0x000e9e0000300a00 */
[----:B------:R-:W-:-:S01]  /*576d0*/  NOP ;  /* 0x0000000000007918 */ /* 0x000fc20000000000 */
[----:B------:R0:W-:Y:S01]  /*576e0*/  STL.64 [R1+0x1140], R16 ;  /* 0x0011401001007387 */ /* 0x0001e20000100a00 */
[----:B------:R-:W-:Y:S02]  /*576f0*/  IMAD.MOV.U32 R7, RZ, RZ, R18 ;  /* 0x000000ffff077224 */ /* 0x000fe400078e0012 */
[----:B------:R-:W-:Y:S02]  /*57700*/  IMAD.MOV.U32 R6, RZ, RZ, R19 ;  /* 0x000000ffff067224 */ /* 0x000fe400078e0013 */
[----:B------:R-:W4:Y:S04]  /*57710*/  LDL.LU.64 R18, [R1+0x4eb0] ;  /* 0x004eb00001127983 */ /* 0x000f280000300a00 */
[----:B0-----:R-:W4:Y:S04]  /*57720*/  LDL.LU.64 R16, [R1+0x4ea8] ;  /* 0x004ea80001107983 */ /* 0x001f280000300a00 */
[----:B------:R-:W-:Y:S04]  /*57730*/  STL [R1+0x3c8c], R6 ;  /* 0x003c8c0601007387 */ /* 0x000fe80000100800 */
[----:B------:R-:W-:Y:S01]  /*57740*/  STL [R1+0x3c88], R7 ;  /* 0x003c880701007387 */ /* 0x000fe20000100800 */
[----:B----4-:R-:W-:-:S15]  /*57750*/  HMMA.16816.F32 R16, R8, R20, R16 ;  /* 0x000000140810723c */ /* 0x010fde0000001810 */
[----:B------:R-:W-:-:S08]  /*57760*/  NOP ;  /* 0x0000000000007918 */ /* 0x000fd00000000000 */
[----:B------:R0:W-:Y:S04]  /*57770*/  STL.64 [R1+0x1130], R16 ;  /* 0x0011301001007387 */ /* 0x0001e80000100a00 */
[----:B------:R2:W-:Y:S04]  /*57780*/  STL.64 [R1+0x1138], R18 ;  /* 0x0011381201007387 */ /* 0x0005e80000100a00 */
[----:B0-----:R-:W2:Y:S01]  /*57790*/  LDL.LU.64 R16, [R1+0x4ea0] ;  /* 0x004ea00001107983 */ /* 0x001ea20000300a00 */
[----:B------:R-:W-:Y:S02]  /*577a0*/  IMAD.MOV.U32 R0, RZ, RZ, R21 ;  /* 0x000000ffff007224 */ /* 0x000fe400078e0015 */
[----:B------:R-:W-:-:S03]  /*577b0*/  IMAD.MOV.U32 R2, RZ, RZ, R20 ;  /* 0x000000ffff027224 */ /* 0x000fc600078e0014 */
[----:B------:R-:W-:Y:S04]  /*577c0*/  STL [R1+0x4da4], R0 ;  /* 0x004da40001007387 */ /* 0x000fe80000100800 */
[----:B------:R-:W-:Y:S01]  /*577d0*/  STL [R1+0x4da0], R2 ;  /* 0x004da00201007387 */ /* 0x000fe20000100800 */
[----:B--2---:R-:W-:-:S15]  /*577e0*/  HMMA.16816.F32 R16, R8, R16, R24 ;  /* 0x000000100810723c */ /* 0x004fde0000001818 */
[----:B------:R-:W-:-:S08]  /*577f0*/  NOP ;  /* 0x0000000000007918 */ /* 0x000fd00000000000 */
[----:B------:R-:W-:Y:S04]  /*57800*/  STL.64 [R1+0x1120], R16 ;  /* 0x0011201001007387 */ /* 0x000fe80000100a00 */
[----:B------:R-:W2:Y:S04]  /*57810*/  LDL.LU R20, [R1+0x4c0] ;  /* 0x0004c00001147983 */ /* 0x000ea80000300800 */
[----:B------:R-:W2:Y:S04]  /*57820*/  LDL.LU R21, [R1+0x4c4] ;  /* 0x0004c40001157983 */ /* 0x000ea80000300800 */
[----:B------:R-:W4:Y:S04]  /*57830*/  LDL.LU R22, [R1+0x4c8] ;  /* 0x0004c80001167983 */ /* 0x000f280000300800 */
[----:B------:R-:W4:Y:S01]  /*57840*/  LDL.LU R23, [R1+0x4cc] ;  /* 0x0004cc0001177983 */ /* 0x000f220000300800 */
[----:B------:R-:W-:-:S02]  /*57850*/  IMAD.MOV.U32 R6, RZ, RZ, R18 ;  /* 0x000000ffff067224 */ /* 0x000fc400078e0012 */
[----:B------:R-:W-:Y:S01]  /*57860*/  IMAD.MOV.U32 R7, RZ, RZ, R19 ;  /* 0x000000ffff077224 */ /* 0x000fe200078e0013 */
[----:B----4-:R-:W-:Y:S04]  /*57870*/  STL.64 [R1+0x4dc0], R22 ;  /* 0x004dc01601007387 */ /* 0x010fe80000100a00 */
[----:B--2---:R0:W-:Y:S02]  /*57880*/  STL.64 [R1+0x4db8], R20 ;  /* 0x004db81401007387 */ /* 0x0041e40000100a00 */
[----:B0-----:R-:W-:Y:S02]  /*57890*/  IMAD.MOV.U32 R20, RZ, RZ, R13 ;  /* 0x000000ffff147224 */ /* 0x001fe400078e000d */
[----:B------:R-:W-:-:S05]  /*578a0*/  IMAD.MOV.U32 R21, RZ, RZ, R12 ;  /* 0x000000ffff157224 */ /* 0x000fca00078e000c */
[----:B------:R-:W-:Y:S04]  /*578b0*/  STL.64 [R1+0x4de0], R20 ;  /* 0x004de01401007387 */ /* 0x000fe80000100a00 */
[----:B------:R-:W2:Y:S04]  /*578c0*/  LDL.LU R16, [R1+0xf40] ;  /* 0x000f400001107983 */ /* 0x000ea80000300800 */
        /* <DEDUP_REMOVED lines=8> */
[----:B------:R-:W4:Y:S04]  /*57950*/  LDL.LU R19, [R1+0x176c] ;  /* 0x00176c0001137983 */ /* 0x000f280000300800 */
[----:B------:R-:W3:Y:S04]  /*57960*/  LDL.LU R24, [R1+0x17a0] ;  /* 0x0017a00001187983 */ /* 0x000ee80000300800 */
[----:B------:R-:W3:Y:S04]  /*57970*/  LDL.LU R25, [R1+0x17a4] ;  /* 0x0017a40001197983 */ /* 0x000ee80000300800 */
[----:B------:R-:W2:Y:S04]  /*57980*/  LDL.LU R26, [R1+0x17a8] ;  /* 0x0017a800011a7983 */ /* 0x000ea80000300800 */
[----:B------:R-:W2:Y:S04]  /*57990*/  LDL.LU R27, [R1+0x17ac] ;  /* 0x0017ac00011b7983 */ /* 0x000ea80000300800 */
[----:B------:R-:W4:Y:S04]  /*579a0*/  LDL.LU R12, [R1+0x10f0] ;  /* 0x0010f000010c7983 */ /* 0x000f280000300800 */
[----:B------:R-:W4:Y:S04]  /*579b0*/  LDL.LU R13, [R1+0x10f4] ;  /* 0x0010f400010d7983 */ /* 0x000f280000300800 */
[----:B------:R-:W3:Y:S04]  /*579c0*/  LDL.LU R14, [R1+0x10f8] ;  /* 0x0010f800010e7983 */ /* 0x000ee80000300800 */
[----:B------:R-:W3:Y:S04]  /*579d0*/  LDL.LU R15, [R1+0x10fc] ;  /* 0x0010fc00010f7983 */ /* 0x000ee80000300800 */
[----:B---3--:R-:W-:Y:S04]  /*579e0*/  STL.64 [R1+0x4e78], R14 ;  /* 0x004e780e01007387 */ /* 0x008fe80000100a00 */
[----:B----4-:R0:W-:Y:S04]  /*579f0*/  STL.64 [R1+0x4e70], R12 ;  /* 0x004e700c01007387 */ /* 0x0101e80000100a00 */
[----:B0-----:R-:W3:Y:S01]  /*57a00*/  LDL R12, [R1+0x60] ;  /* 0x00006000010c7983 */ /* 0x001ee20000100800 */
[----:B------:R-:W-:-:S05]  /*57a10*/  IMAD.MOV.U32 R13, RZ, RZ, R29 ;  /* 0x000000ffff0d7224 */ /* 0x000fca00078e001d */
[----:B---3--:R-:W-:Y:S04]  /*57a20*/  STL.64 [R1+0x4e88], R12 ;  /* 0x004e880c01007387 */ /* 0x008fe80000100a00 */
[----:B--2---:R-:W-:Y:S04]  /*57a30*/  STL.64 [R1+0x4e60], R26 ;  /* 0x004e601a01007387 */ /* 0x004fe80000100a00 */
[----:B------:R0:W-:Y:S04]  /*57a40*/  STL.64 [R1+0x4e58], R24 ;  /* 0x004e581801007387 */ /* 0x0001e80000100a00 */
[----:B0-----:R-:W2:Y:S04]  /*57a50*/  LDL.64 R24, [R1+0x50] ;  /* 0x0000500001187983 */ /* 0x001ea80000100a00 */
        /* <DEDUP_REMOVED lines=11> */
[----:B------:R-:W2:Y:S04]  /*57b10*/  LDL.64 R12, [R1+0x70] ;  /* 0x00007000010c7983 */ /* 0x000ea80000100a00 */
[----:B------:R-:W-:Y:S04]  /*57b20*/  STL.64 [R1+0x4e00], R18 ;  /* 0x004e001201007387 */ /* 0x000fe80000100a00 */
[----:B------:R0:W-:Y:S04]  /*57b30*/  STL.64 [R1+0x4df8], R16 ;  /* 0x004df81001007387 */ /* 0x0001e80000100a00 */
[----:B0-----:R-:W3:Y:S04]  /*57b40*/  LDL.64 R16, [R1+0x10] ;  /* 0x0000100001107983 */ /* 0x001ee80000100a00 */
[----:B---3--:R0:W-:Y:S04]  /*57b50*/  STL.64 [R1+0x4e18], R16 ;  /* 0x004e181001007387 */ /* 0x0081e80000100a00 */
[----:B0-----:R-:W3:Y:S04]  /*57b60*/  LDL.64 R16, [R1+0x20] ;  /* 0x0000200001107983 */ /* 0x001ee80000100a00 */
[----:B---3--:R0:W-:Y:S04]  /*57b70*/  STL.64 [R1+0x4e30], R16 ;  /* 0x004e301001007387 */ /* 0x0081e80000100a00 */
[----:B0-----:R-:W3:Y:S04]  /*57b80*/  LDL.64 R16, [R1+0x30] ;  /* 0x0000300001107983 */ /* 0x001ee80000100a00 */
[----:B---3--:R0:W-:Y:S04]  /*57b90*/  STL.64 [R1+0x4e48], R16 ;  /* 0x004e481001007387 */ /* 0x0081e80000100a00 */
[----:B0-----:R-:W3:Y:S04]  /*57ba0*/  LDL.64 R16, [R1+0x40] ;  /* 0x0000400001107983 */ /* 0x001ee80000100a00 */
        /* <DEDUP_REMOVED lines=10> */
[----:B------:R-:W-:Y:S03]  /*57c50*/  HMMA.16816.F32 R24, R8, R12, R24 ;  /* 0x0000000c0818723c */ /* 0x000fe60000001818 */
        /* <DEDUP_REMOVED lines=12> */
[----:B------:R0:W-:Y:S04]  /*57d20*/  STL [R1+0x4974], R7 ;  /* 0x0049740701007387 */ /* 0x0001e80000100800 */
[----:B------:R1:W-:Y:S04]  /*57d30*/  STL [R1+0x4970], R6 ;  /* 0x0049700601007387 */ /* 0x0003e80000100800 */
[----:B------:R-:W-:Y:S04]  /*57d40*/  STL.64 [R1+0x1110], R24 ;  /* 0x0011101801007387 */ /* 0x000fe80000100a00 */
[----:B------:R4:W-:Y:S01]  /*57d50*/  STL.64 [R1+0x1118], R26 ;  /* 0x0011181a01007387 */ /* 0x0009e20000100a00 */
[----:B0-----:R-:W-:-:S02]  /*57d60*/  IMAD.MOV.U32 R7, RZ, RZ, R12 ;  /* 0x000000ffff077224 */ /* 0x001fc400078e000c */
[----:B-1----:R-:W-:Y:S01]  /*57d70*/  IMAD.MOV.U32 R6, RZ, RZ, R13 ;  /* 0x000000ffff067224 */ /* 0x002fe200078e000d */
[----:B----4-:R-:W4:Y:S04]  /*57d80*/  LDL.LU.64 R26, [R1+0x4e98] ;  /* 0x004e9800011a7983 */ /* 0x010f280000300a00 */
[----:B------:R-:W4:Y:S04]  /*57d90*/  LDL.LU.64 R24, [R1+0x4e90] ;  /* 0x004e900001187983 */ /* 0x000f280000300a00 */
[----:B------:R-:W4:Y:S04]  /*57da0*/  LDL.LU.64 R12, [R1+0x4e88] ;  /* 0x004e8800010c7983 */ /* 0x000f280000300a00 */
[----:B------:R-:W-:Y:S04]  /*57db0*/  STL [R1+0x4dac], R6 ;  /* 0x004dac0601007387 */ /* 0x000fe80000100800 */
[----:B------:R-:W-:Y:S01]  /*57dc0*/  STL [R1+0x4da8], R7 ;  /* 0x004da80701007387 */ /* 0x000fe20000100800 */
[----:B----4-:R-:W-:Y:S03]  /*57dd0*/  HMMA.16816.F32 R12, R8, R12, R24 ;  /* 0x0000000c080c723c */ /* 0x010fe60000001818 */
[----:B------:R-:W4:-:S15]  /*57de0*/  LDL.LU.64 R24, [R1+0x4e80] ;  /* 0x004e800001187983 */ /* 0x000f1e0000300a00 */
[----:B------:R-:W-:-:S05]  /*57df0*/  NOP ;  /* 0x0000000000007918 */ /* 0x000fca0000000000 */
[----:B------:R-:W-:Y:S04]  /*57e00*/  STL.64 [R1+0x1100], R12 ;  /* 0x0011000c01007387 */ /* 0x000fe80000100a00 */
[----:B------:R0:W-:Y:S04]  /*57e10*/  STL.64 [R1+0x1108], R14 ;  /* 0x0011080e01007387 */ /* 0x0001e80000100a00 */
[----:B0-----:R-:W4:Y:S04]  /*57e20*/  LDL.LU.64 R14, [R1+0x4e78] ;  /* 0x004e7800010e7983 */ /* 0x001f280000300a00 */
[----:B------:R-:W4:Y:S02]  /*57e30*/  LDL.LU.64 R12, [R1+0x4e70] ;  /* 0x004e7000010c7983 */ /* 0x000f240000300a00 */
[----:B----4-:R-:W-:-:S15]  /*57e40*/  HMMA.16816.F32 R12, R8, R24, R12 ;  /* 0x00000018080c723c */ /* 0x010fde000000180c */
[----:B------:R-:W-:-:S08]  /*57e50*/  NOP ;  /* 0x0000000000007918 */ /* 0x000fd00000000000 */
[----:B------:R0:W-:Y:S04]  /*57e60*/  STL.64 [R1+0x10f0], R12 ;  /* 0x0010f00c01007387 */ /* 0x0001e80000100a00 */
[----:B------:R1:W-:Y:S04]  /*57e70*/  STL.64 [R1+0x10f8], R14 ;  /* 0x0010f80e01007387 */ /* 0x0003e80000100a00 */
[----:B0-----:R-:W4:Y:S01]  /*57e80*/  LDL.LU.64 R12, [R1+0x4e68] ;  /* 0x004e6800010c7983 */ /* 0x001f220000300a00 */
[----:B-1----:R-:W-:Y:S02]  /*57e90*/  IMAD.MOV.U32 R15, RZ, RZ, R24 ;  /* 0x000000ffff0f7224 */ /* 0x002fe400078e0018 */
[----:B------:R-:W-:Y:S01]  /*57ea0*/  IMAD.MOV.U32 R14, RZ, RZ, R25 ;  /* 0x000000ffff0e7224 */ /* 0x000fe200078e0019 */
[----:B------:R-:W3:Y:S04]  /*57eb0*/  LDL.LU.64 R26, [R1+0x4e60] ;  /* 0x004e6000011a7983 */ /* 0x000ee80000300a00 */
[----:B------:R-:W3:Y:S02]  /*57ec0*/  LDL.LU.64 R24, [R1+0x4e58] ;  /* 0x004e580001187983 */ /* 0x000ee40000300a00 */
        /* <DEDUP_REMOVED lines=29> */
[----:B0-----:R-:W4:Y:S04]  /*580a0*/  LDL.LU.64 R22, [R1+0x4e10] ;  /* 0x004e100001167983 */ /* 0x001f280000300a00 */
        /* <DEDUP_REMOVED lines=8> */
[----:B------:R-:W2:Y:S01]  /*58130*/  LDL.LU.64 R16, [R1+0x4de8] ;  /* 0x004de80001107983 */ /* 0x000ea20000300a00 */
[C---:B----4-:R-:W-:Y:S03]  /*58140*/  HMMA.16816.F32 R20, R8.reuse, R12, R20 ;  /* 0x0000000c0814723c */ /* 0x050fe60000001814 */
[----:B------:R0:W-:Y:S04]  /*58150*/  STL.64 [R1+0x4cd0], R24 ;  /* 0x004cd01801007387 */ /* 0x0001e80000100a00 */
[----:B------:R1:W-:Y:S04]  /*58160*/  STL.64 [R1+0x4dc8], R26 ;  /* 0x004dc81a01007387 */ /* 0x0003e80000100a00 */
[----:B0-----:R-:W3:Y:S04]  /*58170*/  LDL.LU R24, [R1+0x4d0] ;  /* 0x0004d00001187983 */ /* 0x001ee80000300800 */
[----:B------:R-:W3:Y:S04]  /*58180*/  LDL.LU R25, [R1+0x4d4] ;  /* 0x0004d40001197983 */ /* 0x000ee80000300800 */
[----:B-1----:R-:W3:Y:S04]  /*58190*/  LDL.LU R26, [R1+0x4d8] ;  /* 0x0004d800011a7983 */ /* 0x002ee80000300800 */
[----:B------:R-:W3:Y:S04]  /*581a0*/  LDL.LU R27, [R1+0x4dc] ;  /* 0x0004dc00011b7983 */ /* 0x000ee80000300800 */
[----:B------:R0:W-:Y:S04]  /*581b0*/  STL.64 [R1+0x1090], R20 ;  /* 0x0010901401007387 */ /* 0x0001e80000100a00 */
[----:B------:R-:W-:Y:S04]  /*581c0*/  STL.64 [R1+0x1098], R22 ;  /* 0x0010981601007387 */ /* 0x000fe80000100a00 */
[----:B0-----:R-:W3:Y:S04]  /*581d0*/  LDL.LU.64 R20, [R1+0x4de0] ;  /* 0x004de00001147983 */ /* 0x001ee80000300a00 */
[----:B------:R-:W-:Y:S01]  /*581e0*/  STL.64 [R1+0x4d50], R12 ;  /* 0x004d500c01007387 */ /* 0x000fe20000100a00 */
[----:B--2---:R-:W-:Y:S03]  /*581f0*/  HMMA.16816.F32 R8, R8, R4, R16 ;  /* 0x000000040808723c */ /* 0x004fe60000001810 */
[----:B------:R-:W3:Y:S04]  /*58200*/  LDL.LU.64 R18, [R1+0x4dd8] ;  /* 0x004dd80001127983 */ /* 0x000ee80000300a00 */
[----:B------:R-:W3:-:S15]  /*58210*/  LDL.LU.64 R16, [R1+0x4dd0] ;  /* 0x004dd00001107983 */ /* 0x000ede0000300a00 */
[----:B------:R-:W-:-:S01]  /*58220*/  NOP ;  /* 0x0000000000007918 */ /* 0x000fc20000000000 */
[----:B------:R0:W-:Y:S04]  /*58230*/  STL.64 [R1+0x560], R8 ;  /* 0x0005600801007387 */ /* 0x0001e80000100a00 */
[----:B------:R-:W-:Y:S04]  /*58240*/  STL.64 [R1+0x568], R10 ;  /* 0x0005680a01007387 */ /* 0x000fe80000100a00 */
[----:B0-----:R-:W2:Y:S04]  /*58250*/  LDL R8, [R1+0xc0] ;  /* 0x0000c00001087983 */ /* 0x001ea80000100800 */
[----:B------:R-:W2:Y:S04]  /*58260*/  LDL R9, [R1+0xc4] ;  /* 0x0000c40001097983 */ /* 0x000ea80000100800 */
[----:B------:R-:W-:Y:S01]  /*58270*/  STL.64 [R1+0x4d98], R4 ;  /* 0x004d980401007387 */ /* 0x000fe20000100a00 */
[----:B---3--:R-:W-:Y:S03]  /*58280*/  HMMA.16816.F32 R20, R16, R20, R24 ;  /* 0x000000141014723c */ /* 0x008fe60000001818 */
[----:B------:R-:W3:-:S15]  /*58290*/  LDL.LU.64 R26, [R1+0x4dc8] ;  /* 0x004dc800011a7983 */ /* 0x000ede0000300a00 */
[----:B------:R-:W-:-:S05]  /*582a0*/  NOP ;  /* 0x0000000000007918 */ /* 0x000fca0000000000 */
[----:B------:R-:W-:Y:S04]  /*582b0*/  STL.64 [R1+0x4d0], R20 ;  /* 0x0004d01401007387 */ /* 0x000fe80000100a00 */
[----:B------:R0:W-:Y:S04]  /*582c0*/  STL.64 [R1+0x4d8], R22 ;  /* 0x0004d81601007387 */ /* 0x0001e80000100a00 */
[----:B0-----:R-:W2:Y:S04]  /*582d0*/  LDL.LU.64 R22, [R1+0x4dc0] ;  /* 0x004dc00001167983 */ /* 0x001ea80000300a00 */
[----:B------:R-:W2:Y:S02]  /*582e0*/  LDL.LU.64 R20, [R1+0x4db8] ;  /* 0x004db80001147983 */ /* 0x000ea40000300a00 */
[----:B--2---:R-:W-:Y:S02]  /*582f0*/  HMMA.16816.F32 R8, R16, R8, R20 ;  /* 0x000000081008723c */ /* 0x004fe40000001814 */
[----:B------:R-:W2:-:S15]  /*58300*/  LDL.LU.64 R20, [R1+0x4db0] ;  /* 0x004db00001147983 */ /* 0x000e9e0000300a00 */
[----:B------:R-:W-:-:S06]  /*58310*/  NOP ;  /* 0x0000000000007918 */ /* 0x000fcc0000000000 */
[----:B------:R-:W-:Y:S04]  /*58320*/  STL.64 [R1+0x4c0], R8 ;  /* 0x0004c00801007387 */ /* 0x000fe80000100a00 */
[----:B------:R-:W-:Y:S04]  /*58330*/  STL.64 [R1+0x4c8], R10 ;  /* 0x0004c80a01007387 */ /* 0x000fe80000100a00 */
[----:B------:R-:W0:Y:S04]  /*58340*/  LDSM.16.MT88.4 R8, [R3+UR4+0x4180] ;  /* 0x004180040308783b */ /* 0x000e280008004200 */
[----:B0-----:R-:W-:Y:S04]  /*58350*/  STL.64 [R1+0x4bb8], R10 ;  /* 0x004bb80a01007387 */ /* 0x001fe80000100a00 */
[----:B------:R0:W-:Y:S04]  /*58360*/  STL.64 [R1+0x4bb0], R8 ;  /* 0x004bb00801007387 */ /* 0x0001e80000100a00 */
[----:B0-----:R-:W2:Y:S04]  /*58370*/  LDL.LU R8, [R1+0x14d0] ;  /* 0x0014d00001087983 */ /* 0x001ea80000300800 */
[----:B------:R-:W2:Y:S04]  /*58380*/  LDL.LU R9, [R1+0x14d4] ;  /* 0x0014d40001097983 */ /* 0x000ea80000300800 */
[----:B------:R-:W2:Y:S04]  /*58390*/  LDL.LU R10, [R1+0x14d8] ;  /* 0x0014d800010a7983 */ /* 0x000ea80000300800 */
[----:B------:R-:W2:Y:S02]  /*583a0*/  LDL.LU R11, [R1+0x14dc] ;  /* 0x0014dc00010b7983 */ /* 0x000ea40000300800 */
[----:B--2---:R-:W-:Y:S02]  /*583b0*/  HMMA.16816.F32 R8, R16, R20, R8 ;  /* 0x000000141008723c */ /* 0x004fe40000001808 */
[----:B------:R-:W2:-:S15]  /*583c0*/  LDL.LU R20, [R1+0x4e0] ;  /* 0x0004e00001147983 */ /* 0x000e9e0000300800 */
[----:B------:R-:W-:-:S06]  /*583d0*/  NOP ;  /* 0x0000000000007918 */ /* 0x000fcc0000000000 */
[----:B------:R-:W-:Y:S04]  /*583e0*/  STL.64 [R1+0xe20], R8 ;  /* 0x000e200801007387 */ /* 0x000fe80000100a00 */
[----:B------:R-:W-:Y:S04]  /*583f0*/  STL.64 [R1+0xe28], R10 ;  /* 0x000e280a01007387 */ /* 0x000fe80000100a00 */
        /* <DEDUP_REMOVED lines=28> */
[----:B---3--:R-:W-:Y:S02]  /*585c0*/  IMAD.MOV.U32 R24, RZ, RZ, R27 ;  /* 0x000000ffff187224 */ /* 0x008fe400078e001b */
[----:B------:R-:W-:Y:S01]  /*585d0*/  IMAD.MOV.U32 R25, RZ, RZ, R26 ;  /* 0x000000ffff197224 */ /* 0x000fe200078e001a */
[----:B----4-:R-:W-:Y:S04]  /*585e0*/  STL.64 [R1+0x4ce0], R22 ;  /* 0x004ce01601007387 */ /* 0x010fe80000100a00 */
[----:B--2---:R0:W-:Y:S04]  /*585f0*/  STL.64 [R1+0x4cd8], R20 ;  /* 0x004cd81401007387 */ /* 0x0041e80000100a00 */
[----:B0-----:R-:W2:Y:S04]  /*58600*/  LDL.LU R20, [R1+0xff0] ;  /* 0x000ff00001147983 */ /* 0x001ea80000300800 */
[----:B------:R-:W2:Y:S04]  /*58610*/  LDL.LU R21, [R1+0xff4] ;  /* 0x000ff40001157983 */ /* 0x000ea80000300800 */
[----:B------:R-:W3:Y:S04]  /*58620*/  LDL.LU R22, [R1+0xff8] ;  /* 0x000ff80001167983 */ /* 0x000ee80000300800 */
[----:B------:R-:W3:Y:S04]  /*58630*/  LDL.LU R23, [R1+0xffc] ;  /* 0x000ffc0001177983 */ /* 0x000ee80000300800 */
[----:B------:R0:W-:Y:S04]  /*58640*/  STL.64 [R1+0x4d30], R24 ;  /* 0x004d301801007387 */ /* 0x0001e80000100a00 */
[----:B------:R-:W4:Y:S04]  /*58650*/  LDL.LU R12, [R1+0x1480] ;  /* 0x00148000010c7983 */ /* 0x000f280000300800 */
[----:B------:R-:W4:Y:S01]  /*58660*/  LDL.LU R13, [R1+0x1484] ;  /* 0x00148400010d7983 */ /* 0x000f220000300800 */
[----:B0-----:R-:W-:-:S02]  /*58670*/  IMAD.MOV.U32 R25, RZ, RZ, R14 ;  /* 0x000000ffff197224 */ /* 0x001fc400078e000e */
[----:B------:R-:W-:Y:S01]  /*58680*/  IMAD.MOV.U32 R24, RZ, RZ, R15 ;  /* 0x000000ffff187224 */ /* 0x000fe200078e000f */
[----:B------:R-:W2:Y:S04]  /*58690*/  LDL.LU R14, [R1+0x1488] ;  /* 0x00148800010e7983 */ /* 0x000ea80000300800 */
[----:B------:R-:W2:Y:S04]  /*586a0*/  LDL.LU R15, [R1+0x148c] ;  /* 0x00148c00010f7983 */ /* 0x000ea80000300800 */
[----:B--2---:R-:W-:Y:S04]  /*586b0*/  STL.64 [R1+0x4d60], R14 ;  /* 0x004d600e01007387 */ /* 0x004fe80000100a00 */
[----:B----4-:R0:W-:Y:S04]  /*586c0*/  STL.64 [R1+0x4d58], R12 ;  /* 0x004d580c01007387 */ /* 0x0101e80000100a00 */
[----:B------:R-:W2:Y:S04]  /*586d0*/  LDL.LU R8, [R1+0x14a0] ;  /* 0x0014a00001087983 */ /* 0x000ea80000300800 */
[----:B------:R-:W2:Y:S04]  /*586e0*/  LDL.LU R9, [R1+0x14a4] ;  /* 0x0014a40001097983 */ /* 0x000ea80000300800 */
[----:B------:R-:W4:Y:S04]  /*586f0*/  LDL.LU R10, [R1+0x14a8] ;  /* 0x0014a800010a7983 */ /* 0x000f280000300800 */
[----:B------:R-:W4:Y:S01]  /*58700*/  LDL.LU R11, [R1+0x14ac] ;  /* 0x0014ac00010b7983 */ /* 0x000f220000300800 */
[----:B0-----:R-:W-:-:S02]  /*58710*/  IMAD.MOV.U32 R12, RZ, RZ, R7 ;  /* 0x000000ffff0c7224 */ /* 0x001fc400078e0007 */
[----:B------:R-:W-:Y:S01]  /*58720*/  IMAD.MOV.U32 R13, RZ, RZ, R6 ;  /* 0x000000ffff0d7224 */ /* 0x000fe200078e0006 */
[----:B----4-:R-:W-:Y:S04]  /*58730*/  STL.64 [R1+0x4d80], R10 ;  /* 0x004d800a01007387 */ /* 0x010fe80000100a00 */
[----:B--2---:R0:W-:Y:S02]  /*58740*/  STL.64 [R1+0x4d78], R8 ;  /* 0x004d780801007387 */ /* 0x0041e40000100a00 */
[----:B0-----:R-:W-:Y:S02]  /*58750*/  IMAD.MOV.U32 R8, RZ, RZ, R2 ;  /* 0x000000ffff087224 */ /* 0x001fe400078e0002 */
[----:B------:R-:W-:-:S05]  /*58760*/  IMAD.MOV.U32 R9, RZ, RZ, R0 ;  /* 0x000000ffff097224 */ /* 0x000fca00078e0000 */
[----:B------:R-:W-:Y:S04]  /*58770*/  STL.64 [R1+0x4d90], R8 ;  /* 0x004d900801007387 */ /* 0x000fe80000100a00 */
[----:B------:R0:W-:Y:S04]  /*58780*/  STL.64 [R1+0x4d70], R12 ;  /* 0x004d700c01007387 */ /* 0x0001e80000100a00 */
[----:B0-----:R-:W2:Y:S04]  /*58790*/  LDL.64 R12, [R1+0x80] ;  /* 0x00008000010c7983 */ /* 0x001ea80000100a00 */
[----:B--2---:R0:W-:Y:S04]  /*587a0*/  STL.64 [R1+0x4d88], R12 ;  /* 0x004d880c01007387 */ /* 0x0041e80000100a00 */
[----:B0-----:R-:W2:Y:S04]  /*587b0*/  LDL.LU R12, [R1+0x14b0] ;  /* 0x0014b000010c7983 */ /* 0x001ea80000300800 */
[----:B------:R-:W2:Y:S04]  /*587c0*/  LDL.LU R13, [R1+0x14b4] ;  /* 0x0014b400010d7983 */ /* 0x000ea80000300800 */
[----:B------:R-:W2:Y:S04]  /*587d0*/  LDL.LU R14, [R1+0x14b8] ;  /* 0x0014b800010e7983 */ /* 0x000ea80000300800 */
[----:B------:R-:W2:Y:S04]  /*587e0*/  LDL.LU R15, [R1+0x14bc] ;  /* 0x0014bc00010f7983 */ /* 0x000ea80000300800 */
[----:B------:R-:W4:Y:S04]  /*587f0*/  LDL.LU R4, [R1+0x14c0] ;  /* 0x0014c00001047983 */ /* 0x000f280000300800 */
[----:B------:R-:W4:Y:S04]  /*58800*/  LDL.LU R5, [R1+0x14c4] ;  /* 0x0014c40001057983 */ /* 0x000f280000300800 */
[----:B------:R-:W4:Y:S04]  /*58810*/  LDL.LU R6, [R1+0x14c8] ;  /* 0x0014c80001067983 */ /* 0x000f280000300800 */
[----:B------:R-:W4:Y:S04]  /*58820*/  LDL.LU R7, [R1+0x14cc] ;  /* 0x0014cc0001077983 */ /* 0x000f280000300800 */
[----:B------:R-:W4:Y:S04]  /*58830*/  LDL.64 R8, [R1+0xa0] ;  /* 0x0000a00001087983 */ /* 0x000f280000100a00 */
[----:B------:R0:W-:Y:S04]  /*58840*/  STL.64 [R1+0x4d48], R24 ;  /* 0x004d481801007387 */ /* 0x0001e80000100a00 */
[----:B0-----:R-:W3:Y:S04]  /*58850*/  LDL.64 R24, [R1+0x60] ;  /* 0x0000600001187983 */ /* 0x001ee80000100a00 */
[----:B---3--:R0:W-:Y:S04]  /*58860*/  STL.64 [R1+0x4d68], R24 ;  /* 0x004d681801007387 */ /* 0x0081e80000100a00 */
[----:B0-----:R-:W3:Y:S04]  /*58870*/  LDL.LU R24, [R1+0x1490] ;  /* 0x0014900001187983 */ /* 0x001ee80000300800 */
[----:B------:R-:W3:Y:S04]  /*58880*/  LDL.LU R25, [R1+0x1494] ;  /* 0x0014940001197983 */ /* 0x000ee80000300800 */
[----:B------:R-:W3:Y:S04]  /*58890*/  LDL.LU R26, [R1+0x1498] ;  /* 0x00149800011a7983 */ /* 0x000ee80000300800 */
[----:B------:R-:W3:Y:S04]  /*588a0*/  LDL.LU R27, [R1+0x149c] ;  /* 0x00149c00011b7983 */ /* 0x000ee80000300800 */
[----:B------:R-:W-:Y:S04]  /*588b0*/  STL.64 [R1+0x4cf8], R22 ;  /* 0x004cf81601007387 */ /* 0x000fe80000100a00 */
[----:B------:R0:W-:Y:S04]  /*588c0*/  STL.64 [R1+0x4cf0], R20 ;  /* 0x004cf01401007387 */ /* 0x0001e80000100a00 */
        /* <DEDUP_REMOVED lines=23> */
[----:B------:R0:W-:Y:S04]  /*58a40*/  STL.64 [R1+0xe10], R4 ;  /* 0x000e100401007387 */ /* 0x0001e80000100a00 */
[----:B------:R1:W-:Y:S04]  /*58a50*/  STL.64 [R1+0xe18], R6 ;  /* 0x000e180601007387 */ /* 0x0003e80000100a00 */
[----:B0-----:R-:W4:Y:S01]  /*58a60*/  LDL.LU.64 R4, [R1+0x4d98] ;  /* 0x004d980001047983 */ /* 0x001f220000300a00 */
[----:B-1----:R-:W-:-:S02]  /*58a70*/  IMAD.MOV.U32 R7, RZ, RZ, R8 ;  /* 0x000000ffff077224 */ /* 0x002fc400078e0008 */
[----:B------:R-:W-:Y:S02]  /*58a80*/  IMAD.MOV.U32 R6, RZ, RZ, R9 ;  /* 0x000000ffff067224 */ /* 0x000fe400078e0009 */
[----:B------:R-:W3:Y:S02]  /*58a90*/  LDL.LU.64 R8, [R1+0x4d90] ;  /* 0x004d900001087983 */ /* 0x000ee40000300a00 */
[----:B---3--:R-:W-:Y:S02]  /*58aa0*/  HMMA.16816.F32 R8, R16, R8, R12 ;  /* 0x000000081008723c */ /* 0x008fe4000000180c */
[----:B------:R-:W3:-:S15]  /*58ab0*/  LDL.LU.64 R12, [R1+0x4d88] ;  /* 0x004d8800010c7983 */ /* 0x000ede0000300a00 */
[----:B------:R-:W-:-:S06]  /*58ac0*/  NOP ;  /* 0x0000000000007918 */ /* 0x000fcc0000000000 */
[----:B------:R-:W-:Y:S04]  /*58ad0*/  STL.64 [R1+0xe00], R8 ;  /* 0x000e000801007387 */ /* 0x000fe80000100a00 */
[----:B------:R0:W-:Y:S04]  /*58ae0*/  STL.64 [R1+0xe08], R10 ;  /* 0x000e080a01007387 */ /* 0x0001e80000100a00 */
[----:B0-----:R-:W3:Y:S04]  /*58af0*/  LDL.LU.64 R10, [R1+0x4d80] ;  /* 0x004d8000010a7983 */ /* 0x001ee80000300a00 */
[----:B------:R-:W3:Y:S02]  /*58b00*/  LDL.LU.64 R8, [R1+0x4d78] ;  /* 0x004d780001087983 */ /* 0x000ee40000300a00 */
[----:B---3--:R-:W-:-:S15]  /*58b10*/  HMMA.16816.F32 R8, R16, R12, R8 ;  /* 0x0000000c1008723c */ /* 0x008fde0000001808 */
[----:B------:R-:W-:-:S08]  /*58b20*/  NOP ;  /* 0x0000000000007918 */ /* 0x000fd00000000000 */
[----:B------:R0:W-:Y:S04]  /*58b30*/  STL.64 [R1+0xdf0], R8 ;  /* 0x000df00801007387 */ /* 0x0001e80000100a00 */
[----:B------:R1:W-:Y:S01]  /*58b40*/  STL.64 [R1+0xdf8], R10 ;  /* 0x000df80a01007387 */ /* 0x0003e20000100a00 */
[----:B0-----:R-:W-:Y:S02]  /*58b50*/  IMAD.MOV.U32 R9, RZ, RZ, R13 ;  /* 0x000000ffff097224 */ /* 0x001fe400078e000d */
[----:B-1----:R-:W-:Y:S02]  /*58b60*/  IMAD.MOV.U32 R10, RZ, RZ, R12 ;  /* 0x000000ffff0a7224 */ /* 0x002fe400078e000c */
[----:B------:R-:W3:Y:S02]  /*58b70*/  LDL.LU.64 R12, [R1+0x4d70] ;  /* 0x004d7000010c7983 */ /* 0x000ee40000300a00 */
[----:B---3--:R-:W-:Y:S02]  /*58b80*/  HMMA.16816.F32 R12, R16, R12, R24 ;  /* 0x0000000c100c723c */ /* 0x008fe40000001818 */
[----:B------:R-:W3:-:S15]  /*58b90*/  LDL.LU.64 R24, [R1+0x4d68] ;  /* 0x004d680001187983 */ /* 0x000ede0000300a00 */
[----:B------:R-:W-:-:S06]  /*58ba0*/  NOP ;  /* 0x0000000000007918 */ /* 0x000fcc0000000000 */
[----:B------:R-:W-:Y:S04]  /*58bb0*/  STL.64 [R1+0xde0], R12 ;  /* 0x000de00c01007387 */ /* 0x000fe80000100a00 */
[----:B------:R0:W-:Y:S04]  /*58bc0*/  STL.64 [R1+0xde8], R14 ;  /* 0x000de80e01007387 */ /* 0x0001e80000100a00 */
[----:B0-----:R-:W2:Y:S04]  /*58bd0*/  LDL.LU.64 R14, [R1+0x4d60] ;  /* 0x004d6000010e7983 */ /* 0x001ea80000300a00 */
[----:B------:R-:W2:Y:S01]  /*58be0*/  LDL.LU.64 R12, [R1+0x4d58] ;  /* 0x004d5800010c7983 */ /* 0x000ea20000300a00 */
[----:B---3--:R-:W-:Y:S01]  /*58bf0*/  IMAD.MOV.U32 R11, RZ, RZ, R25 ;  /* 0x000000ffff0b7224 */ /* 0x008fe200078e0019 */
[----:B--2---:R-:W-:-:S15]  /*58c00*/  HMMA.16816.F32 R12, R16, R24, R12 ;  /* 0x00000018100c723c */ /* 0x004fde000000180c */
[----:B------:R-:W-:-:S08]  /*58c10*/  NOP ;  /* 0x0000000000007918 */ /* 0x000fd00000000000 */
[----:B------:R0:W-:Y:S04]  /*58c20*/  STL.64 [R1+0xdd0], R12 ;  /* 0x000dd00c01007387 */ /* 0x0001e80000100a00 */
[----:B------:R1:W-:Y:S04]  /*58c30*/  STL.64 [R1+0xdd8], R14 ;  /* 0x000dd80e01007387 */ /* 0x0003e80000100a00 */
[----:B0-----:R-:W2:Y:S01]  /*58c40*/  LDL.LU.64 R12, [R1+0x4d50] ;  /* 0x004d5000010c7983 */ /* 0x001ea20000300a00 */
[----:B-1----:R-:W-:-:S03]  /*58c50*/  IMAD.MOV.U32 R14, RZ, RZ, R24 ;  /* 0x000000ffff0e7224 */ /* 0x002fc600078e0018 */
[----:B------:R-:W3:Y:S04]  /*58c60*/  LDL.LU.64 R24, [R1+0x4d48] ;  /* 0x004d480001187983 */ /* 0x000ee80000300a00 */
[----:B------:R-:W-:Y:S04]  /*58c70*/  STL.64 [R1+0x4c98], R10 ;  /* 0x004c980a01007387 */ /* 0x000fe80000100a00 */
[----:B------:R0:W-:Y:S04]  /*58c80*/  STL [R1+0x4c90], R9 ;  /* 0x004c900901007387 */ /* 0x0001e80000100800 */
[----:B------:R-:W4:Y:S04]  /*58c90*/  LDL.LU R8, [R1+0x420] ;  /* 0x0004200001087983 */ /* 0x000f280000300800 */
[----:B0-----:R-:W4:Y:S04]  /*58ca0*/  LDL.LU R9, [R1+0x424] ;  /* 0x0004240001097983 */ /* 0x001f280000300800 */
[----:B------:R-:W4:Y:S04]  /*58cb0*/  LDL.LU R10, [R1+0x428] ;  /* 0x00042800010a7983 */ /* 0x000f280000300800 */
[----:B------:R-:W4:Y:S01]  /*58cc0*/  LDL.LU R11, [R1+0x42c] ;  /* 0x00042c00010b7983 */ /* 0x000f220000300800 */
[----:B---3--:R-:W-:Y:S03]  /*58cd0*/  HMMA.16816.F32 R24, R16, R24, R20 ;  /* 0x000000181018723c */ /* 0x008fe60000001814 */
[----:B------:R-:W3:Y:S04]  /*58ce0*/  LDL.LU.64 R22, [R1+0x4d40] ;  /* 0x004d400001167983 */ /* 0x000ee80000300a00 */
[----:B------:R-:W3:-:S15]  /*58cf0*/  LDL.LU.64 R20, [R1+0x4d38] ;  /* 0x004d380001147983 */ /* 0x000ede0000300a00 */
[----:B------:R-:W-:-:S01]  /*58d00*/  NOP ;  /* 0x0000000000007918 */ /* 0x000fc20000000000 */
        /* <DEDUP_REMOVED lines=33> */
[----:B------:R-:W-:Y:S04]  /*58f20*/  STL.64 [R1+0xd70], R20 ;  /* 0x000d701401007387 */ /* 0x000fe80000100a00 */
[----:B------:R0:W-:Y:S04]  /*58f30*/  STL.64 [R1+0xd78], R22 ;  /* 0x000d781601007387 */ /* 0x0001e80000100a00 */
[----:B0-----:R-:W2:Y:S04]  /*58f40*/  LDL.LU.64 R22, [R1+0x4cc8] ;  /* 0x004cc80001167983 */ /* 0x001ea80000300a00 */
[----:B------:R-:W2:Y:S04]  /*58f50*/  LDL.LU.64 R20, [R1+0x4cc0] ;  /* 0x004cc00001147983 */ /* 0x000ea80000300a00 */
[----:B------:R0:W-:Y:S04]  /*58f60*/  STL.64 [R1+0x4c08], R24 ;  /* 0x004c081801007387 */ /* 0x0001e80000100a00 */
[----:B0-----:R-:W3:Y:S01]  /*58f70*/  LDL.64 R24, [R1+0xc0] ;  /* 0x0000c00001187983 */ /* 0x001ee20000100a00 */
[----:B--2---:R-:W-:Y:S03]  /*58f80*/  HMMA.16816.F32 R20, R16, R12, R20 ;  /* 0x0000000c1014723c */ /* 0x004fe60000001814 */
[----:B---3--:R0:W-:Y:S04]  /*58f90*/  STL.64 [R1+0x4c88], R24 ;  /* 0x004c881801007387 */ /* 0x0081e80000100a00 */
[----:B0-----:R-:W2:-:S15]  /*58fa0*/  LDL.64 R24, [R1+0xd0] ;  /* 0x0000d00001187983 */ /* 0x001e9e0000100a00 */
[----:B------:R-:W-:-:S01]  /*58fb0*/  NOP ;  /* 0x0000000000007918 */ /* 0x000fc20000000000 */
[----:B------:R-:W-:Y:S04]  /*58fc0*/  STL.64 [R1+0xd60], R20 ;  /* 0x000d601401007387 */ /* 0x000fe80000100a00 */
[----:B------:R0:W-:Y:S04]  /*58fd0*/  STL.64 [R1+0xd68], R22 ;  /* 0x000d681601007387 */ /* 0x0001e80000100a00 */
[----:B0-----:R-:W4:Y:S04]  /*58fe0*/  LDL.LU.64 R22, [R1+0x4cb8] ;  /* 0x004cb80001167983 */ /* 0x001f280000300a00 */
[----:B------:R-:W4:Y:S04]  /*58ff0*/  LDL.LU.64 R20, [R1+0x4cb0] ;  /* 0x004cb00001147983 */ /* 0x000f280000300a00 */
[----:B------:R-:W-:Y:S04]  /*59000*/  STL [R1+0x4bd4], R12 ;  /* 0x004bd40c01007387 */ /* 0x000fe80000100800 */
[----:B------:R-:W-:Y:S04]  /*59010*/  STL [R1+0x4bd0], R13 ;  /* 0x004bd00d01007387 */ /* 0x000fe80000100800 */
[----:B------:R2:W-:Y:S01]  /*59020*/  STL [R1+0x4930], R3 ;  /* 0x0049300301007387 */ /* 0x0005e20000100800 */
[----:B----4-:R-:W-:Y:S03]  /*59030*/  HMMA.16816.F32 R16, R16, R4, R20 ;  /* 0x000000041010723c */ /* 0x010fe60000001814 */
[----:B------:R-:W3:Y:S04]  /*59040*/  LDL.LU.64 R22, [R1+0x4ca8] ;  /* 0x004ca80001167983 */ /* 0x000ee80000300a00 */
[----:B------:R-:W3:Y:S01]  /*59050*/  LDL.LU.64 R20, [R1+0x4ca0] ;  /* 0x004ca00001147983 */ /* 0x000ee20000300a00 */
[----:B------:R-:W-:Y:S01]  /*59060*/  LOP3.LUT R29, R3, 0x20, RZ, 0x3c, !PT ;  /* 0x00000020031d7812 */ /* 0x000fe200078e3cff */
[----:B--2---:R-:W-:-:S14]  /*59070*/  IMAD.MOV.U32 R3, RZ, RZ, R25 ;  /* 0x000000ffff037224 */ /* 0x004fdc00078e0019 */
[----:B------:R0:W-:Y:S04]  /*59080*/  STL.64 [R1+0x4b0], R16 ;  /* 0x0004b01001007387 */ /* 0x0001e80000100a00 */
[----:B------:R1:W-:Y:S04]  /*59090*/  STL.64 [R1+0x4b8], R18 ;  /* 0x0004b81201007387 */ /* 0x0003e80000100a00 */
[----:B0-----:R-:W2:Y:S04]  /*590a0*/  LDL.LU R16, [R1+0x410] ;  /* 0x0004100001107983 */ /* 0x001ea80000300800 */
[----:B------:R-:W2:Y:S04]  /*590b0*/  LDL.LU R17, [R1+0x414] ;  /* 0x0004140001117983 */ /* 0x000ea80000300800 */
[----:B-1----:R-:W2:Y:S04]  /*590c0*/  LDL.LU R18, [R1+0x418] ;  /* 0x0004180001127983 */ /* 0x002ea80000300800 */
[----:B------:R-:W2:Y:S04]  /*590d0*/  LDL.LU R19, [R1+0x41c] ;  /* 0x00041c0001137983 */ /* 0x000ea80000300800 */
[----:B------:R-:W-:Y:S01]  /*590e0*/  STL.64 [R1+0x4bf0], R4 ;  /* 0x004bf00401007387 */ /* 0x000fe20000100a00 */
[----:B---3--:R-:W-:-:S15]  /*590f0*/  HMMA.16816.F32 R8, R20, R24, R8 ;  /* 0x000000181408723c */ /* 0x008fde0000001808 */
[----:B------:R-:W-:-:S08]  /*59100*/  NOP ;  /* 0x0000000000007918 */ /* 0x000fd00000000000 */
[----:B------:R0:W-:Y:S04]  /*59110*/  STL.64 [R1+0x430], R8 ;  /* 0x0004300801007387 */ /* 0x0001e80000100a00 */
[----:B------:R1:W-:Y:S01]  /*59120*/  STL.64 [R1+0x438], R10 ;  /* 0x0004380a01007387 */ /* 0x0003e20000100a00 */
[----:B0-----:R-:W-:-:S03]  /*59130*/  IMAD.MOV.U32 R8, RZ, RZ, R24 ;  /* 0x000000ffff087224 */ /* 0x001fc600078e0018 */
[----:B-1----:R-:W3:Y:S04]  /*59140*/  LDL.LU.64 R10, [R1+0x4c98] ;  /* 0x004c9800010a7983 */ /* 0x002ee80000300a00 */
[----:B------:R-:W4:Y:S04]  /*59150*/  LDL.LU R9, [R1+0x4c90] ;  /* 0x004c900001097983 */ /* 0x000f280000300800 */
[----:B------:R-:W2:Y:S04]  /*59160*/  LDL.LU.64 R24, [R1+0x4c88] ;  /* 0x004c880001187983 */ /* 0x000ea80000300a00 */
[----:B------:R-:W-:Y:S04]  /*59170*/  STL [R1+0x4bdc], R3 ;  /* 0x004bdc0301007387 */ /* 0x000fe80000100800 */
[----:B------:R0:W-:Y:S01]  /*59180*/  STL [R1+0x4bd8], R8 ;  /* 0x004bd80801007387 */ /* 0x0001e20000100800 */
[----:B------:R-:W-:Y:S01]  /*59190*/  IMAD.MOV.U32 R4, RZ, RZ, R14 ;  /* 0x000000ffff047224 */ /* 0x000fe200078e000e */
[----:B--2---:R-:W-:-:S15]  /*591a0*/  HMMA.16816.F32 R16, R20, R24, R16 ;  /* 0x000000181410723c */ /* 0x004fde0000001810 */
[----:B------:R-:W-:-:S08]  /*591b0*/  NOP ;  /* 0x0000000000007918 */ /* 0x000fd00000000000 */
[----:B------:R-:W-:Y:S04]  /*591c0*/  STL.64 [R1+0x420], R16 ;  /* 0x0004201001007387 */ /* 0x000fe80000100a00 */
[----:B------:R-:W-:Y:S04]  /*591d0*/  STL.64 [R1+0x428], R18 ;  /* 0x0004281201007387 */ /* 0x000fe80000100a00 */
[----:B------:R-:W2:Y:S04]  /*591e0*/  LDL.LU R12, [R1+0xfa0] ;  /* 0x000fa000010c7983 */ /* 0x000ea80000300800 */
[----:B------:R-:W2:Y:S04]  /*591f0*/  LDL.LU R13, [R1+0xfa4] ;  /* 0x000fa400010d7983 */ /* 0x000ea80000300800 */
[----:B------:R-:W2:Y:S04]  /*59200*/  LDL.LU R14, [R1+0xfa8] ;  /* 0x000fa800010e7983 */ /* 0x000ea80000300800 */
[----:B------:R-:W2:Y:S01]  /*59210*/  LDL.LU R15, [R1+0xfac] ;  /* 0x000fac00010f7983 */ /* 0x000ea20000300800 */
[----:B------:R-:W-:-:S02]  /*59220*/  IMAD.MOV.U32 R0, RZ, RZ, R25 ;  /* 0x000000ffff007224 */ /* 0x000fc400078e0019 */
[----:B------:R-:W-:Y:S02]  /*59230*/  IMAD.MOV.U32 R2, RZ, RZ, R24 ;  /* 0x000000ffff027224 */ /* 0x000fe400078e0018 */
[----:B----4-:R-:W-:Y:S02]  /*59240*/  IMAD.MOV.U32 R25, RZ, RZ, R9 ;  /* 0x000000ffff197224 */ /* 0x010fe400078e0009 */
[----:B---3--:R-:W-:Y:S02]  /*59250*/  IMAD.MOV.U32 R24, RZ, RZ, R10 ;  /* 0x000000ffff187224 */ /* 0x008fe400078e000a */
[----:B------:R-:W-:Y:S01]  /*59260*/  IMAD.MOV.U32 R5, RZ, RZ, R11 ;  /* 0x000000ffff057224 */ /* 0x000fe200078e000b */
[----:B------:R-:W1:Y:S04]  /*59270*/  LDSM.16.MT88.4 R16, [R29+UR4+0x4000] ;  /* 0x004000041d10783b */ /* 0x000e680008004200 */
[----:B--2---:R-:W-:Y:S04]  /*59280*/  STL.64 [R1+0x4c70], R14 ;  /* 0x004c700e01007387 */ /* 0x004fe80000100a00 */
[----:B------:R2:W-:Y:S04]  /*59290*/  STL.64 [R1+0x4c68], R12 ;  /* 0x004c680c01007387 */ /* 0x0005e80000100a00 */
[----:B0-----:R-:W3:Y:S04]  /*592a0*/  LDL.LU R8, [R1+0xfc0] ;  /* 0x000fc00001087983 */ /* 0x001ee80000300800 */
[----:B------:R-:W3:Y:S04]  /*592b0*/  LDL.LU R9, [R1+0xfc4] ;  /* 0x000fc40001097983 */ /* 0x000ee80000300800 */
[----:B------:R-:W3:Y:S04]  /*592c0*/  LDL.LU R10, [R1+0xfc8] ;  /* 0x000fc800010a7983 */ /* 0x000ee80000300800 */
[----:B------:R-:W3:Y:S01]  /*592d0*/  LDL.LU R11, [R1+0xfcc] ;  /* 0x000fcc00010b7983 */ /* 0x000ee20000300800 */
[----:B--2---:R-:W-:-:S02]  /*592e0*/  IMAD.MOV.U32 R12, RZ, RZ, R7 ;  /* 0x000000ffff0c7224 */ /* 0x004fc400078e0007 */
[----:B------:R-:W-:-:S05]  /*592f0*/  IMAD.MOV.U32 R13, RZ, RZ, R6 ;  /* 0x000000ffff0d7224 */ /* 0x000fca00078e0006 */
[----:B------:R0:W-:Y:S04]  /*59300*/  STL.64 [R1+0x4c80], R12 ;  /* 0x004c800c01007387 */ /* 0x0001e80000100a00 */
[----:B0-----:R-:W3:Y:S04]  /*59310*/  LDL.64 R12, [R1+0xb0] ;  /* 0x0000b000010c7983 */ /* 0x001ee80000100a00 */
[----:B------:R0:W-:Y:S04]  /*59320*/  STL.64 [R1+0x4c60], R24 ;  /* 0x004c601801007387 */ /* 0x0001e80000100a00 */
[----:B0-----:R-:W2:Y:S04]  /*59330*/  LDL.64 R24, [R1+0x90] ;  /* 0x0000900001187983 */ /* 0x001ea80000100a00 */
[----:B--2---:R0:W-:Y:S04]  /*59340*/  STL.64 [R1+0x4c78], R24 ;  /* 0x004c781801007387 */ /* 0x0041e80000100a00 */
[----:B0-----:R-:W2:Y:S04]  /*59350*/  LDL.LU R24, [R1+0xfb0] ;  /* 0x000fb00001187983 */ /* 0x001ea80000300800 */
[----:B------:R-:W2:Y:S04]  /*59360*/  LDL.LU R25, [R1+0xfb4] ;  /* 0x000fb40001197983 */ /* 0x000ea80000300800 */
[----:B------:R-:W2:Y:S04]  /*59370*/  LDL.LU R26, [R1+0xfb8] ;  /* 0x000fb800011a7983 */ /* 0x000ea80000300800 */
[----:B------:R-:W2:Y:S04]  /*59380*/  LDL.LU R27, [R1+0xfbc] ;  /* 0x000fbc00011b7983 */ /* 0x000ea80000300800 */
[----:B------:R0:W-:Y:S04]  /*59390*/  STL.64 [R1+0x4c40], R4 ;  /* 0x004c400401007387 */ /* 0x0001e80000100a00 */
[----:B0-----:R-:W4:Y:S04]  /*593a0*/  LDL.64 R4, [R1+0x70] ;  /* 0x0000700001047983 */ /* 0x001f280000100a00 */
[----:B----4-:R0:W-:Y:S04]  /*593b0*/  STL.64 [R1+0x4c58], R4 ;  /* 0x004c580401007387 */ /* 0x0101e80000100a00 */
[----:B0-----:R-:W4:Y:S04]  /*593c0*/  LDL.LU R4, [R1+0xf90] ;  /* 0x000f900001047983 */ /* 0x001f280000300800 */
[----:B------:R-:W4:Y:S04]  /*593d0*/  LDL.LU R5, [R1+0xf94] ;  /* 0x000f940001057983 */ /* 0x000f280000300800 */
[----:B------:R-:W4:Y:S04]  /*593e0*/  LDL.LU R6, [R1+0xf98] ;  /* 0x000f980001067983 */ /* 0x000f280000300800 */
[----:B------:R-:W4:Y:S04]  /*593f0*/  LDL.LU R7, [R1+0xf9c] ;  /* 0x000f9c0001077983 */ /* 0x000f280000300800 */
[----:B-1----:R-:W-:Y:S04]  /*59400*/  STL.64 [R1+0x4a88], R18 ;  /* 0x004a881201007387 */ /* 0x002fe80000100a00 */
[----:B------:R0:W-:Y:S04]  /*59410*/  STL.64 [R1+0x4a80], R16 ;  /* 0x004a801001007387 */ /* 0x0001e80000100a00 */
[----:B0-----:R-:W3:Y:S04]  /*59420*/  LDL.64 R16, [R1+0x40] ;  /* 0x0000400001107983 */ /* 0x001ee80000100a00 */
[----:B---3--:R0:W-:Y:S04]  /*59430*/  STL.64 [R1+0x4c20], R16 ;  /* 0x004c201001007387 */ /* 0x0081e80000100a00 */
[----:B0-----:R-:W3:Y:S01]  /*59440*/  LDL.64 R16, [R1+0x50] ;  /* 0x0000500001107983 */ /* 0x001ee20000100a00 */
[----:B------:R-:W-:Y:S03]  /*59450*/  HMMA.16816.F32 R8, R20, R12, R8 ;  /* 0x0000000c1408723c */ /* 0x000fe60000001808 */
[----:B---3--:R0:W-:Y:S04]  /*59460*/  STL.64 [R1+0x4c38], R16 ;  /* 0x004c381001007387 */ /* 0x0081e80000100a00 */
[----:B0-----:R-:W3:Y:S04]  /*59470*/  LDL.LU R16, [R1+0xf70] ;  /* 0x000f700001107983 */ /* 0x001ee80000300800 */
[----:B------:R-:W3:Y:S04]  /*59480*/  LDL.LU R17, [R1+0xf74] ;  /* 0x000f740001117983 */ /* 0x000ee80000300800 */
[----:B------:R-:W2:Y:S04]  /*59490*/  LDL.LU R18, [R1+0xf78] ;  /* 0x000f780001127983 */ /* 0x000ea80000300800 */
[----:B------:R-:W2:Y:S04]  /*594a0*/  LDL.LU R19, [R1+0xf7c] ;  /* 0x000f7c0001137983 */ /* 0x000ea80000300800 */
[----:B--2---:R-:W-:Y:S04]  /*594b0*/  STL.64 [R1+0x4c50], R18 ;  /* 0x004c501201007387 */ /* 0x004fe80000100a00 */
[----:B---3--:R0:W-:Y:S04]  /*594c0*/  STL.64 [R1+0x4c48], R16 ;  /* 0x004c481001007387 */ /* 0x0081e80000100a00 */
[----:B0-----:R-:W2:Y:S04]  /*594d0*/  LDL.LU R16, [R1+0xf80] ;  /* 0x000f800001107983 */ /* 0x001ea80000300800 */
[----:B------:R-:W2:Y:S04]  /*594e0*/  LDL.LU R17, [R1+0xf84] ;  /* 0x000f840001117983 */ /* 0x000ea80000300800 */
[----:B------:R-:W2:Y:S04]  /*594f0*/  LDL.LU R18, [R1+0xf88] ;  /* 0x000f880001127983 */ /* 0x000ea80000300800 */
[----:B------:R-:W2:Y:S04]  /*59500*/  LDL.LU R19, [R1+0xf8c] ;  /* 0x000f8c0001137983 */ /* 0x000ea80000300800 */
[----:B------:R0:W-:Y:S04]  /*59510*/  STL.64 [R1+0xac0], R8 ;  /* 0x000ac00801007387 */ /* 0x0001e80000100a00 */
[----:B------:R1:W-:Y:S01]  /*59520*/  STL.64 [R1+0xac8], R10 ;  /* 0x000ac80a01007387 */ /* 0x0003e20000100a00 */
[----:B0-----:R-:W-:-:S02]  /*59530*/  IMAD.MOV.U32 R9, RZ, RZ, R13 ;  /* 0x000000ffff097224 */ /* 0x001fc400078e000d */
[----:B-1----:R-:W-:Y:S02]  /*59540*/  IMAD.MOV.U32 R10, RZ, RZ, R12 ;  /* 0x000000ffff0a7224 */ /* 0x002fe400078e000c */
[----:B------:R-:W3:Y:S02]  /*59550*/  LDL.LU.64 R12, [R1+0x4c80] ;  /* 0x004c8000010c7983 */ /* 0x000ee40000300a00 */
[----:B---3--:R-:W-:Y:S02]  /*59560*/  HMMA.16816.F32 R12, R20, R12, R24 ;  /* 0x0000000c140c723c */ /* 0x008fe40000001818 */
[----:B------:R-:W3:-:S15]  /*59570*/  LDL.LU.64 R24, [R1+0x4c78] ;  /* 0x004c780001187983 */ /* 0x000ede0000300a00 */
[----:B------:R-:W-:-:S06]  /*59580*/  NOP ;  /* 0x0000000000007918 */ /* 0x000fcc0000000000 */
[----:B------:R-:W-:Y:S04]  /*59590*/  STL.64 [R1+0xab0], R12 ;  /* 0x000ab00c01007387 */ /* 0x000fe80000100a00 */
[----:B------:R0:W-:Y:S04]  /*595a0*/  STL.64 [R1+0xab8], R14 ;  /* 0x000ab80e01007387 */ /* 0x0001e80000100a00 */
[----:B0-----:R-:W4:Y:S04]  /*595b0*/  LDL.LU.64 R14, [R1+0x4c70] ;  /* 0x004c7000010e7983 */ /* 0x001f280000300a00 */
[----:B------:R-:W4:Y:S01]  /*595c0*/  LDL.LU.64 R12, [R1+0x4c68] ;  /* 0x004c6800010c7983 */ /* 0x000f220000300a00 */
[----:B---3--:R-:W-:Y:S01]  /*595d0*/  IMAD.MOV.U32 R11, RZ, RZ, R25 ;  /* 0x000000ffff0b7224 */ /* 0x008fe200078e0019 */
[----:B----4-:R-:W-:-:S15]  /*595e0*/  HMMA.16816.F32 R12, R20, R24, R12 ;  /* 0x00000018140c723c */ /* 0x010fde000000180c */
[----:B------:R-:W-:-:S08]  /*595f0*/  NOP ;  /* 0x0000000000007918 */ /* 0x000fd00000000000 */
[----:B------:R-:W-:Y:S04]  /*59600*/  STL.64 [R1+0xaa0], R12 ;  /* 0x000aa00c01007387 */ /* 0x000fe80000100a00 */
[----:B------:R0:W-:Y:S02]  /*59610*/  STL.64 [R1+0xaa8], R14 ;  /* 0x000aa80e01007387 */ /* 0x0001e40000100a00 */
[----:B0-----:R-:W-:Y:S02]  /*59620*/  IMAD.MOV.U32 R14, RZ, RZ, R24 ;  /* 0x000000ffff0e7224 */ /* 0x001fe400078e0018 */
[----:B------:R-:W3:Y:S04]  /*59630*/  LDL.LU.64 R24, [R1+0x4c60] ;  /* 0x004c600001187983 */ /* 0x000ee80000300a00 */
[----:B------:R-:W-:Y:S04]  /*59640*/  STL.64 [R1+0x4c18], R10 ;  /* 0x004c180a01007387 */ /* 0x000fe80000100a00 */
[----:B------:R0:W-:Y:S04]  /*59650*/  STL [R1+0x4c10], R9 ;  /* 0x004c100901007387 */ /* 0x0001e80000100800 */
[----:B------:R-:W4:Y:S04]  /*59660*/  LDL.LU R8, [R1+0xf50] ;  /* 0x000f500001087983 */ /* 0x000f280000300800 */
[----:B0-----:R-:W4:Y:S04]  /*59670*/  LDL.LU R9, [R1+0xf54] ;  /* 0x000f540001097983 */ /* 0x001f280000300800 */
[----:B------:R-:W2:Y:S04]  /*59680*/  LDL.LU R10, [R1+0xf58] ;  /* 0x000f5800010a7983 */ /* 0x000ea80000300800 */
        /* <DEDUP_REMOVED lines=8> */
[----:B------:R-:W3:Y:S04]  /*59710*/  LDL.LU.64 R4, [R1+0x4c58] ;  /* 0x004c580001047983 */ /* 0x000ee80000300a00 */
[----:B------:R0:W-:Y:S04]  /*59720*/  STL.64 [R1+0xa90], R24 ;  /* 0x000a901801007387 */ /* 0x0001e80000100a00 */
[----:B------:R1:W-:Y:S04]  /*59730*/  STL.64 [R1+0xa98], R26 ;  /* 0x000a981a01007387 */ /* 0x0003e80000100a00 */
[----:B0-----:R-:W4:Y:S04]  /*59740*/  LDL.LU R24, [R1+0xcd0] ;  /* 0x000cd00001187983 */ /* 0x001f280000300800 */
[----:B------:R-:W4:Y:S04]  /*59750*/  LDL.LU R25, [R1+0xcd4] ;  /* 0x000cd40001197983 */ /* 0x000f280000300800 */
[----:B-1----:R-:W4:Y:S04]  /*59760*/  LDL.LU R26, [R1+0xcd8] ;  /* 0x000cd800011a7983 */ /* 0x002f280000300800 */
[----:B------:R-:W4:Y:S01]  /*59770*/  LDL.LU R27, [R1+0xcdc] ;  /* 0x000cdc00011b7983 */ /* 0x000f220000300800 */
        /* <DEDUP_REMOVED lines=9> */
[----:B------:R-:W2:-:S15]  /*59810*/  LDL.LU.64 R16, [R1+0x4c38] ;  /* 0x004c380001107983 */ /* 0x000e9e0000300a00 */
[----:B------:R-:W-:-:S06]  /*59820*/  NOP ;  /* 0x0000000000007918 */ /* 0x000fcc0000000000 */
[----:B------:R0:W-:Y:S04]  /*59830*/  STL.64 [R1+0xa70], R4 ;  /* 0x000a700401007387 */ /* 0x0001e80000100a00 */
[----:B------:R1:W-:Y:S04]  /*59840*/  STL.64 [R1+0xa78], R6 ;  /* 0x000a780601007387 */ /* 0x0003e80000100a00 */
[----:B0-----:R-:W3:Y:S04]  /*59850*/  LDL.LU R4, [R1+0xcb0] ;  /* 0x000cb00001047983 */ /* 0x001ee80000300800 */
[----:B------:R-:W3:Y:S04]  /*59860*/  LDL.LU R5, [R1+0xcb4] ;  /* 0x000cb40001057983 */ /* 0x000ee80000300800 */
[----:B-1----:R-:W4:Y:S04]  /*59870*/  LDL.LU R6, [R1+0xcb8] ;  /* 0x000cb80001067983 */ /* 0x002f280000300800 */
[----:B------:R-:W4:Y:S01]  /*59880*/  LDL.LU R7, [R1+0xcbc] ;  /* 0x000cbc0001077983 */ /* 0x000f220000300800 */
[----:B--2---:R-:W-:Y:S06]  /*59890*/  HMMA.16816.F32 R8, R20, R16, R8 ;  /* 0x000000101408723c */ /* 0x004fec0000001808 */
[----:B------:R-:W-:-:S02]  /*598a0*/  IMAD.MOV.U32 R12, RZ, RZ, R16 ;  /* 0x000000ffff0c7224 */ /* 0x000fc400078e0010 */
[----:B------:R-:W-:Y:S01]  /*598b0*/  IMAD.MOV.U32 R13, RZ, RZ, R17 ;  /* 0x000000ffff0d7224 */ /* 0x000fe200078e0011 */
[----:B----4-:R-:W-:Y:S04]  /*598c0*/  STL.64 [R1+0x4c00], R6 ;  /* 0x004c000601007387 */ /* 0x010fe80000100a00 */
[----:B---3--:R0:W-:Y:S04]  /*598d0*/  STL.64 [R1+0x4bf8], R4 ;  /* 0x004bf80401007387 */ /* 0x0081e80000100a00 */
        /* <DEDUP_REMOVED lines=8> */
[----:B------:R-:W3:Y:S04]  /*59960*/  LDL.LU.64 R16, [R1+0x4c20] ;  /* 0x004c200001107983 */ /* 0x000ee80000300a00 */
[----:B------:R-:W-:Y:S04]  /*59970*/  STL.64 [R1+0x4be8], R14 ;  /* 0x004be80e01007387 */ /* 0x000fe80000100a00 */
[----:B------:R0:W-:Y:S04]  /*59980*/  STL.64 [R1+0x4be0], R12 ;  /* 0x004be00c01007387 */ /* 0x0001e80000100a00 */
[----:B0-----:R-:W4:Y:S01]  /*59990*/  LDL.64 R12, [R1+0x10] ;  /* 0x00001000010c7983 */ /* 0x001f220000100a00 */
[----:B---3--:R-:W-:Y:S06]  /*599a0*/  HMMA.16816.F32 R8, R20, R16, R8 ;  /* 0x000000101408723c */ /* 0x008fec0000001808 */
[----:B------:R-:W-:-:S15]  /*599b0*/  IMAD.MOV.U32 R3, RZ, RZ, R16 ;  /* 0x000000ffff037224 */ /* 0x000fde00078e0010 */
[----:B------:R-:W-:-:S02]  /*599c0*/  NOP ;  /* 0x0000000000007918 */ /* 0x000fc40000000000 */
[----:B------:R-:W-:Y:S04]  /*599d0*/  STL.64 [R1+0xa50], R8 ;  /* 0x000a500801007387 */ /* 0x000fe80000100a00 */
[----:B------:R0:W-:Y:S04]  /*599e0*/  STL.64 [R1+0xa58], R10 ;  /* 0x000a580a01007387 */ /* 0x0001e80000100a00 */
[----:B0-----:R-:W3:Y:S04]  /*599f0*/  LDL.LU.64 R10, [R1+0x4c18] ;  /* 0x004c1800010a7983 */ /* 0x001ee80000300a00 */
[----:B------:R-:W3:Y:S01]  /*59a00*/  LDL.LU R9, [R1+0x4c10] ;  /* 0x004c100001097983 */ /* 0x000ee20000300800 */
[----:B------:R-:W-:-:S03]  /*59a10*/  IMAD.MOV.U32 R8, RZ, RZ, R17 ;  /* 0x000000ffff087224 */ /* 0x000fc600078e0011 */
[----:B------:R-:W2:Y:S04]  /*59a20*/  LDL.LU R16, [R1+0x8f0] ;  /* 0x0008f00001107983 */ /* 0x000ea80000300800 */
[----:B------:R-:W2:Y:S04]  /*59a30*/  LDL.LU R17, [R1+0x8f4] ;  /* 0x0008f40001117983 */ /* 0x000ea80000300800 */
[----:B------:R-:W4:Y:S04]  /*59a40*/  LDL.LU R18, [R1+0x8f8] ;  /* 0x0008f80001127983 */ /* 0x000f280000300800 */
[----:B------:R-:W4:Y:S04]  /*59a50*/  LDL.LU R19, [R1+0x8fc] ;  /* 0x0008fc0001137983 */ /* 0x000f280000300800 */
[----:B----4-:R-:W-:Y:S04]  /*59a60*/  STL.64 [R1+0x4aa0], R18 ;  /* 0x004aa01201007387 */ /* 0x010fe80000100a00 */
[----:B--2---:R0:W-:Y:S04]  /*59a70*/  STL.64 [R1+0x4a98], R16 ;  /* 0x004a981001007387 */ /* 0x0041e80000100a00 */
[----:B0-----:R-:W2:Y:S02]  /*59a80*/  LDL.64 R16, [R1+0x30] ;  /* 0x0000300001107983 */ /* 0x001ea40000100a00 */
[----:B--2---:R-:W-:-:S15]  /*59a90*/  HMMA.16816.F32 R24, R20, R16, R24 ;  /* 0x000000101418723c */ /* 0x004fde0000001818 */
[----:B------:R-:W-:-:S08]  /*59aa0*/  NOP ;  /* 0x0000000000007918 */ /* 0x000fd00000000000 */
[----:B------:R0:W-:Y:S04]  /*59ab0*/  STL.64 [R1+0xa40], R24 ;  /* 0x000a401801007387 */ /* 0x0001e80000100a00 */
[----:B------:R1:W-:Y:S04]  /*59ac0*/  STL.64 [R1+0xa48], R26 ;  /* 0x000a481a01007387 */ /* 0x0003e80000100a00 */
[----:B0-----:R-:W2:Y:S01]  /*59ad0*/  LDL.LU.64 R24, [R1+0x4c08] ;  /* 0x004c080001187983 */ /* 0x001ea20000300a00 */
[----:B-1----:R-:W-:Y:S02]  /*59ae0*/  IMAD.MOV.U32 R27, RZ, RZ, R16 ;  /* 0x000000ffff1b7224 */ /* 0x002fe400078e0010 */
[----:B------:R-:W-:Y:S01]  /*59af0*/  IMAD.MOV.U32 R26, RZ, RZ, R17 ;  /* 0x000000ffff1a7224 */ /* 0x000fe200078e0011 */
[----:B------:R-:W4:Y:S04]  /*59b00*/  LDL.LU R16, [R1+0x900] ;  /* 0x0009000001107983 */ /* 0x000f280000300800 */
[----:B------:R-:W4:Y:S04]  /*59b10*/  LDL.LU R17, [R1+0x904] ;  /* 0x0009040001117983 */ /* 0x000f280000300800 */
[----:B------:R-:W3:Y:S04]  /*59b20*/  LDL.LU R18, [R1+0x908] ;  /* 0x0009080001127983 */ /* 0x000ee80000300800 */
[----:B------:R-:W3:Y:S04]  /*59b30*/  LDL.LU R19, [R1+0x90c] ;  /* 0x00090c0001137983 */ /* 0x000ee80000300800 */
[----:B---3--:R-:W-:Y:S04]  /*59b40*/  STL.64 [R1+0x4ab0], R18 ;  /* 0x004ab01201007387 */ /* 0x008fe80000100a00 */
[----:B----4-:R0:W-:Y:S04]  /*59b50*/  STL.64 [R1+0x4aa8], R16 ;  /* 0x004aa81001007387 */ /* 0x0101e80000100a00 */
[----:B0-----:R-:W3:Y:S04]  /*59b60*/  LDL R16, [R1+0x20] ;  /* 0x0000200001107983 */ /* 0x001ee80000100800 */
[----:B------:R-:W3:Y:S02]  /*59b70*/  LDL R17, [R1+0x24] ;  /* 0x0000240001117983 */ /* 0x000ee40000100800 */
[----:B---3--:R-:W-:-:S15]  /*59b80*/  HMMA.16816.F32 R4, R20, R16, R4 ;  /* 0x000000101404723c */ /* 0x008fde0000001804 */
[----:B------:R-:W-:-:S08]  /*59b90*/  NOP ;  /* 0x0000000000007918 */ /* 0x000fd00000000000 */
[----:B------:R-:W-:Y:S04]  /*59ba0*/  STL.64 [R1+0xa30], R4 ;  /* 0x000a300401007387 */ /* 0x000fe80000100a00 */
[----:B------:R0:W-:Y:S04]  /*59bb0*/  STL.64 [R1+0xa38], R6 ;  /* 0x000a380601007387 */ /* 0x0001e80000100a00 */
[----:B0-----:R-:W3:Y:S04]  /*59bc0*/  LDL.LU.64 R6, [R1+0x4c00] ;  /* 0x004c000001067983 */ /* 0x001ee80000300a00 */
[----:B------:R-:W3:Y:S04]  /*59bd0*/  LDL.LU.64 R4, [R1+0x4bf8] ;  /* 0x004bf80001047983 */ /* 0x000ee80000300a00 */
[----:B------:R0:W-:Y:S04]  /*59be0*/  STL.64 [R1+0x4ac0], R16 ;  /* 0x004ac01001007387 */ /* 0x0001e80000100a00 */
[----:B0-----:R-:W2:Y:S04]  /*59bf0*/  LDL.LU R16, [R1+0xca0] ;  /* 0x000ca00001107983 */ /* 0x001ea80000300800 */
[----:B------:R-:W2:Y:S04]  /*59c00*/  LDL.LU R17, [R1+0xca4] ;  /* 0x000ca40001117983 */ /* 0x000ea80000300800 */
[----:B------:R-:W2:Y:S04]  /*59c10*/  LDL.LU R18, [R1+0xca8] ;  /* 0x000ca80001127983 */ /* 0x000ea80000300800 */
[----:B------:R-:W2:Y:S01]  /*59c20*/  LDL.LU R19, [R1+0xcac] ;  /* 0x000cac0001137983 */ /* 0x000ea20000300800 */
        /* <DEDUP_REMOVED lines=8> */
[----:B------:R-:W4:Y:S04]  /*59cb0*/  LDL.LU.64 R12, [R1+0x4be0] ;  /* 0x004be000010c7983 */ /* 0x000f280000300a00 */
[----:B------:R-:W-:Y:S04]  /*59cc0*/  STL.64 [R1+0x4bc8], R6 ;  /* 0x004bc80601007387 */ /* 0x000fe80000100a00 */
[----:B---3--:R2:W-:Y:S02]  /*59cd0*/  STL.64 [R1+0x4bc0], R4 ;  /* 0x004bc00401007387 */ /* 0x0085e40000100a00 */
[----:B--2---:R-:W-:Y:S07]  /*59ce0*/  HMMA.16816.F32 R4, R20, R24, R16 ;  /* 0x000000181404723c */ /* 0x004fee0000001810 */
[----:B------:R-:W-:-:S02]  /*59cf0*/  IMAD.MOV.U32 R16, RZ, RZ, R27 ;  /* 0x000000ffff107224 */ /* 0x000fc400078e001b */
[----:B------:R-:W-:-:S14]  /*59d00*/  IMAD.MOV.U32 R17, RZ, RZ, R26 ;  /* 0x000000ffff117224 */ /* 0x000fdc00078e001a */
[----:B------:R-:W-:Y:S04]  /*59d10*/  STL.64 [R1+0xa10], R4 ;  /* 0x000a100401007387 */ /* 0x000fe80000100a00 */
[----:B------:R-:W-:Y:S04]  /*59d20*/  STL.64 [R1+0xa18], R6 ;  /* 0x000a180601007387 */ /* 0x000fe80000100a00 */
[----:B------:R0:W-:Y:S04]  /*59d30*/  STL.64 [R1+0x4ad8], R16 ;  /* 0x004ad81001007387 */ /* 0x0001e80000100a00 */
[----:B------:R1:W-:Y:S01]  /*59d40*/  STL.64 [R1+0x4ab8], R24 ;  /* 0x004ab81801007387 */ /* 0x0003e20000100a00 */
[----:B0-----:R-:W-:-:S03]  /*59d50*/  IMAD.MOV.U32 R16, RZ, RZ, R3 ;  /* 0x000000ffff107224 */ /* 0x001fc600078e0003 */
[----:B-1----:R-:W2:Y:S04]  /*59d60*/  LDL.LU R24, [R1+0x910] ;  /* 0x0009100001187983 */ /* 0x002ea80000300800 */
[----:B------:R-:W2:Y:S01]  /*59d70*/  LDL.LU R25, [R1+0x914] ;  /* 0x0009140001197983 */ /* 0x000ea20000300800 */
[----:B------:R-:W-:-:S03]  /*59d80*/  IMAD.MOV.U32 R17, RZ, RZ, R8 ;  /* 0x000000ffff117224 */ /* 0x000fc600078e0008 */
[----:B------:R-:W3:Y:S04]  /*59d90*/  LDL.LU R26, [R1+0x918] ;  /* 0x00091800011a7983 */ /* 0x000ee80000300800 */
[----:B------:R-:W3:Y:S04]  /*59da0*/  LDL.LU R27, [R1+0x91c] ;  /* 0x00091c00011b7983 */ /* 0x000ee80000300800 */
[----:B------:R-:W2:Y:S04]  /*59db0*/  LDL.LU R3, [R1+0x4bdc] ;  /* 0x004bdc0001037983 */ /* 0x000ea80000300800 */
[----:B------:R-:W2:Y:S04]  /*59dc0*/  LDL.LU R8, [R1+0x4bd8] ;  /* 0x004bd80001087983 */ /* 0x000ea80000300800 */
[----:B------:R4:W-:Y:S02]  /*59dd0*/  STL.64 [R1+0x4af0], R16 ;  /* 0x004af01001007387 */ /* 0x0009e40000100a00 */
[----:B----4-:R-:W-:-:S02]  /*59de0*/  IMAD.MOV.U32 R16, RZ, RZ, R12 ;  /* 0x000000ffff107224 */ /* 0x010fc400078e000c */
[----:B------:R-:W-:Y:S01]  /*59df0*/  IMAD.MOV.U32 R17, RZ, RZ, R13 ;  /* 0x000000ffff117224 */ /* 0x000fe200078e000d */
[----:B------:R-:W4:Y:S04]  /*59e00*/  LDL.LU R12, [R1+0x4bd4] ;  /* 0x004bd400010c7983 */ /* 0x000f280000300800 */
[----:B------:R-:W4:Y:S04]  /*59e10*/  LDL.LU R13, [R1+0x4bd0] ;  /* 0x004bd000010d7983 */ /* 0x000f280000300800 */
[----:B------:R0:W-:Y:S04]  /*59e20*/  STL.64 [R1+0x4b08], R16 ;  /* 0x004b081001007387 */ /* 0x0001e80000100a00 */
[----:B0-----:R-:W3:Y:S04]  /*59e30*/  LDL.64 R16, [R1+0x60] ;  /* 0x0000600001107983 */ /* 0x001ee80000100a00 */
[----:B---3--:R0:W-:Y:S04]  /*59e40*/  STL.64 [R1+0x4b10], R16 ;  /* 0x004b101001007387 */ /* 0x0081e80000100a00 */
[----:B------:R-:W-:Y:S04]  /*59e50*/  STL.64 [R1+0x4ad0], R26 ;  /* 0x004ad01a01007387 */ /* 0x000fe80000100a00 */
[----:B--2---:R1:W-:Y:S01]  /*59e60*/  STL.64 [R1+0x4ac8], R24 ;  /* 0x004ac81801007387 */ /* 0x0043e20000100a00 */
[----:B0-----:R-:W-:-:S02]  /*59e70*/  IMAD.MOV.U32 R16, RZ, RZ, R28 ;  /* 0x000000ffff107224 */ /* 0x001fc400078e001c */
[----:B------:R-:W-:Y:S01]  /*59e80*/  IMAD.MOV.U32 R17, RZ, RZ, R15 ;  /* 0x000000ffff117224 */ /* 0x000fe200078e000f */
[----:B-1----:R-:W2:Y:S04]  /*59e90*/  LDL.LU R24, [R1+0x920] ;  /* 0x0009200001187983 */ /* 0x002ea80000300800 */
[----:B------:R-:W2:Y:S04]  /*59ea0*/  LDL.LU R25, [R1+0x924] ;  /* 0x0009240001197983 */ /* 0x000ea80000300800 */
[----:B------:R-:W3:Y:S04]  /*59eb0*/  LDL.LU R26, [R1+0x928] ;  /* 0x00092800011a7983 */ /* 0x000ee80000300800 */
[----:B------:R-:W3:Y:S04]  /*59ec0*/  LDL.LU R27, [R1+0x92c] ;  /* 0x00092c00011b7983 */ /* 0x000ee80000300800 */
[----:B------:R0:W-:Y:S04]  /*59ed0*/  STL.64 [R1+0x4b28], R16 ;  /* 0x004b281001007387 */ /* 0x0001e80000100a00 */
[----:B0-----:R-:W4:Y:S04]  /*59ee0*/  LDL.64 R16, [R1+0x80] ;  /* 0x0000800001107983 */ /* 0x001f280000100a00 */
[----:B----4-:R-:W-:Y:S04]  /*59ef0*/  STL.64 [R1+0x4b40], R16 ;  /* 0x004b401001007387 */ /* 0x010fe80000100a00 */
        /* <DEDUP_REMOVED lines=14> */
[----:B------:R-:W3:Y:S04]  /*59fe0*/  LDL.LU R27, [R1+0x94c] ;  /* 0x00094c00011b7983 */ /* 0x000ee80000300800 */
[----:B------:R-:W4:Y:S04]  /*59ff0*/  LDL.64 R16, [R1+0xa0] ;  /* 0x0000a00001107983 */ /* 0x000f280000100a00 */
[----:B----4-:R0:W-:Y:S04]  /*5a000*/  STL.64 [R1+0x4b70], R16 ;  /* 0x004b701001007387 */ /* 0x0101e80000100a00 */
[----:B---3--:R-:W-:Y:S04]  /*5a010*/  STL.64 [R1+0x4b20], R26 ;  /* 0x004b201a01007387 */ /* 0x008fe80000100a00 */
        /* <DEDUP_REMOVED lines=8> */
[----:B0-----:R-:W4:Y:S04]  /*5a0a0*/  LDL.LU R16, [R1+0x370] ;  /* 0x0003700001107983 */ /* 0x001f280000300800 */
[----:B------:R-:W4:Y:S04]  /*5a0b0*/  LDL.LU R17, [R1+0x374] ;  /* 0x0003740001117983 */ /* 0x000f280000300800 */
[----:B------:R-:W2:Y:S04]  /*5a0c0*/  LDL.LU R18, [R1+0x378] ;  /* 0x0003780001127983 */ /* 0x000ea80000300800 */
[----:B------:R-:W2:Y:S04]  /*5a0d0*/  LDL.LU R19, [R1+0x37c] ;  /* 0x00037c0001137983 */ /* 0x000ea80000300800 */
[----:B--2---:R-:W-:Y:S04]  /*5a0e0*/  STL.64 [R1+0x4b98], R18 ;  /* 0x004b981201007387 */ /* 0x004fe80000100a00 */
[----:B----4-:R0:W-:Y:S02]  /*5a0f0*/  STL.64 [R1+0x4b90], R16 ;  /* 0x004b901001007387 */ /* 0x0101e40000100a00 */
[----:B0-----:R-:W-:-:S02]  /*5a100*/  IMAD.MOV.U32 R16, RZ, RZ, R8 ;  /* 0x000000ffff107224 */ /* 0x001fc400078e0008 */
[----:B------:R-:W2:Y:S04]  /*5a110*/  LDL.LU R8, [R1+0x400] ;  /* 0x0004000001087983 */ /* 0x000ea80000300800 */
[----:B------:R-:W2:Y:S04]  /*5a120*/  LDL.LU R9, [R1+0x404] ;  /* 0x0004040001097983 */ /* 0x000ea80000300800 */
[----:B------:R-:W2:Y:S04]  /*5a130*/  LDL.LU R10, [R1+0x408] ;  /* 0x00040800010a7983 */ /* 0x000ea80000300800 */
[----:B------:R-:W2:Y:S04]  /*5a140*/  LDL.LU R11, [R1+0x40c] ;  /* 0x00040c00010b7983 */ /* 0x000ea80000300800 */
[----:B------:R-:W4:Y:S04]  /*5a150*/  LDL.LU R4, [R1+0xc90] ;  /* 0x000c900001047983 */ /* 0x000f280000300800 */
[----:B------:R-:W4:Y:S04]  /*5a160*/  LDL.LU R5, [R1+0xc94] ;  /* 0x000c940001057983 */ /* 0x000f280000300800 */
[----:B------:R-:W4:Y:S04]  /*5a170*/  LDL.LU R6, [R1+0xc98] ;  /* 0x000c980001067983 */ /* 0x000f280000300800 */
[----:B------:R-:W4:Y:S04]  /*5a180*/  LDL.LU R7, [R1+0xc9c] ;  /* 0x000c9c0001077983 */ /* 0x000f280000300800 */
[----:B---3--:R-:W-:Y:S04]  /*5a190*/  STL.64 [R1+0x4b38], R26 ;  /* 0x004b381a01007387 */ /* 0x008fe80000100a00 */
[----:B------:R0:W-:Y:S04]  /*5a1a0*/  STL.64 [R1+0x4b30], R24 ;  /* 0x004b301801007387 */ /* 0x0001e80000100a00 */
        /* <DEDUP_REMOVED lines=32> */
[----:B------:R-:W4:Y:S01]  /*5a3b0*/  LDL.LU.64 R4, [R1+0x4bc0] ;  /* 0x004bc00001047983 */ /* 0x000f220000300a00 */
[----:B------:R-:W-:Y:S01]  /*5a3c0*/  IMAD.MOV.U32 R17, RZ, RZ, R3 ;  /* 0x000000ffff117224 */ /* 0x000fe200078e0003 */
[----:B----4-:R-:W-:Y:S02]  /*5a3d0*/  HMMA.16816.F32 R20, R20, R4, R8 ;  /* 0x000000041414723c */ /* 0x010fe40000001808 */
[----:B------:R-:W2:Y:S04]  /*5a3e0*/  LDL.LU.64 R10, [R1+0x4bb8] ;  /* 0x004bb800010a7983 */ /* 0x000ea80000300a00 */
[----:B------:R-:W2:-:S15]  /*5a3f0*/  LDL.LU.64 R8, [R1+0x4bb0] ;  /* 0x004bb00001087983 */ /* 0x000e9e0000300a00 */
[----:B------:R-:W-:-:S02]  /*5a400*/  NOP ;  /* 0x0000000000007918 */ /* 0x000fc40000000000 */
[----:B------:R-:W-:Y:S04]  /*5a410*/  STL.64 [R1+0x410], R20 ;  /* 0x0004101401007387 */ /* 0x000fe80000100a00 */
[----:B------:R-:W-:Y:S04]  /*5a420*/  STL.64 [R1+0x418], R22 ;  /* 0x0004181601007387 */ /* 0x000fe80000100a00 */
[----:B------:R-:W-:Y:S01]  /*5a430*/  STL.64 [R1+0x4a90], R4 ;  /* 0x004a900401007387 */ /* 0x000fe20000100a00 */
[----:B--2---:R-:W-:Y:S03]  /*5a440*/  HMMA.16816.F32 R16, R8, R16, R24 ;  /* 0x000000100810723c */ /* 0x004fe60000001818 */
[----:B------:R-:W2:Y:S04]  /*5a450*/  LDL.LU.64 R26, [R1+0x4ba8] ;  /* 0x004ba800011a7983 */ /* 0x000ea80000300a00 */
[----:B------:R-:W2:-:S15]  /*5a460*/  LDL.LU.64 R24, [R1+0x4ba0] ;  /* 0x004ba00001187983 */ /* 0x000e9e0000300a00 */
[----:B------:R-:W-:-:S01]  /*5a470*/  NOP ;  /* 0x0000000000007918 */ /* 0x000fc20000000000 */
[----:B------:R-:W-:Y:S04]  /*5a480*/  STL.64 [R1+0x2b0], R16 ;  /* 0x0002b01001007387 */ /* 0x000fe80000100a00 */
[----:B------:R0:W-:Y:S04]  /*5a490*/  STL.64 [R1+0x2b8], R18 ;  /* 0x0002b81201007387 */ /* 0x0001e80000100a00 */
[----:B0-----:R-:W4:Y:S04]  /*5a4a0*/  LDL.LU.64 R18, [R1+0x4b98] ;  /* 0x004b980001127983 */ /* 0x001f280000300a00 */
[----:B------:R-:W4:Y:S01]  /*5a4b0*/  LDL.LU.64 R16, [R1+0x4b90] ;  /* 0x004b900001107983 */ /* 0x000f220000300a00 */
[----:B------:R-:W-:-:S02]  /*5a4c0*/  IMAD.MOV.U32 R20, RZ, RZ, R2 ;  /* 0x000000ffff147224 */ /* 0x000fc400078e0002 */
[----:B------:R-:W-:-:S07]  /*5a4d0*/  IMAD.MOV.U32 R21, RZ, RZ, R0 ;  /* 0x000000ffff157224 */ /* 0x000fce00078e0000 */
[----:B----4-:R-:W-:Y:S01]  /*5a4e0*/  HMMA.16816.F32 R20, R8, R20, R16 ;  /* 0x000000140814723c */ /* 0x010fe20000001810 */
[----:B------:R-:W2:-:S15]  /*5a4f0*/  LDL.LU.64 R16, [R1+0x4b88] ;  /* 0x004b880001107983 */ /* 0x000e9e0000300a00 */
[----:B------:R-:W-:-:S07]  /*5a500*/  NOP ;  /* 0x0000000000007918 */ /* 0x000fce0000000000 */
[----:B------:R-:W-:Y:S04]  /*5a510*/  STL.64 [R1+0x2a0], R20 ;  /* 0x0002a01401007387 */ /* 0x000fe80000100a00 */
[----:B------:R-:W-:Y:S04]  /*5a520*/  STL.64 [R1+0x2a8], R22 ;  /* 0x0002a81601007387 */ /* 0x000fe80000100a00 */
[----:B------:R-:W0:Y:S04]  /*5a530*/  LDSM.16.MT88.4 R20, [R29+UR4+0x4080] ;  /* 0x004080041d14783b */ /* 0x000e280008004200 */
[----:B0-----:R-:W-:Y:S04]  /*5a540*/  STL.64 [R1+0x4968], R22 ;  /* 0x0049681601007387 */ /* 0x001fe80000100a00 */
[----:B------:R0:W-:Y:S04]  /*5a550*/  STL.64 [R1+0x4960], R20 ;  /* 0x0049601401007387 */ /* 0x0001e80000100a00 */
[----:B0-----:R-:W4:Y:S04]  /*5a560*/  LDL.LU R20, [R1+0x950] ;  /* 0x0009500001147983 */ /* 0x001f280000300800 */
[----:B------:R-:W4:Y:S04]  /*5a570*/  LDL.LU R21, [R1+0x954] ;  /* 0x0009540001157983 */ /* 0x000f280000300800 */
[----:B------:R-:W4:Y:S04]  /*5a580*/  LDL.LU R22, [R1+0x958] ;  /* 0x0009580001167983 */ /* 0x000f280000300800 */
[----:B------:R-:W4:Y:S01]  /*5a590*/  LDL.LU R23, [R1+0x95c] ;  /* 0x00095c0001177983 */ /* 0x000f220000300800 */
[----:B--2---:R-:W-:Y:S03]  /*5a5a0*/  HMMA.16816.F32 R16, R8, R16, R24 ;  /* 0x000000100810723c */ /* 0x004fe60000001818 */
[----:B------:R-:W2:Y:S04]  /*5a5b0*/  LDL.LU.64 R26, [R1+0x4b80] ;  /* 0x004b8000011a7983 */ /* 0x000ea80000300a00 */
[----:B------:R-:W2:-:S15]  /*5a5c0*/  LDL.LU.64 R24, [R1+0x4b78] ;  /* 0x004b780001187983 */ /* 0x000e9e0000300a00 */
[----:B------:R-:W-:-:S01]  /*5a5d0*/  NOP ;  /* 0x0000000000007918 */ /* 0x000fc20000000000 */
        /* <DEDUP_REMOVED lines=37> */
[----:B------:R-:W-:Y:S01]  /*5a830*/  STL.64 [R1+0x808], R22 ;  /* 0x0008081601007387 */ /* 0x000fe20000100a00 */
[----:B0-----:R-:W-:-:S03]  /*5a840*/  IMAD.MOV.U32 R20, RZ, RZ, R16 ;  /* 0x000000ffff147224 */ /* 0x001fc600078e0010 */
[----:B------:R-:W2:Y:S04]  /*5a850*/  LDL.LU.64 R16, [R1+0x4b08] ;  /* 0x004b080001107983 */ /* 0x000ea80000300a00 */
        /* <DEDUP_REMOVED lines=23> */
[----:B------:R-:W2:-:S15]  /*5a9d0*/  LDL.LU.64 R24, [R1+0x4ab8] ;  /* 0x004ab80001187983 */ /* 0x000e9e0000300a00 */
[----:B------:R-:W-:-:S06]  /*5a9e0*/  NOP ;  /* 0x0000000000007918 */ /* 0x000fcc0000000000 */
[----:B------:R-:W-:Y:S04]  /*5a9f0*/  STL.64 [R1+0x7c0], R16 ;  /* 0x0007c01001007387 */ /* 0x000fe80000100a00 */
[----:B------:R0:W-:Y:S04]  /*5aa00*/  STL.64 [R1+0x7c8], R18 ;  /* 0x0007c81201007387 */ /* 0x0001e80000100a00 */
[----:B0-----:R-:W4:Y:S04]  /*5aa10*/  LDL.LU.64 R18, [R1+0x4ab0] ;  /* 0x004ab00001127983 */ /* 0x001f280000300a00 */
[----:B------:R-:W4:Y:S01]  /*5aa20*/  LDL.LU.64 R16, [R1+0x4aa8] ;  /* 0x004aa80001107983 */ /* 0x000f220000300a00 */
[----:B---3--:R-:W-:-:S02]  /*5aa30*/  IMAD.MOV.U32 R20, RZ, RZ, R7 ;  /* 0x000000ffff147224 */ /* 0x008fc400078e0007 */
[----:B------:R-:W-:-:S07]  /*5aa40*/  IMAD.MOV.U32 R21, RZ, RZ, R6 ;  /* 0x000000ffff157224 */ /* 0x000fce00078e0006 */
[----:B----4-:R-:W-:Y:S01]  /*5aa50*/  HMMA.16816.F32 R20, R8, R20, R16 ;  /* 0x000000140814723c */ /* 0x010fe20000001810 */
[----:B------:R-:W3:Y:S04]  /*5aa60*/  LDL.LU.64 R18, [R1+0x4aa0] ;  /* 0x004aa00001127983 */ /* 0x000ee80000300a00 */
[----:B------:R-:W3:Y:S04]  /*5aa70*/  LDL.LU.64 R16, [R1+0x4a98] ;  /* 0x004a980001107983 */ /* 0x000ee80000300a00 */
[----:B--2---:R-:W-:-:S14]  /*5aa80*/  STL.64 [R1+0x4a08], R24 ;  /* 0x004a081801007387 */ /* 0x004fdc0000100a00 */
[----:B------:R0:W-:Y:S04]  /*5aa90*/  STL.64 [R1+0x7b0], R20 ;  /* 0x0007b01401007387 */ /* 0x0001e80000100a00 */
[----:B------:R-:W-:Y:S01]  /*5aaa0*/  STL.64 [R1+0x7b8], R22 ;  /* 0x0007b81601007387 */ /* 0x000fe20000100a00 */
[----:B0-----:R-:W-:Y:S02]  /*5aab0*/  IMAD.MOV.U32 R20, RZ, RZ, R2 ;  /* 0x000000ffff147224 */ /* 0x001fe400078e0002 */
[----:B------:R-:W-:Y:S01]  /*5aac0*/  IMAD.MOV.U32 R21, RZ, RZ, R0 ;  /* 0x000000ffff157224 */ /* 0x000fe200078e0000 */
[----:B---3--:R-:W-:Y:S07]  /*5aad0*/  HMMA.16816.F32 R16, R8, R24, R16 ;  /* 0x000000180810723c */ /* 0x008fee0000001810 */
[----:B------:R-:W-:-:S02]  /*5aae0*/  IMAD.MOV.U32 R25, RZ, RZ, R4 ;  /* 0x000000ffff197224 */ /* 0x000fc400078e0004 */
[----:B------:R-:W-:-:S14]  /*5aaf0*/  IMAD.MOV.U32 R24, RZ, RZ, R5 ;  /* 0x000000ffff187224 */ /* 0x000fdc00078e0005 */
[----:B------:R0:W-:Y:S04]  /*5ab00*/  STL.64 [R1+0x7a0], R16 ;  /* 0x0007a01001007387 */ /* 0x0001e80000100a00 */
[----:B------:R1:W-:Y:S04]  /*5ab10*/  STL.64 [R1+0x7a8], R18 ;  /* 0x0007a81201007387 */ /* 0x0003e80000100a00 */
[----:B------:R-:W2:Y:S04]  /*5ab20*/  LDL.LU R4, [R1+0x8e0] ;  /* 0x0008e00001047983 */ /* 0x000ea80000300800 */
[----:B------:R-:W2:Y:S04]  /*5ab30*/  LDL.LU R5, [R1+0x8e4] ;  /* 0x0008e40001057983 */ /* 0x000ea80000300800 */
[----:B------:R-:W2:Y:S04]  /*5ab40*/  LDL.LU R6, [R1+0x8e8] ;  /* 0x0008e80001067983 */ /* 0x000ea80000300800 */
[----:B------:R-:W2:Y:S04]  /*5ab50*/  LDL.LU R7, [R1+0x8ec] ;  /* 0x0008ec0001077983 */ /* 0x000ea80000300800 */
[----:B0-----:R-:W3:Y:S04]  /*5ab60*/  LDL.LU R16, [R1+0x360] ;  /* 0x0003600001107983 */ /* 0x001ee80000300800 */
[----:B------:R-:W3:Y:S04]  /*5ab70*/  LDL.LU R17, [R1+0x364] ;  /* 0x0003640001117983 */ /* 0x000ee80000300800 */
[----:B-1----:R-:W3:Y:S04]  /*5ab80*/  LDL.LU R18, [R1+0x368] ;  /* 0x0003680001127983 */ /* 0x002ee80000300800 */
[----:B------:R-:W3:Y:S04]  /*5ab90*/  LDL.LU R19, [R1+0x36c] ;  /* 0x00036c0001137983 */ /* 0x000ee80000300800 */
[----:B------:R-:W-:Y:S04]  /*5aba0*/  STL.64 [R1+0x4a38], R24 ;  /* 0x004a381801007387 */ /* 0x000fe80000100a00 */
[----:B------:R0:W-:Y:S04]  /*5abb0*/  STL.64 [R1+0x4a40], R20 ;  /* 0x004a401401007387 */ /* 0x0001e80000100a00 */
[----:B0-----:R-:W4:Y:S04]  /*5abc0*/  LDL.64 R20, [R1+0xb0] ;  /* 0x0000b00001147983 */ /* 0x001f280000100a00 */
[----:B----4-:R0:W-:Y:S04]  /*5abd0*/  STL.64 [R1+0x4a58], R20 ;  /* 0x004a581401007387 */ /* 0x0101e80000100a00 */
[----:B0-----:R-:W4:Y:S04]  /*5abe0*/  LDL.LU R20, [R1+0x650] ;  /* 0x0006500001147983 */ /* 0x001f280000300800 */
[----:B------:R-:W4:Y:S04]  /*5abf0*/  LDL.LU R21, [R1+0x654] ;  /* 0x0006540001157983 */ /* 0x000f280000300800 */
[----:B------:R-:W2:Y:S04]  /*5ac00*/  LDL.LU R22, [R1+0x658] ;  /* 0x0006580001167983 */ /* 0x000ea80000300800 */
[----:B------:R-:W2:Y:S04]  /*5ac10*/  LDL.LU R23, [R1+0x65c] ;  /* 0x00065c0001177983 */ /* 0x000ea80000300800 */
[----:B--2---:R-:W-:Y:S04]  /*5ac20*/  STL.64 [R1+0x4a68], R22 ;  /* 0x004a681601007387 */ /* 0x004fe80000100a00 */
[----:B----4-:R0:W-:Y:S04]  /*5ac30*/  STL.64 [R1+0x4a60], R20 ;  /* 0x004a601401007387 */ /* 0x0101e80000100a00 */
[----:B0-----:R-:W2:Y:S04]  /*5ac40*/  LDL.64 R20, [R1+0xd0] ;  /* 0x0000d00001147983 */ /* 0x001ea80000100a00 */
[----:B------:R-:W4:Y:S04]  /*5ac50*/  LDL.LU R24, [R1+0x1730] ;  /* 0x0017300001187983 */ /* 0x000f280000300800 */
[----:B------:R-:W4:Y:S04]  /*5ac60*/  LDL.LU R25, [R1+0x1734] ;  /* 0x0017340001197983 */ /* 0x000f280000300800 */
[----:B------:R-:W3:Y:S04]  /*5ac70*/  LDL.LU R26, [R1+0x1738] ;  /* 0x00173800011a7983 */ /* 0x000ee80000300800 */
[----:B------:R-:W3:Y:S01]  /*5ac80*/  LDL.LU R27, [R1+0x173c] ;  /* 0x00173c00011b7983 */ /* 0x000ee20000300800 */
[C---:B------:R-:W-:Y:S03]  /*5ac90*/  HMMA.16816.F32 R4, R8.reuse, R12, R4 ;  /* 0x0000000c0804723c */ /* 0x040fe60000001804 */
[----:B---3--:R-:W-:Y:S04]  /*5aca0*/  STL.64 [R1+0x4a50], R26 ;  /* 0x004a501a01007387 */ /* 0x008fe80000100a00 */
[----:B----4-:R0:W-:Y:S04]  /*5acb0*/  STL.64 [R1+0x4a48], R24 ;  /* 0x004a481801007387 */ /* 0x0101e80000100a00 */
        /* <DEDUP_REMOVED lines=8> */
[----:B------:R-:W3:Y:S04]  /*5ad40*/  LDL.LU R26, [R1+0x668] ;  /* 0x00066800011a7983 */ /* 0x000ee80000300800 */
[----:B------:R-:W3:Y:S04]  /*5ad50*/  LDL.LU R27, [R1+0x66c] ;  /* 0x00066c00011b7983 */ /* 0x000ee80000300800 */
[----:B------:R0:W-:Y:S04]  /*5ad60*/  STL.64 [R1+0x790], R4 ;  /* 0x0007900401007387 */ /* 0x0001e80000100a00 */
[----:B------:R-:W-:Y:S04]  /*5ad70*/  STL.64 [R1+0x798], R6 ;  /* 0x0007980601007387 */ /* 0x000fe80000100a00 */
[----:B0-----:R-:W4:Y:S02]  /*5ad80*/  LDL.LU.64 R4, [R1+0x4a90] ;  /* 0x004a900001047983 */ /* 0x001f240000300a00 */
[----:B----4-:R-:W-:Y:S02]  /*5ad90*/  HMMA.16816.F32 R8, R8, R4, R16 ;  /* 0x000000040808723c */ /* 0x010fe40000001810 */
[----:B------:R-:W3:Y:S04]  /*5ada0*/  LDL.LU.64 R18, [R1+0x4a88] ;  /* 0x004a880001127983 */ /* 0x000ee80000300a00 */
[----:B------:R-:W3:Y:S01]  /*5adb0*/  LDL.LU.64 R16, [R1+0x4a80] ;  /* 0x004a800001107983 */ /* 0x000ee20000300a00 */
[----:B--2---:R-:W-:-:S02]  /*5adc0*/  IMAD.MOV.U32 R15, RZ, RZ, R20 ;  /* 0x000000ffff0f7224 */ /* 0x004fc400078e0014 */
[----:B------:R-:W-:-:S14]  /*5add0*/  IMAD.MOV.U32 R14, RZ, RZ, R21 ;  /* 0x000000ffff0e7224 */ /* 0x000fdc00078e0015 */
[----:B------:R0:W-:Y:S04]  /*5ade0*/  STL.64 [R1+0x290], R8 ;  /* 0x0002900801007387 */ /* 0x0001e80000100a00 */
[----:B------:R-:W-:Y:S04]  /*5adf0*/  STL.64 [R1+0x298], R10 ;  /* 0x0002980a01007387 */ /* 0x000fe80000100a00 */
[----:B0-----:R-:W2:Y:S01]  /*5ae00*/  LDL.64 R8, [R1+0xc0] ;  /* 0x0000c00001087983 */ /* 0x001ea20000100a00 */
[----:B---3--:R-:W-:-:S15]  /*5ae10*/  HMMA.16816.F32 R24, R16, R20, R24 ;  /* 0x000000141018723c */ /* 0x008fde0000001818 */
[----:B------:R-:W-:-:S08]  /*5ae20*/  NOP ;  /* 0x0000000000007918 */ /* 0x000fd00000000000 */
[----:B------:R-:W-:Y:S04]  /*5ae30*/  STL.64 [R1+0x550], R24 ;  /* 0x0005501801007387 */ /* 0x000fe80000100a00 */
[----:B------:R0:W-:Y:S04]  /*5ae40*/  STL.64 [R1+0x558], R26 ;  /* 0x0005581a01007387 */ /* 0x0001e80000100a00 */
[----:B0-----:R-:W3:Y:S04]  /*5ae50*/  LDL.LU.64 R26, [R1+0x4a78] ;  /* 0x004a7800011a7983 */ /* 0x001ee80000300a00 */
[----:B------:R-:W3:Y:S04]  /*5ae60*/  LDL.LU.64 R24, [R1+0x4a70] ;  /* 0x004a700001187983 */ /* 0x000ee80000300a00 */
[----:B------:R-:W2:Y:S04]  /*5ae70*/  LDL.LU.64 R22, [R1+0x4a68] ;  /* 0x004a680001167983 */ /* 0x000ea80000300a00 */
[----:B------:R-:W2:Y:S04]  /*5ae80*/  LDL.LU.64 R20, [R1+0x4a60] ;  /* 0x004a600001147983 */ /* 0x000ea80000300a00 */
[----:B------:R-:W-:Y:S04]  /*5ae90*/  STL.64 [R1+0x4990], R14 ;  /* 0x0049900e01007387 */ /* 0x000fe80000100a00 */
[----:B------:R0:W-:Y:S04]  /*5aea0*/  STL.64 [R1+0x4988], R12 ;  /* 0x0049880c01007387 */ /* 0x0001e80000100a00 */
[----:B0-----:R-:W4:Y:S04]  /*5aeb0*/  LDL.LU R12, [R1+0x1710] ;  /* 0x00171000010c7983 */ /* 0x001f280000300800 */
[----:B------:R-:W4:Y:S04]  /*5aec0*/  LDL.LU R13, [R1+0x1714] ;  /* 0x00171400010d7983 */ /* 0x000f280000300800 */
[----:B------:R-:W4:Y:S04]  /*5aed0*/  LDL.LU R14, [R1+0x1718] ;  /* 0x00171800010e7983 */ /* 0x000f280000300800 */
[----:B------:R-:W4:Y:S01]  /*5aee0*/  LDL.LU R15, [R1+0x171c] ;  /* 0x00171c00010f7983 */ /* 0x000f220000300800 */
[----:B--2---:R-:W-:-:S15]  /*5aef0*/  HMMA.16816.F32 R20, R16, R8, R20 ;  /* 0x000000081014723c */ /* 0x004fde0000001814 */
[----:B------:R-:W-:-:S08]  /*5af00*/  NOP ;  /* 0x0000000000007918 */ /* 0x000fd00000000000 */
[----:B------:R0:W-:Y:S04]  /*5af10*/  STL.64 [R1+0x540], R20 ;  /* 0x0005401401007387 */ /* 0x0001e80000100a00 */
[----:B------:R-:W-:Y:S04]  /*5af20*/  STL.64 [R1+0x548], R22 ;  /* 0x0005481601007387 */ /* 0x000fe80000100a00 */
[----:B0-----:R-:W3:Y:S01]  /*5af30*/  LDL.LU.64 R20, [R1+0x4a58] ;  /* 0x004a580001147983 */ /* 0x001ee20000300a00 */
[----:B------:R-:W-:Y:S02]  /*5af40*/  IMAD.MOV.U32 R7, RZ, RZ, R8 ;  /* 0x000000ffff077224 */ /* 0x000fe400078e0008 */
[----:B------:R-:W-:-:S02]  /*5af50*/  IMAD.MOV.U32 R6, RZ, RZ, R9 ;  /* 0x000000ffff067224 */ /* 0x000fc400078e0009 */
[----:B------:R-:W0:Y:S04]  /*5af60*/  LDSM.16.MT88.4 R8, [R29+UR4+0x4100] ;  /* 0x004100041d08783b */ /* 0x000e280008004200 */
[----:B------:R-:W-:Y:S04]  /*5af70*/  STL.64 [R1+0x4980], R6 ;  /* 0x0049800601007387 */ /* 0x000fe80000100a00 */
[----:B------:R1:W-:Y:S04]  /*5af80*/  STL.64 [R1+0x4978], R4 ;  /* 0x0049780401007387 */ /* 0x0003e80000100a00 */
[----:B-1----:R-:W2:Y:S04]  /*5af90*/  LDL.64 R4, [R1+0x90] ;  /* 0x0000900001047983 */ /* 0x002ea80000100a00 */
[----:B------:R-:W-:Y:S04]  /*5afa0*/  STL [R1+0x4934], R29 ;  /* 0x0049341d01007387 */ /* 0x000fe80000100800 */
[----:B0-----:R-:W-:Y:S04]  /*5afb0*/  STL.64 [R1+0x4818], R10 ;  /* 0x0048180a01007387 */ /* 0x001fe80000100a00 */
[----:B------:R0:W-:Y:S04]  /*5afc0*/  STL.64 [R1+0x4810], R8 ;  /* 0x0048100801007387 */ /* 0x0001e80000100a00 */
[----:B0-----:R-:W2:Y:S04]  /*5afd0*/  LDL.LU R8, [R1+0x1720] ;  /* 0x0017200001087983 */ /* 0x001ea80000300800 */
[----:B------:R-:W2:Y:S04]  /*5afe0*/  LDL.LU R9, [R1+0x1724] ;  /* 0x0017240001097983 */ /* 0x000ea80000300800 */
[----:B------:R-:W2:Y:S04]  /*5aff0*/  LDL.LU R10, [R1+0x1728] ;  /* 0x00172800010a7983 */ /* 0x000ea80000300800 */
[----:B------:R-:W2:Y:S01]  /*5b000*/  LDL.LU R11, [R1+0x172c] ;  /* 0x00172c00010b7983 */ /* 0x000ea20000300800 */
        /* <DEDUP_REMOVED lines=8> */
[----:B------:R-:W-:Y:S04]  /*5b090*/  STL [R1+0x493c], R0 ;  /* 0x00493c0001007387 */ /* 0x000fe80000100800 */
[----:B------:R-:W-:Y:S01]  /*5b0a0*/  STL [R1+0x4938], R2 ;  /* 0x0049380201007387 */ /* 0x000fe20000100800 */
[C---:B--2---:R-:W-:Y:S06]  /*5b0b0*/  HMMA.16816.F32 R8, R16.reuse, R4, R8 ;  /* 0x000000041008723c */ /* 0x044fec0000001808 */
[----:B---3--:R-:W-:Y:S01]  /*5b0c0*/  HMMA.16816.F32 R20, R16, R20, R24 ;  /* 0x000000141014723c */ /* 0x008fe20000001818 */
[----:B------:R-:W4:-:S15]  /*5b0d0*/  LDL.LU.64 R24, [R1+0x4a38] ;  /* 0x004a380001187983 */ /* 0x000f1e0000300a00 */
[----:B------:R-:W-:-:S07]  /*5b0e0*/  NOP ;  /* 0x0000000000007918 */ /* 0x000fce0000000000 */
[----:B------:R0:W-:Y:S04]  /*5b0f0*/  STL.64 [R1+0x1070], R20 ;  /* 0x0010701401007387 */ /* 0x0001e80000100a00 */
[----:B------:R-:W-:Y:S04]  /*5b100*/  STL.64 [R1+0x1078], R22 ;  /* 0x0010781601007387 */ /* 0x000fe80000100a00 */
[----:B0-----:R-:W2:Y:S04]  /*5b110*/  LDL.LU R20, [R1+0x4a30] ;  /* 0x004a300001147983 */ /* 0x001ea80000300800 */
[----:B------:R0:W-:Y:S04]  /*5b120*/  STL.64 [R1+0x1060], R8 ;  /* 0x0010600801007387 */ /* 0x0001e80000100a00 */
[----:B------:R-:W-:Y:S01]  /*5b130*/  STL.64 [R1+0x1068], R10 ;  /* 0x0010680a01007387 */ /* 0x000fe20000100a00 */
[----:B0-----:R-:W-:-:S02]  /*5b140*/  IMAD.MOV.U32 R8, RZ, RZ, R5 ;  /* 0x000000ffff087224 */ /* 0x001fc400078e0005 */
[----:B------:R-:W-:-:S03]  /*5b150*/  IMAD.MOV.U32 R9, RZ, RZ, R4 ;  /* 0x000000ffff097224 */ /* 0x000fc600078e0004 */
[----:B------:R-:W-:Y:S04]  /*5b160*/  STL [R1+0x4944], R8 ;  /* 0x0049440801007387 */ /* 0x000fe80000100800 */
[----:B------:R4:W-:Y:S04]  /*5b170*/  STL [R1+0x4940], R9 ;  /* 0x0049400901007387 */ /* 0x0009e80000100800 */
[----:B------:R-:W3:Y:S01]  /*5b180*/  LDL.LU R4, [R1+0x1680] ;  /* 0x0016800001047983 */ /* 0x000ee20000300800 */
[----:B----4-:R-:W-:-:S15]  /*5b190*/  HMMA.16816.F32 R8, R16, R24, R12 ;  /* 0x000000181008723c */ /* 0x010fde000000180c */
[----:B------:R-:W-:-:S08]  /*5b1a0*/  NOP ;  /* 0x0000000000007918 */ /* 0x000fd00000000000 */
[----:B------:R-:W-:Y:S04]  /*5b1b0*/  STL.64 [R1+0x1050], R8 ;  /* 0x0010500801007387 */ /* 0x000fe80000100a00 */
[----:B------:R-:W-:Y:S04]  /*5b1c0*/  STL.64 [R1+0x1058], R10 ;  /* 0x0010580a01007387 */ /* 0x000fe80000100a00 */
[----:B------:R-:W3:Y:S04]  /*5b1d0*/  LDL.LU R5, [R1+0x1684] ;  /* 0x0016840001057983 */ /* 0x000ee80000300800 */
[----:B------:R-:W4:Y:S04]  /*5b1e0*/  LDL.LU R6, [R1+0x1688] ;  /* 0x0016880001067983 */ /* 0x000f280000300800 */
[----:B------:R-:W4:Y:S04]  /*5b1f0*/  LDL.LU R7, [R1+0x168c] ;  /* 0x00168c0001077983 */ /* 0x000f280000300800 */
[----:B----4-:R-:W-:Y:S04]  /*5b200*/  STL.64 [R1+0x49a0], R6 ;  /* 0x0049a00601007387 */ /* 0x010fe80000100a00 */
[----:B---3--:R0:W-:Y:S04]  /*5b210*/  STL.64 [R1+0x4998], R4 ;  /* 0x0049980401007387 */ /* 0x0081e80000100a00 */
[----:B0-----:R-:W3:Y:S04]  /*5b220*/  LDL.64 R4, [R1+0x10] ;  /* 0x0000100001047983 */ /* 0x001ee80000100a00 */
[----:B---3--:R0:W-:Y:S04]  /*5b230*/  STL.64 [R1+0x49b8], R4 ;  /* 0x0049b80401007387 */ /* 0x0081e80000100a00 */
[----:B0-----:R-:W3:Y:S04]  /*5b240*/  LDL.64 R4, [R1+0x20] ;  /* 0x0000200001047983 */ /* 0x001ee80000100a00 */
[----:B---3--:R0:W-:Y:S04]  /*5b250*/  STL.64 [R1+0x49d0], R4 ;  /* 0x0049d00401007387 */ /* 0x0081e80000100a00 */
[----:B0-----:R-:W3:Y:S04]  /*5b260*/  LDL.64 R4, [R1+0x30] ;  /* 0x0000300001047983 */ /* 0x001ee80000100a00 */
        /* <DEDUP_REMOVED lines=9> */
[----:B---3--:R-:W-:Y:S04]  /*5b300*/  STL.64 [R1+0x4a18], R26 ;  /* 0x004a181a01007387 */ /* 0x008fe80000100a00 */
[----:B--2---:R0:W-:Y:S04]  /*5b310*/  STL.64 [R1+0x4a10], R24 ;  /* 0x004a101801007387 */ /* 0x0041e80000100a00 */
[----:B------:R-:W2:Y:S04]  /*5b320*/  LDL.LU R8, [R1+0x1700] ;  /* 0x0017000001087983 */ /* 0x000ea80000300800 */
[----:B------:R-:W2:Y:S04]  /*5b330*/  LDL.LU R9, [R1+0x1704] ;  /* 0x0017040001097983 */ /* 0x000ea80000300800 */
[----:B------:R-:W2:Y:S04]  /*5b340*/  LDL.LU R10, [R1+0x1708] ;  /* 0x00170800010a7983 */ /* 0x000ea80000300800 */
[----:B------:R-:W2:Y:S01]  /*5b350*/  LDL.LU R11, [R1+0x170c] ;  /* 0x00170c00010b7983 */ /* 0x000ea20000300800 */
[----:B0-----:R-:W-:-:S02]  /*5b360*/  IMAD.MOV.U32 R24, RZ, RZ, R20 ;  /* 0x000000ffff187224 */ /* 0x001fc400078e0014 */
[----:B------:R-:W-:-:S05]  /*5b370*/  IMAD.MOV.U32 R25, RZ, RZ, R3 ;  /* 0x000000ffff197224 */ /* 0x000fca00078e0003 */
[----:B------:R0:W-:Y:S04]  /*5b380*/  STL.64 [R1+0x4a28], R24 ;  /* 0x004a281801007387 */ /* 0x0001e80000100a00 */
[----:B------:R-:W3:Y:S04]  /*5b390*/  LDL.64 R4, [R1+0x40] ;  /* 0x0000400001047983 */ /* 0x000ee80000100a00 */
[----:B0-----:R-:W2:Y:S04]  /*5b3a0*/  LDL.64 R24, [R1+0x70] ;  /* 0x0000700001187983 */ /* 0x001ea80000100a00 */
[----:B---3--:R0:W-:Y:S04]  /*5b3b0*/  STL.64 [R1+0x4a00], R4 ;  /* 0x004a000401007387 */ /* 0x0081e80000100a00 */
[----:B0-----:R-:W3:Y:S04]  /*5b3c0*/  LDL.64 R4, [R1+0x50] ;  /* 0x0000500001047983 */ /* 0x001ee80000100a00 */
[----:B---3--:R0:W-:Y:S04]  /*5b3d0*/  STL.64 [R1+0x4a20], R4 ;  /* 0x004a200401007387 */ /* 0x0081e80000100a00 */
[----:B0-----:R-:W3:Y:S04]  /*5b3e0*/  LDL.LU R4, [R1+0x16f0] ;  /* 0x0016f00001047983 */ /* 0x001ee80000300800 */
[----:B------:R-:W3:Y:S04]  /*5b3f0*/  LDL.LU R5, [R1+0x16f4] ;  /* 0x0016f40001057983 */ /* 0x000ee80000300800 */
[----:B------:R-:W3:Y:S04]  /*5b400*/  LDL.LU R6, [R1+0x16f8] ;  /* 0x0016f80001067983 */ /* 0x000ee80000300800 */
[----:B------:R-:W3:Y:S04]  /*5b410*/  LDL.LU R7, [R1+0x16fc] ;  /* 0x0016fc0001077983 */ /* 0x000ee80000300800 */
[----:B----4-:R-:W-:Y:S04]  /*5b420*/  STL.64 [R1+0x49b0], R14 ;  /* 0x0049b00e01007387 */ /* 0x010fe80000100a00 */
        /* <DEDUP_REMOVED lines=28> */
[----:B------:R-:W-:Y:S04]  /*5b5f0*/  STL.64 [R1+0x1040], R8 ;  /* 0x0010400801007387 */ /* 0x000fe80000100a00 */
[----:B------:R0:W-:Y:S02]  /*5b600*/  STL.64 [R1+0x1048], R10 ;  /* 0x0010480a01007387 */ /* 0x0001e40000100a00 */
[----:B0-----:R-:W-:-:S02]  /*5b610*/  IMAD.MOV.U32 R11, RZ, RZ, R24 ;  /* 0x000000ffff0b7224 */ /* 0x001fc400078e0018 */
[----:B------:R-:W-:Y:S02]  /*5b620*/  IMAD.MOV.U32 R10, RZ, RZ, R25 ;  /* 0x000000ffff0a7224 */ /* 0x000fe400078e0019 */
[----:B------:R-:W3:Y:S04]  /*5b630*/  LDL.LU.64 R24, [R1+0x4a28] ;  /* 0x004a280001187983 */ /* 0x000ee80000300a00 */
[----:B------:R-:W-:Y:S01]  /*5b640*/  STL [R1+0x4948], R11 ;  /* 0x0049480b01007387 */ /* 0x000fe20000100800 */
[----:B---3--:R-:W-:Y:S03]  /*5b650*/  HMMA.16816.F32 R24, R16, R24, R4 ;  /* 0x000000181018723c */ /* 0x008fe60000001804 */
[----:B------:R-:W3:-:S15]  /*5b660*/  LDL.LU.64 R4, [R1+0x4a20] ;  /* 0x004a200001047983 */ /* 0x000ede0000300a00 */
[----:B------:R-:W-:-:S05]  /*5b670*/  NOP ;  /* 0x0000000000007918 */ /* 0x000fca0000000000 */
[----:B------:R-:W-:Y:S04]  /*5b680*/  STL.64 [R1+0x1030], R24 ;  /* 0x0010301801007387 */ /* 0x000fe80000100a00 */
[----:B------:R0:W-:Y:S04]  /*5b690*/  STL.64 [R1+0x1038], R26 ;  /* 0x0010381a01007387 */ /* 0x0001e80000100a00 */
[----:B0-----:R-:W3:Y:S04]  /*5b6a0*/  LDL.LU.64 R26, [R1+0x4a18] ;  /* 0x004a1800011a7983 */ /* 0x001ee80000300a00 */
        /* <DEDUP_REMOVED lines=36> */
[----:B------:R0:W-:Y:S04]  /*5b8f0*/  STL.64 [R1+0xfe8], R14 ;  /* 0x000fe80e01007387 */ /* 0x0001e80000100a00 */
[----:B0-----:R-:W3:Y:S04]  /*5b900*/  LDL.LU.64 R14, [R1+0x49b0] ;  /* 0x0049b000010e7983 */ /* 0x001ee80000300a00 */
[----:B------:R-:W3:Y:S01]  /*5b910*/  LDL.LU.64 R12, [R1+0x49a8] ;  /* 0x0049a800010c7983 */ /* 0x000ee20000300a00 */
[----:B------:R-:W-:-:S02]  /*5b920*/  IMAD.MOV.U32 R11, RZ, RZ, R4 ;  /* 0x000000ffff0b7224 */ /* 0x000fc400078e0004 */
[----:B------:R-:W-:Y:S01]  /*5b930*/  IMAD.MOV.U32 R8, RZ, RZ, R5 ;  /* 0x000000ffff087224 */ /* 0x000fe200078e0005 */
        /* <DEDUP_REMOVED lines=8> */
[----:B---3--:R-:W-:-:S15]  /*5b9c0*/  HMMA.16816.F32 R12, R16, R24, R12 ;  /* 0x00000018100c723c */ /* 0x008fde000000180c */
[----:B------:R-:W-:-:S08]  /*5b9d0*/  NOP ;  /* 0x0000000000007918 */ /* 0x000fd00000000000 */
[----:B------:R-:W-:Y:S04]  /*5b9e0*/  STL.64 [R1+0xfd0], R12 ;  /* 0x000fd00c01007387 */ /* 0x000fe80000100a00 */
[----:B------:R0:W-:Y:S04]  /*5b9f0*/  STL.64 [R1+0xfd8], R14 ;  /* 0x000fd80e01007387 */ /* 0x0001e80000100a00 */
[----:B0-----:R-:W3:Y:S04]  /*5ba00*/  LDL.LU.64 R14, [R1+0x4990] ;  /* 0x00499000010e7983 */ /* 0x001ee80000300a00 */
[----:B------:R-:W2:Y:S04]  /*5ba10*/  LDL.LU.64 R12, [R1+0x4988] ;  /* 0x00498800010c7983 */ /* 0x000ea80000300a00 */
[----:B------:R-:W-:Y:S01]  /*5ba20*/  STL.64 [R1+0x4838], R24 ;  /* 0x0048381801007387 */ /* 0x000fe20000100a00 */
[----:B--2---:R-:W-:-:S15]  /*5ba30*/  HMMA.16816.F32 R4, R16, R12, R4 ;  /* 0x0000000c1004723c */ /* 0x004fde0000001804 */
[----:B------:R-:W-:-:S08]  /*5ba40*/  NOP ;  /* 0x0000000000007918 */ /* 0x000fd00000000000 */
[----:B------:R-:W-:Y:S04]  /*5ba50*/  STL.64 [R1+0xfc0], R4 ;  /* 0x000fc00401007387 */ /* 0x000fe80000100a00 */
[----:B------:R0:W-:Y:S04]  /*5ba60*/  STL.64 [R1+0xfc8], R6 ;  /* 0x000fc80601007387 */ /* 0x0001e80000100a00 */
[----:B0-----:R-:W2:Y:S04]  /*5ba70*/  LDL.LU.64 R6, [R1+0x4980] ;  /* 0x0049800001067983 */ /* 0x001ea80000300a00 */
[----:B------:R-:W4:Y:S04]  /*5ba80*/  LDL.LU.64 R4, [R1+0x4978] ;  /* 0x0049780001047983 */ /* 0x000f280000300a00 */
[----:B------:R2:W-:Y:S02]  /*5ba90*/  STL.64 [R1+0x4830], R12 ;  /* 0x0048300c01007387 */ /* 0x0005e40000100a00 */
[----:B--2---:R-:W-:-:S02]  /*5baa0*/  IMAD.MOV.U32 R12, RZ, RZ, R7 ;  /* 0x000000ffff0c7224 */ /* 0x004fc400078e0007 */
[----:B------:R-:W-:Y:S01]  /*5bab0*/  IMAD.MOV.U32 R13, RZ, RZ, R6 ;  /* 0x000000ffff0d7224 */ /* 0x000fe200078e0006 */
[----:B------:R-:W2:Y:S04]  /*5bac0*/  LDL.LU R7, [R1+0x4974] ;  /* 0x0049740001077983 */ /* 0x000ea80000300800 */
[----:B------:R-:W2:Y:S01]  /*5bad0*/  LDL.LU R6, [R1+0x4970] ;  /* 0x0049700001067983 */ /* 0x000ea20000300800 */
[----:B----4-:R-:W-:Y:S03]  /*5bae0*/  HMMA.16816.F32 R16, R16, R4, R20 ;  /* 0x000000041010723c */ /* 0x010fe60000001814 */
[----:B------:R-:W4:Y:S04]  /*5baf0*/  LDL.LU.64 R22, [R1+0x4968] ;  /* 0x0049680001167983 */ /* 0x000f280000300a00 */
[----:B------:R-:W4:-:S15]  /*5bb00*/  LDL.LU.64 R20, [R1+0x4960] ;  /* 0x0049600001147983 */ /* 0x000f1e0000300a00 */
[----:B------:R-:W-:-:S01]  /*5bb10*/  NOP ;  /* 0x0000000000007918 */ /* 0x000fc20000000000 */
[----:B------:R0:W-:Y:S04]  /*5bb20*/  STL.64 [R1+0x530], R16 ;  /* 0x0005301001007387 */ /* 0x0001e80000100a00 */
[----:B------:R1:W-:Y:S04]  /*5bb30*/  STL.64 [R1+0x538], R18 ;  /* 0x0005381201007387 */ /* 0x0003e80000100a00 */
[----:B0-----:R-:W4:Y:S04]  /*5bb40*/  LDL.LU R16, [R1+0x480] ;  /* 0x0004800001107983 */ /* 0x001f280000300800 */
[----:B------:R-:W4:Y:S04]  /*5bb50*/  LDL.LU R17, [R1+0x484] ;  /* 0x0004840001117983 */ /* 0x000f280000300800 */
[----:B-1----:R-:W4:Y:S04]  /*5bb60*/  LDL.LU R18, [R1+0x488] ;  /* 0x0004880001127983 */ /* 0x002f280000300800 */
[----:B------:R-:W4:Y:S04]  /*5bb70*/  LDL.LU R19, [R1+0x48c] ;  /* 0x00048c0001137983 */ /* 0x000f280000300800 */
[----:B--2---:R-:W-:Y:S04]  /*5bb80*/  STL.64 [R1+0x4828], R6 ;  /* 0x0048280601007387 */ /* 0x004fe80000100a00 */
[----:B------:R3:W-:Y:S02]  /*5bb90*/  STL.64 [R1+0x4820], R4 ;  /* 0x0048200401007387 */ /* 0x0007e40000100a00 */
[----:B---3--:R-:W-:-:S02]  /*5bba0*/  IMAD.MOV.U32 R4, RZ, RZ, R15 ;  /* 0x000000ffff047224 */ /* 0x008fc400078e000f */
[----:B------:R-:W-:-:S07]  /*5bbb0*/  IMAD.MOV.U32 R5, RZ, RZ, R14 ;  /* 0x000000ffff057224 */ /* 0x000fce00078e000e */
[----:B----4-:R-:W-:Y:S01]  /*5bbc0*/  HMMA.16816.F32 R4, R20, R4, R8 ;  /* 0x000000041404723c */ /* 0x010fe20000001808 */
[----:B------:R-:W2:Y:S04]  /*5bbd0*/  LDL.LU.64 R10, [R1+0x4958] ;  /* 0x00495800010a7983 */ /* 0x000ea80000300a00 */
[----:B------:R-:W3:-:S15]  /*5bbe0*/  LDL.LU.64 R8, [R1+0x4950] ;  /* 0x0049500001087983 */ /* 0x000ede0000300a00 */
[----:B------:R-:W-:-:S03]  /*5bbf0*/  NOP ;  /* 0x0000000000007918 */ /* 0x000fc60000000000 */
[----:B------:R-:W-:Y:S04]  /*5bc00*/  STL.64 [R1+0x4a0], R4 ;  /* 0x0004a00401007387 */ /* 0x000fe80000100a00 */
[----:B------:R0:W-:Y:S02]  /*5bc10*/  STL.64 [R1+0x4a8], R6 ;  /* 0x0004a80601007387 */ /* 0x0001e40000100a00 */
[----:B0-----:R-:W-:Y:S02]  /*5bc20*/  HMMA.16816.F32 R4, R20, R12, R16 ;  /* 0x0000000c1404723c */ /* 0x001fe40000001810 */
[----:B------:R-:W4:-:S15]  /*5bc30*/  LDL.LU R12, [R1+0xf00] ;  /* 0x000f0000010c7983 */ /* 0x000f1e0000300800 */
[----:B------:R-:W-:-:S06]  /*5bc40*/  NOP ;  /* 0x0000000000007918 */ /* 0x000fcc0000000000 */
[----:B------:R-:W-:Y:S04]  /*5bc50*/  STL.64 [R1+0x490], R4 ;  /* 0x0004900401007387 */ /* 0x000fe80000100a00 */
[----:B------:R-:W-:Y:S04]  /*5bc60*/  STL.64 [R1+0x498], R6 ;  /* 0x0004980601007387 */ /* 0x000fe80000100a00 */
[----:B------:R-:W4:Y:S04]  /*5bc70*/  LDL.LU R13, [R1+0xf04] ;  /* 0x000f0400010d7983 */ /* 0x000f280000300800 */
[----:B------:R-:W4:Y:S04]  /*5bc80*/  LDL.LU R14, [R1+0xf08] ;  /* 0x000f0800010e7983 */ /* 0x000f280000300800 */
[----:B------:R-:W4:Y:S01]  /*5bc90*/  LDL.LU R15, [R1+0xf0c] ;  /* 0x000f0c00010f7983 */ /* 0x000f220000300800 */
[----:B--2---:R-:W-:-:S02]  /*5bca0*/  IMAD.MOV.U32 R24, RZ, RZ, R11 ;  /* 0x000000ffff187224 */ /* 0x004fc400078e000b */
[----:B---3--:R-:W-:Y:S01]  /*5bcb0*/  IMAD.MOV.U32 R25, RZ, RZ, R8 ;  /* 0x000000ffff197224 */ /* 0x008fe200078e0008 */
[----:B----4-:R-:W-:Y:S04]  /*5bcc0*/  STL.64 [R1+0x4848], R14 ;  /* 0x0048480e01007387 */ /* 0x010fe80000100a00 */
[----:B------:R0:W-:Y:S04]  /*5bcd0*/  STL.64 [R1+0x4840], R12 ;  /* 0x0048400c01007387 */ /* 0x0001e80000100a00 */
        /* <DEDUP_REMOVED lines=10> */
[----:B----4-:R-:W-:Y:S04]  /*5bd80*/  STL.64 [R1+0x4858], R12 ;  /* 0x0048580c01007387 */ /* 0x010fe80000100a00 */
[----:B------:R-:W2:Y:S04]  /*5bd90*/  LDL.LU R9, [R1+0x4940] ;  /* 0x0049400001097983 */ /* 0x000ea80000300800 */
[----:B------:R-:W4:Y:S04]  /*5bda0*/  LDL.LU R0, [R1+0x493c] ;  /* 0x00493c0001007983 */ /* 0x000f280000300800 */
[----:B------:R0:W-:Y:S02]  /*5bdb0*/  STL.64 [R1+0x4868], R24 ;  /* 0x0048681801007387 */ /* 0x0001e40000100a00 */
[----:B0-----:R-:W-:-:S02]  /*5bdc0*/  IMAD.MOV.U32 R24, RZ, RZ, R2 ;  /* 0x000000ffff187224 */ /* 0x001fc400078e0002 */
[----:B------:R-:W-:Y:S01]  /*5bdd0*/  IMAD.MOV.U32 R25, RZ, RZ, R29 ;  /* 0x000000ffff197224 */ /* 0x000fe200078e001d */
[----:B------:R-:W4:Y:S04]  /*5bde0*/  LDL.LU R2, [R1+0x4938] ;  /* 0x0049380001027983 */ /* 0x000f280000300800 */
[----:B------:R-:W3:Y:S04]  /*5bdf0*/  LDL.LU R29, [R1+0x4934] ;  /* 0x00493400011d7983 */ /* 0x000ee80000300800 */
[----:B------:R0:W-:Y:S04]  /*5be00*/  STL.64 [R1+0x4880], R24 ;  /* 0x0048801801007387 */ /* 0x0001e80000100a00 */
[----:B------:R-:W2:Y:S04]  /*5be10*/  LDL.LU R12, [R1+0xf20] ;  /* 0x000f2000010c7983 */ /* 0x000ea80000300800 */
[----:B------:R-:W2:Y:S04]  /*5be20*/  LDL.LU R13, [R1+0xf24] ;  /* 0x000f2400010d7983 */ /* 0x000ea80000300800 */
[----:B------:R-:W4:Y:S04]  /*5be30*/  LDL.LU R14, [R1+0xf28] ;  /* 0x000f2800010e7983 */ /* 0x000f280000300800 */
[----:B------:R-:W4:Y:S01]  /*5be40*/  LDL.LU R15, [R1+0xf2c] ;  /* 0x000f2c00010f7983 */ /* 0x000f220000300800 */
[----:B0-----:R-:W-:-:S02]  /*5be50*/  IMAD.MOV.U32 R24, RZ, RZ, R3 ;  /* 0x000000ffff187224 */ /* 0x001fc400078e0003 */
[----:B------:R-:W-:Y:S01]  /*5be60*/  IMAD.MOV.U32 R25, RZ, RZ, R28 ;  /* 0x000000ffff197224 */ /* 0x000fe200078e001c */
[----:B------:R-:W2:Y:S04]  /*5be70*/  LDL.LU R3, [R1+0x4930] ;  /* 0x0049300001037983 */ /* 0x000ea80000300800 */
[----:B------:R0:W-:Y:S02]  /*5be80*/  STL.64 [R1+0x4898], R24 ;  /* 0x0048981801007387 */ /* 0x0001e40000100a00 */
[----:B0-----:R-:W-:Y:S02]  /*5be90*/  IMAD.MOV.U32 R24, RZ, RZ, R27 ;  /* 0x000000ffff187224 */ /* 0x001fe400078e001b */
[----:B------:R-:W-:Y:S01]  /*5bea0*/  IMAD.MOV.U32 R25, RZ, RZ, R26 ;  /* 0x000000ffff197224 */ /* 0x000fe200078e001a */
[----:B---3--:R-:W0:Y:S04]  /*5beb0*/  LDSM.16.MT88.4 R16, [R29+UR4+0x4180] ;  /* 0x004180041d10783b */ /* 0x008e280008004200 */
[----:B----4-:R-:W-:Y:S04]  /*5bec0*/  STL.64 [R1+0x4878], R14 ;  /* 0x0048780e01007387 */ /* 0x010fe80000100a00 */
[----:B--2---:R1:W-:Y:S04]  /*5bed0*/  STL.64 [R1+0x4870], R12 ;  /* 0x0048700c01007387 */ /* 0x0043e80000100a00 */
[----:B-1----:R-:W2:Y:S04]  /*5bee0*/  LDL.LU R12, [R1+0xf30] ;  /* 0x000f3000010c7983 */ /* 0x002ea80000300800 */
[----:B------:R-:W2:Y:S04]  /*5bef0*/  LDL.LU R13, [R1+0xf34] ;  /* 0x000f3400010d7983 */ /* 0x000ea80000300800 */
[----:B------:R-:W3:Y:S04]  /*5bf00*/  LDL.LU R14, [R1+0xf38] ;  /* 0x000f3800010e7983 */ /* 0x000ee80000300800 */
[----:B------:R-:W3:Y:S04]  /*5bf10*/  LDL.LU R15, [R1+0xf3c] ;  /* 0x000f3c00010f7983 */ /* 0x000ee80000300800 */
[----:B------:R1:W-:Y:S04]  /*5bf20*/  STL.64 [R1+0x48b0], R24 ;  /* 0x0048b01801007387 */ /* 0x0003e80000100a00 */
[----:B-1----:R-:W4:Y:S04]  /*5bf30*/  LDL.64 R24, [R1+0x60] ;  /* 0x0000600001187983 */ /* 0x002f280000100a00 */
[----:B----4-:R1:W-:Y:S02]  /*5bf40*/  STL.64 [R1+0x48b8], R24 ;  /* 0x0048b81801007387 */ /* 0x0103e40000100a00 */
[----:B-1----:R-:W-:-:S02]  /*5bf50*/  IMAD.MOV.U32 R24, RZ, RZ, R11 ;  /* 0x000000ffff187224 */ /* 0x002fc400078e000b */
[----:B------:R-:W-:-:S05]  /*5bf60*/  IMAD.MOV.U32 R25, RZ, RZ, R10 ;  /* 0x000000ffff197224 */ /* 0x000fca00078e000a */
[----:B------:R-:W-:Y:S04]  /*5bf70*/  STL.64 [R1+0x48d0], R24 ;  /* 0x0048d01801007387 */ /* 0x000fe80000100a00 */
[----:B---3--:R-:W-:Y:S04]  /*5bf80*/  STL.64 [R1+0x4890], R14 ;  /* 0x0048900e01007387 */ /* 0x008fe80000100a00 */
[----:B--2---:R1:W-:Y:S04]  /*5bf90*/  STL.64 [R1+0x4888], R12 ;  /* 0x0048880c01007387 */ /* 0x0043e80000100a00 */
[----:B-1----:R-:W2:Y:S04]  /*5bfa0*/  LDL.LU R12, [R1+0x13d0] ;  /* 0x0013d000010c7983 */ /* 0x002ea80000300800 */
[----:B------:R-:W2:Y:S04]  /*5bfb0*/  LDL.LU R13, [R1+0x13d4] ;  /* 0x0013d400010d7983 */ /* 0x000ea80000300800 */
[----:B------:R-:W3:Y:S04]  /*5bfc0*/  LDL.LU R14, [R1+0x13d8] ;  /* 0x0013d800010e7983 */ /* 0x000ee80000300800 */
[----:B------:R-:W3:Y:S04]  /*5bfd0*/  LDL.LU R15, [R1+0x13dc] ;  /* 0x0013dc00010f7983 */ /* 0x000ee80000300800 */
[----:B------:R-:W4:Y:S04]  /*5bfe0*/  LDL.64 R24, [R1+0x80] ;  /* 0x0000800001187983 */ /* 0x000f280000100a00 */
[----:B----4-:R1:W-:Y:S04]  /*5bff0*/  STL.64 [R1+0x48e8], R24 ;  /* 0x0048e81801007387 */ /* 0x0103e80000100a00 */
[----:B---3--:R-:W-:Y:S04]  /*5c000*/  STL.64 [R1+0x48a8], R14 ;  /* 0x0048a80e01007387 */ /* 0x008fe80000100a00 */
[----:B--2---:R2:W-:Y:S01]  /*5c010*/  STL.64 [R1+0x48a0], R12 ;  /* 0x0048a00c01007387 */ /* 0x0045e20000100a00 */
[----:B-1----:R-:W-:-:S02]  /*5c020*/  IMAD.MOV.U32 R24, RZ, RZ, R9 ;  /* 0x000000ffff187224 */ /* 0x002fc400078e0009 */
[----:B------:R-:W-:Y:S01]  /*5c030*/  IMAD.MOV.U32 R25, RZ, RZ, R8 ;  /* 0x000000ffff197224 */ /* 0x000fe200078e0008 */
[----:B--2---:R-:W2:Y:S04]  /*5c040*/  LDL.LU R12, [R1+0x13e0] ;  /* 0x0013e000010c7983 */ /* 0x004ea80000300800 */
[----:B------:R-:W2:Y:S04]  /*5c050*/  LDL.LU R13, [R1+0x13e4] ;  /* 0x0013e400010d7983 */ /* 0x000ea80000300800 */
[----:B------:R-:W3:Y:S04]  /*5c060*/  LDL.LU R14, [R1+0x13e8] ;  /* 0x0013e800010e7983 */ /* 0x000ee80000300800 */
[----:B------:R-:W3:Y:S04]  /*5c070*/  LDL.LU R15, [R1+0x13ec] ;  /* 0x0013ec00010f7983 */ /* 0x000ee80000300800 */
[----:B------:R1:W-:Y:S04]  /*5c080*/  STL.64 [R1+0x4900], R24 ;  /* 0x0049001801007387 */ /* 0x0003e80000100a00 */
[----:B-1----:R-:W4:Y:S04]  /*5c090*/  LDL.64 R24, [R1+0xa0] ;  /* 0x0000a00001187983 */ /* 0x002f280000100a00 */
[----:B----4-:R-:W-:Y:S04]  /*5c0a0*/  STL.64 [R1+0x4918], R24 ;  /* 0x0049181801007387 */ /* 0x010fe80000100a00 */
[----:B---3--:R-:W-:Y:S04]  /*5c0b0*/  STL.64 [R1+0x48c8], R14 ;  /* 0x0048c80e01007387 */ /* 0x008fe80000100a00 */
[----:B--2---:R1:W-:Y:S04]  /*5c0c0*/  STL.64 [R1+0x48c0], R12 ;  /* 0x0048c00c01007387 */ /* 0x0043e80000100a00 */
[----:B-1----:R-:W2:Y:S04]  /*5c0d0*/  LDL.LU R12, [R1+0x1400] ;  /* 0x00140000010c7983 */ /* 0x002ea80000300800 */
[----:B------:R-:W2:Y:S04]  /*5c0e0*/  LDL.LU R13, [R1+0x1404] ;  /* 0x00140400010d7983 */ /* 0x000ea80000300800 */
[----:B------:R-:W3:Y:S04]  /*5c0f0*/  LDL.LU R14, [R1+0x1408] ;  /* 0x00140800010e7983 */ /* 0x000ee80000300800 */
[----:B------:R-:W3:Y:S04]  /*5c100*/  LDL.LU R15, [R1+0x140c] ;  /* 0x00140c00010f7983 */ /* 0x000ee80000300800 */
        /* <DEDUP_REMOVED lines=17> */
[----:B------:R-:W3:Y:S01]  /*5c220*/  LDL.LU R15, [R1+0x143c] ;  /* 0x00143c00010f7983 */ /* 0x000ee20000300800 */
[----:B------:R-:W-:-:S02]  /*5c230*/  IMAD.MOV.U32 R24, RZ, RZ, R2 ;  /* 0x000000ffff187224 */ /* 0x000fc400078e0002 */
[----:B------:R-:W-:Y:S01]  /*5c240*/  IMAD.MOV.U32 R25, RZ, RZ, R0 ;  /* 0x000000ffff197224 */ /* 0x000fe200078e0000 */
[----:B---3--:R-:W-:Y:S04]  /*5c250*/  STL.64 [R1+0x4928], R14 ;  /* 0x0049280e01007387 */ /* 0x008fe80000100a00 */
[----:B--2---:R1:W-:Y:S04]  /*5c260*/  STL.64 [R1+0x4920], R12 ;  /* 0x0049200c01007387 */ /* 0x0043e80000100a00 */
[----:B-1----:R-:W2:Y:S04]  /*5c270*/  LDL.LU R12, [R1+0x1440] ;  /* 0x00144000010c7983 */ /* 0x002ea80000300800 */
[----:B------:R-:W2:Y:S04]  /*5c280*/  LDL.LU R13, [R1+0x1444] ;  /* 0x00144400010d7983 */ /* 0x000ea80000300800 */
[----:B------:R-:W2:Y:S04]  /*5c290*/  LDL.LU R14, [R1+0x1448] ;  /* 0x00144800010e7983 */ /* 0x000ea80000300800 */
[----:B------:R-:W2:Y:S04]  /*5c2a0*/  LDL.LU R15, [R1+0x144c] ;  /* 0x00144c00010f7983 */ /* 0x000ea80000300800 */
[----:B------:R-:W3:Y:S04]  /*5c2b0*/  LDL.LU R4, [R1+0xef0] ;  /* 0x000ef00001047983 */ /* 0x000ee80000300800 */
[----:B------:R-:W3:Y:S04]  /*5c2c0*/  LDL.LU R5, [R1+0xef4] ;  /* 0x000ef40001057983 */ /* 0x000ee80000300800 */
[----:B------:R-:W3:Y:S04]  /*5c2d0*/  LDL.LU R6, [R1+0xef8] ;  /* 0x000ef80001067983 */ /* 0x000ee80000300800 */
[----:B------:R-:W3:Y:S04]  /*5c2e0*/  LDL.LU R7, [R1+0xefc] ;  /* 0x000efc0001077983 */ /* 0x000ee80000300800 */
[----:B------:R-:W4:Y:S04]  /*5c2f0*/  LDL.LU R8, [R1+0x3f0] ;  /* 0x0003f00001087983 */ /* 0x000f280000300800 */
[----:B------:R-:W4:Y:S04]  /*5c300*/  LDL.LU R9, [R1+0x3f4] ;  /* 0x0003f40001097983 */ /* 0x000f280000300800 */
[----:B------:R-:W4:Y:S04]  /*5c310*/  LDL.LU R10, [R1+0x3f8] ;  /* 0x0003f800010a7983 */ /* 0x000f280000300800 */
[----:B------:R-:W4:Y:S04]  /*5c320*/  LDL.LU R11, [R1+0x3fc] ;  /* 0x0003fc00010b7983 */ /* 0x000f280000300800 */
[----:B0-----:R-:W-:Y:S04]  /*5c330*/  STL.64 [R1+0x4718], R18 ;  /* 0x0047181201007387 */ /* 0x001fe80000100a00 */
[----:B------:R0:W-:Y:S04]  /*5c340*/  STL.64 [R1+0x4710], R16 ;  /* 0x0047101001007387 */ /* 0x0001e80000100a00 */
[----:B0-----:R-:W3:Y:S04]  /*5c350*/  LDL.LU R16, [R1+0x13f0] ;  /* 0x0013f00001107983 */ /* 0x001ee80000300800 */
[----:B------:R-:W3:Y:S04]  /*5c360*/  LDL.LU R17, [R1+0x13f4] ;  /* 0x0013f40001117983 */ /* 0x000ee80000300800 */
[----:B------:R-:W3:Y:S04]  /*5c370*/  LDL.LU R18, [R1+0x13f8] ;  /* 0x0013f80001127983 */ /* 0x000ee80000300800 */
[----:B------:R-:W3:Y:S01]  /*5c380*/  LDL.LU R19, [R1+0x13fc] ;  /* 0x0013fc0001137983 */ /* 0x000ee20000300800 */
        /* <DEDUP_REMOVED lines=12> */
[----:B0-----:R-:W2:Y:S04]  /*5c450*/  LDL.LU.64 R14, [R1+0x4910] ;  /* 0x00491000010e7983 */ /* 0x001ea80000300a00 */
[----:B------:R-:W2:Y:S04]  /*5c460*/  LDL.LU.64 R12, [R1+0x4908] ;  /* 0x00490800010c7983 */ /* 0x000ea80000300a00 */
[----:B------:R-:W2:Y:S04]  /*5c470*/  LDL.LU.64 R24, [R1+0x4900] ;  /* 0x0049000001187983 */ /* 0x000ea80000300a00 */
[----:B------:R-:W-:Y:S01]  /*5c480*/  STL [R1+0x4800], R28 ;  /* 0x0048001c01007387 */ /* 0x000fe20000100800 */
        /* <DEDUP_REMOVED lines=21> */
[----:B0-----:R-:W3:Y:S02]  /*5c5e0*/  LDL.LU.64 R24, [R1+0x48b8] ;  /* 0x0048b80001187983 */ /* 0x001ee40000300a00 */
[----:B---3--:R-:W-:-:S15]  /*5c5f0*/  HMMA.16816.F32 R16, R20, R24, R16 ;  /* 0x000000181410723c */ /* 0x008fde0000001810 */
[----:B------:R-:W-:-:S08]  /*5c600*/  NOP ;  /* 0x0000000000007918 */ /* 0x000fd00000000000 */
[----:B------:R0:W-:Y:S04]  /*5c610*/  STL.64 [R1+0xd00], R16 ;  /* 0x000d001001007387 */ /* 0x0001e80000100a00 */
[----:B------:R-:W-:Y:S01]  /*5c620*/  STL.64 [R1+0xd08], R18 ;  /* 0x000d081201007387 */ /* 0x000fe20000100a00 */
[----:B0-----:R-:W-:Y:S02]  /*5c630*/  IMAD.MOV.U32 R17, RZ, RZ, R24 ;  /* 0x000000ffff117224 */ /* 0x001fe400078e0018 */
[----:B------:R-:W-:Y:S02]  /*5c640*/  IMAD.MOV.U32 R16, RZ, RZ, R25 ;  /* 0x000000ffff107224 */ /* 0x000fe400078e0019 */
[----:B------:R-:W2:Y:S04]  /*5c650*/  LDL.LU.64 R24, [R1+0x48b0] ;  /* 0x0048b00001187983 */ /* 0x000ea80000300a00 */
        /* <DEDUP_REMOVED lines=43> */
[----:B------:R-:W-:Y:S04]  /*5c910*/  STL.64 [R1+0xca8], R14 ;  /* 0x000ca80e01007387 */ /* 0x000fe80000100a00 */
[----:B0-----:R-:W2:Y:S04]  /*5c920*/  LDL.LU.64 R12, [R1+0x4830] ;  /* 0x00483000010c7983 */ /* 0x001ea80000300a00 */
[----:B------:R0:W-:Y:S04]  /*5c930*/  STL.64 [R1+0x4780], R24 ;  /* 0x0047801801007387 */ /* 0x0001e80000100a00 */
[----:B0-----:R-:W3:Y:S01]  /*5c940*/  LDL.64 R24, [R1+0xc0] ;  /* 0x0000c00001187983 */ /* 0x001ee20000100a00 */
[----:B--2---:R-:W-:-:S15]  /*5c950*/  HMMA.16816.F32 R4, R20, R12, R4 ;  /* 0x0000000c1404723c */ /* 0x004fde0000001804 */
[----:B------:R-:W-:-:S08]  /*5c960*/  NOP ;  /* 0x0000000000007918 */ /* 0x000fd00000000000 */
[----:B------:R-:W-:Y:S04]  /*5c970*/  STL.64 [R1+0xc90], R4 ;  /* 0x000c900401007387 */ /* 0x000fe80000100a00 */
[----:B------:R0:W-:Y:S04]  /*5c980*/  STL.64 [R1+0xc98], R6 ;  /* 0x000c980601007387 */ /* 0x0001e80000100a00 */
[----:B0-----:R-:W2:Y:S04]  /*5c990*/  LDL.LU.64 R6, [R1+0x4828] ;  /* 0x0048280001067983 */ /* 0x001ea80000300a00 */
[----:B------:R-:W4:Y:S04]  /*5c9a0*/  LDL.LU.64 R4, [R1+0x4820] ;  /* 0x0048200001047983 */ /* 0x000f280000300a00 */
[----:B------:R-:W-:Y:S01]  /*5c9b0*/  STL [R1+0x4508], R3 ;  /* 0x0045080301007387 */ /* 0x000fe20000100800 */
[----:B----4-:R-:W-:Y:S03]  /*5c9c0*/  HMMA.16816.F32 R20, R20, R4, R8 ;  /* 0x000000041414723c */ /* 0x010fe60000001808 */
[----:B------:R-:W3:Y:S04]  /*5c9d0*/  LDL.LU.64 R10, [R1+0x4818] ;  /* 0x00481800010a7983 */ /* 0x000ee80000300a00 */
[----:B------:R-:W3:-:S15]  /*5c9e0*/  LDL.LU.64 R8, [R1+0x4810] ;  /* 0x0048100001087983 */ /* 0x000ede0000300a00 */
        /* <DEDUP_REMOVED lines=8> */
[----:B------:R0:W-:Y:S04]  /*5ca70*/  STL.64 [R1+0x4720], R4 ;  /* 0x0047200401007387 */ /* 0x0001e80000100a00 */
[----:B0-----:R-:W3:Y:S01]  /*5ca80*/  LDL.64 R4, [R1+0xd0] ;  /* 0x0000d00001047983 */ /* 0x001ee20000100a00 */
[----:B------:R-:W-:Y:S01]  /*5ca90*/  LOP3.LUT R29, R3, 0x40, RZ, 0x3c, !PT ;  /* 0x00000040031d7812 */ /* 0x000fe200078e3cff */
[----:B---3--:R-:W-:-:S15]  /*5caa0*/  HMMA.16816.F32 R16, R8, R4, R16 ;  /* 0x000000040810723c */ /* 0x008fde0000001810 */
[----:B------:R-:W-:-:S08]  /*5cab0*/  NOP ;  /* 0x0000000000007918 */ /* 0x000fd00000000000 */
[----:B------:R0:W-:Y:S04]  /*5cac0*/  STL.64 [R1+0x400], R16 ;  /* 0x0004001001007387 */ /* 0x0001e80000100a00 */
[----:B------:R-:W-:Y:S04]  /*5cad0*/  STL.64 [R1+0x408], R18 ;  /* 0x0004081201007387 */ /* 0x000fe80000100a00 */
[----:B0-----:R-:W2:Y:S01]  /*5cae0*/  LDL.LU.64 R16, [R1+0x4808] ;  /* 0x0048080001107983 */ /* 0x001ea20000300a00 */
[----:B------:R-:W-:Y:S02]  /*5caf0*/  IMAD.MOV.U32 R15, RZ, RZ, R4 ;  /* 0x000000ffff0f7224 */ /* 0x000fe400078e0004 */
[----:B------:R-:W-:-:S02]  /*5cb00*/  IMAD.MOV.U32 R14, RZ, RZ, R5 ;  /* 0x000000ffff0e7224 */ /* 0x000fc400078e0005 */
[----:B----4-:R-:W-:Y:S01]  /*5cb10*/  HMMA.16816.F32 R4, R8, R24, R20 ;  /* 0x000000180804723c */ /* 0x010fe20000001814 */
[----:B------:R-:W0:Y:S04]  /*5cb20*/  LDSM.16.MT88.4 R20, [R29+UR4+0x4000] ;  /* 0x004000041d14783b */ /* 0x000e280008004200 */
[----:B------:R-:W-:Y:S04]  /*5cb30*/  STL.64 [R1+0x4738], R14 ;  /* 0x0047380e01007387 */ /* 0x000fe80000100a00 */
[----:B------:R-:W-:Y:S01]  /*5cb40*/  STL.64 [R1+0x4730], R12 ;  /* 0x0047300c01007387 */ /* 0x000fe20000100a00 */
[----:B------:R-:W-:-:S02]  /*5cb50*/  IMAD.MOV.U32 R2, RZ, RZ, R24 ;  /* 0x000000ffff027224 */ /* 0x000fc400078e0018 */
[----:B------:R-:W-:-:S11]  /*5cb60*/  IMAD.MOV.U32 R0, RZ, RZ, R25 ;  /* 0x000000ffff007224 */ /* 0x000fd600078e0019 */
[----:B------:R-:W-:Y:S04]  /*5cb70*/  STL.64 [R1+0x3f0], R4 ;  /* 0x0003f00401007387 */ /* 0x000fe80000100a00 */
[----:B------:R-:W-:Y:S04]  /*5cb80*/  STL.64 [R1+0x3f8], R6 ;  /* 0x0003f80601007387 */ /* 0x000fe80000100a00 */
[----:B0-----:R-:W-:Y:S04]  /*5cb90*/  STL.64 [R1+0x45f8], R22 ;  /* 0x0045f81601007387 */ /* 0x001fe80000100a00 */
[----:B------:R2:W-:Y:S02]  /*5cba0*/  STL.64 [R1+0x45f0], R20 ;  /* 0x0045f01401007387 */ /* 0x0005e40000100a00 */
[----:B--2---:R-:W-:-:S02]  /*5cbb0*/  IMAD.MOV.U32 R20, RZ, RZ, R17 ;  /* 0x000000ffff147224 */ /* 0x004fc400078e0011 */
[----:B------:R-:W-:-:S05]  /*5cbc0*/  IMAD.MOV.U32 R21, RZ, RZ, R16 ;  /* 0x000000ffff157224 */ /* 0x000fca00078e0010 */
[----:B------:R-:W-:Y:S04]  /*5cbd0*/  STL.64 [R1+0x47a0], R20 ;  /* 0x0047a01401007387 */ /* 0x000fe80000100a00 */
        /* <DEDUP_REMOVED lines=10> */
[----:B0-----:R-:W2:Y:S04]  /*5cc80*/  LDL.64 R24, [R1+0x50] ;  /* 0x0000500001187983 */ /* 0x001ea80000100a00 */
[----:B--2---:R0:W-:Y:S04]  /*5cc90*/  STL.64 [R1+0x4798], R24 ;  /* 0x0047981801007387 */ /* 0x0041e80000100a00 */
[----:B0-----:R-:W2:Y:S04]  /*5cca0*/  LDL.LU R24, [R1+0xc60] ;  /* 0x000c600001187983 */ /* 0x001ea80000300800 */
[----:B------:R-:W2:Y:S04]  /*5ccb0*/  LDL.LU R25, [R1+0xc64] ;  /* 0x000c640001197983 */ /* 0x000ea80000300800 */
[----:B------:R-:W4:Y:S04]  /*5ccc0*/  LDL.LU R26, [R1+0xc68] ;  /* 0x000c6800011a7983 */ /* 0x000f280000300800 */
[----:B------:R-:W4:Y:S04]  /*5ccd0*/  LDL.LU R27, [R1+0xc6c] ;  /* 0x000c6c00011b7983 */ /* 0x000f280000300800 */
[----:B----4-:R-:W-:Y:S04]  /*5cce0*/  STL.64 [R1+0x47b0], R26 ;  /* 0x0047b01a01007387 */ /* 0x010fe80000100a00 */
[----:B--2---:R0:W-:Y:S04]  /*5ccf0*/  STL.64 [R1+0x47a8], R24 ;  /* 0x0047a81801007387 */ /* 0x0041e80000100a00 */
[----:B------:R-:W2:Y:S04]  /*5cd00*/  LDL R20, [R1+0x70] ;  /* 0x0000700001147983 */ /* 0x000ea80000100800 */
[----:B------:R-:W2:Y:S04]  /*5cd10*/  LDL R21, [R1+0x74] ;  /* 0x0000740001157983 */ /* 0x000ea80000100800 */
[----:B--2---:R1:W-:Y:S04]  /*5cd20*/  STL.64 [R1+0x47b8], R20 ;  /* 0x0047b81401007387 */ /* 0x0043e80000100a00 */
[----:B0-----:R-:W2:Y:S04]  /*5cd30*/  LDL.LU R24, [R1+0xc70] ;  /* 0x000c700001187983 */ /* 0x001ea80000300800 */
[----:B------:R-:W2:Y:S04]  /*5cd40*/  LDL.LU R25, [R1+0xc74] ;  /* 0x000c740001197983 */ /* 0x000ea80000300800 */
[----:B------:R-:W4:Y:S04]  /*5cd50*/  LDL.LU R26, [R1+0xc78] ;  /* 0x000c7800011a7983 */ /* 0x000f280000300800 */
[----:B------:R-:W4:Y:S04]  /*5cd60*/  LDL.LU R27, [R1+0xc7c] ;  /* 0x000c7c00011b7983 */ /* 0x000f280000300800 */
[----:B------:R-:W3:Y:S04]  /*5cd70*/  LDL.LU R4, [R1+0xed0] ;  /* 0x000ed00001047983 */ /* 0x000ee80000300800 */
[----:B------:R-:W3:Y:S04]  /*5cd80*/  LDL.LU R5, [R1+0xed4] ;  /* 0x000ed40001057983 */ /* 0x000ee80000300800 */
[----:B------:R-:W3:Y:S04]  /*5cd90*/  LDL.LU R6, [R1+0xed8] ;  /* 0x000ed80001067983 */ /* 0x000ee80000300800 */
[----:B------:R-:W3:Y:S04]  /*5cda0*/  LDL.LU R7, [R1+0xedc] ;  /* 0x000edc0001077983 */ /* 0x000ee80000300800 */
[----:B------:R-:W3:Y:S04]  /*5cdb0*/  LDL.64 R12, [R1+0xb0] ;  /* 0x0000b000010c7983 */ /* 0x000ee80000100a00 */
[----:B----4-:R-:W-:Y:S04]  /*5cdc0*/  STL.64 [R1+0x47c8], R26 ;  /* 0x0047c81a01007387 */ /* 0x010fe80000100a00 */
[----:B--2---:R-:W-:Y:S04]  /*5cdd0*/  STL.64 [R1+0x47c0], R24 ;  /* 0x0047c01801007387 */ /* 0x004fe80000100a00 */
[----:B-1----:R-:W2:Y:S01]  /*5cde0*/  LDL R20, [R1+0x80] ;  /* 0x0000800001147983 */ /* 0x002ea20000100800 */
[----:B------:R-:W-:-:S03]  /*5cdf0*/  IMAD.MOV.U32 R21, RZ, RZ, R28 ;  /* 0x000000ffff157224 */ /* 0x000fc600078e001c */
[----:B------:R-:W4:Y:S04]  /*5ce00*/  LDL.LU R28, [R1+0x4800] ;  /* 0x00480000011c7983 */ /* 0x000f280000300800 */
[----:B--2---:R0:W-:Y:S04]  /*5ce10*/  STL.64 [R1+0x47d0], R20 ;  /* 0x0047d01401007387 */ /* 0x0041e80000100a00 */
[----:B0-----:R-:W2:Y:S04]  /*5ce20*/  LDL.64 R20, [R1+0x90] ;  /* 0x0000900001147983 */ /* 0x001ea80000100a00 */
[----:B--2---:R0:W-:Y:S04]  /*5ce30*/  STL.64 [R1+0x47e8], R20 ;  /* 0x0047e81401007387 */ /* 0x0041e80000100a00 */
[----:B------:R-:W2:Y:S04]  /*5ce40*/  LDL.LU R24, [R1+0xc80] ;  /* 0x000c800001187983 */ /* 0x000ea80000300800 */
[----:B------:R-:W2:Y:S04]  /*5ce50*/  LDL.LU R25, [R1+0xc84] ;  /* 0x000c840001197983 */ /* 0x000ea80000300800 */
[----:B------:R-:W3:Y:S04]  /*5ce60*/  LDL.LU R26, [R1+0xc88] ;  /* 0x000c8800011a7983 */ /* 0x000ee80000300800 */
[----:B------:R-:W3:Y:S04]  /*5ce70*/  LDL.LU R27, [R1+0xc8c] ;  /* 0x000c8c00011b7983 */ /* 0x000ee80000300800 */
[----:B0-----:R-:W4:Y:S04]  /*5ce80*/  LDL R20, [R1+0xa0] ;  /* 0x0000a00001147983 */ /* 0x001f280000100800 */
        /* <DEDUP_REMOVED lines=14> */
[----:B0-----:R-:W3:Y:S01]  /*5cf70*/  LDL.64 R16, [R1+0x20] ;  /* 0x0000200001107983 */ /* 0x001ee20000100a00 */
[----:B------:R-:W-:Y:S03]  /*5cf80*/  HMMA.16816.F32 R4, R8, R12, R4 ;  /* 0x0000000c0804723c */ /* 0x000fe60000001804 */
[----:B---3--:R0:W-:Y:S04]  /*5cf90*/  STL.64 [R1+0x4760], R16 ;  /* 0x0047601001007387 */ /* 0x0081e80000100a00 */
[----:B0-----:R-:W3:Y:S04]  /*5cfa0*/  LDL.64 R16, [R1+0x30] ;  /* 0x0000300001107983 */ /* 0x001ee80000100a00 */
[----:B---3--:R0:W-:Y:S04]  /*5cfb0*/  STL.64 [R1+0x4778], R16 ;  /* 0x0047781001007387 */ /* 0x0081e80000100a00 */
[----:B0-----:R-:W3:Y:S08]  /*5cfc0*/  LDL.64 R16, [R1+0x40] ;  /* 0x0000400001107983 */ /* 0x001ef00000100a00 */
[----:B------:R0:W-:Y:S04]  /*5cfd0*/  STL.64 [R1+0x9f0], R4 ;  /* 0x0009f00401007387 */ /* 0x0001e80000100a00 */
[----:B------:R-:W-:Y:S01]  /*5cfe0*/  STL.64 [R1+0x9f8], R6 ;  /* 0x0009f80601007387 */ /* 0x000fe20000100a00 */
[----:B0-----:R-:W-:-:S02]  /*5cff0*/  IMAD.MOV.U32 R5, RZ, RZ, R12 ;  /* 0x000000ffff057224 */ /* 0x001fc400078e000c */
[----:B------:R-:W-:Y:S01]  /*5d000*/  IMAD.MOV.U32 R4, RZ, RZ, R13 ;  /* 0x000000ffff047224 */ /* 0x000fe200078e000d */
[----:B------:R-:W3:Y:S04]  /*5d010*/  LDL.LU R12, [R1+0xbe0] ;  /* 0x000be000010c7983 */ /* 0x000ee80000300800 */
[----:B------:R-:W3:Y:S04]  /*5d020*/  LDL.LU R13, [R1+0xbe4] ;  /* 0x000be400010d7983 */ /* 0x000ee80000300800 */
[----:B------:R-:W3:Y:S04]  /*5d030*/  LDL.LU R14, [R1+0xbe8] ;  /* 0x000be800010e7983 */ /* 0x000ee80000300800 */
[----:B------:R-:W3:Y:S01]  /*5d040*/  LDL.LU R15, [R1+0xbec] ;  /* 0x000bec00010f7983 */ /* 0x000ee20000300800 */
[----:B----4-:R-:W-:-:S07]  /*5d050*/  IMAD.MOV.U32 R21, RZ, RZ, R28 ;  /* 0x000000ffff157224 */ /* 0x010fce00078e001c */
[C---:B--2---:R-:W-:Y:S01]  /*5d060*/  HMMA.16816.F32 R20, R8.reuse, R20, R24 ;  /* 0x000000140814723c */ /* 0x044fe20000001818 */
[----:B---3--:R-:W-:Y:S04]  /*5d070*/  STL.64 [R1+0x4758], R14 ;  /* 0x0047580e01007387 */ /* 0x008fe80000100a00 */
        /* <DEDUP_REMOVED lines=41> */
[----:B------:R-:W-:Y:S04]  /*5d310*/  STL.64 [R1+0x9a8], R26 ;  /* 0x0009a81a01007387 */ /* 0x000fe80000100a00 */
[----:B0-----:R-:W3:Y:S04]  /*5d320*/  LDL.LU.64 R24, [R1+0x4798] ;  /* 0x0047980001187983 */ /* 0x001ee80000300a00 */
[----:B------:R0:W-:Y:S04]  /*5d330*/  STL [R1+0x4694], R20 ;  /* 0x0046941401007387 */ /* 0x0001e80000100800 */
[----:B------:R1:W-:Y:S04]  /*5d340*/  STL [R1+0x4690], R21 ;  /* 0x0046901501007387 */ /* 0x0003e80000100800 */
[----:B0-----:R-:W3:Y:S04]  /*5d350*/  LDL.LU R20, [R1+0xc50] ;  /* 0x000c500001147983 */ /* 0x001ee80000300800 */
[----:B-1----:R-:W3:Y:S04]  /*5d360*/  LDL.LU R21, [R1+0xc54] ;  /* 0x000c540001157983 */ /* 0x002ee80000300800 */
[----:B------:R-:W3:Y:S04]  /*5d370*/  LDL.LU R22, [R1+0xc58] ;  /* 0x000c580001167983 */ /* 0x000ee80000300800 */
[----:B------:R-:W3:Y:S02]  /*5d380*/  LDL.LU R23, [R1+0xc5c] ;  /* 0x000c5c0001177983 */ /* 0x000ee40000300800 */
[----:B---3--:R-:W-:Y:S06]  /*5d390*/  HMMA.16816.F32 R20, R8, R24, R20 ;  /* 0x000000180814723c */ /* 0x008fec0000001814 */
[----:B------:R-:W-:-:S15]  /*5d3a0*/  IMAD.MOV.U32 R3, RZ, RZ, R25 ;  /* 0x000000ffff037224 */ /* 0x000fde00078e0019 */
[----:B------:R-:W-:-:S02]  /*5d3b0*/  NOP ;  /* 0x0000000000007918 */ /* 0x000fc40000000000 */
[----:B------:R-:W-:Y:S04]  /*5d3c0*/  STL.64 [R1+0x990], R20 ;  /* 0x0009901401007387 */ /* 0x000fe80000100a00 */
[----:B------:R0:W-:Y:S04]  /*5d3d0*/  STL.64 [R1+0x998], R22 ;  /* 0x0009981601007387 */ /* 0x0001e80000100a00 */
[----:B------:R-:W3:Y:S01]  /*5d3e0*/  LDL.LU.64 R26, [R1+0x4790] ;  /* 0x00479000011a7983 */ /* 0x000ee20000300a00 */
[----:B0-----:R-:W-:-:S03]  /*5d3f0*/  IMAD.MOV.U32 R22, RZ, RZ, R24 ;  /* 0x000000ffff167224 */ /* 0x001fc600078e0018 */
[----:B------:R-:W3:Y:S01]  /*5d400*/  LDL.LU.64 R24, [R1+0x4788] ;  /* 0x0047880001187983 */ /* 0x000ee20000300a00 */
[----:B------:R-:W-:Y:S01]  /*5d410*/  IMAD.MOV.U32 R23, RZ, RZ, R17 ;  /* 0x000000ffff177224 */ /* 0x000fe200078e0011 */
[----:B---3--:R-:W-:-:S15]  /*5d420*/  HMMA.16816.F32 R24, R8, R16, R24 ;  /* 0x000000100818723c */ /* 0x008fde0000001818 */
[----:B------:R-:W-:-:S08]  /*5d430*/  NOP ;  /* 0x0000000000007918 */ /* 0x000fd00000000000 */
[----:B------:R0:W-:Y:S04]  /*5d440*/  STL.64 [R1+0x980], R24 ;  /* 0x0009801801007387 */ /* 0x0001e80000100a00 */
[----:B------:R1:W-:Y:S04]  /*5d450*/  STL.64 [R1+0x988], R26 ;  /* 0x0009881a01007387 */ /* 0x0003e80000100a00 */
[----:B0-----:R-:W3:Y:S01]  /*5d460*/  LDL.LU.64 R24, [R1+0x4780] ;  /* 0x0047800001187983 */ /* 0x001ee20000300a00 */
        /* <DEDUP_REMOVED lines=18> */
[----:B------:R-:W3:Y:S04]  /*5d590*/  LDL.LU.64 R16, [R1+0x4740] ;  /* 0x0047400001107983 */ /* 0x000ee80000300a00 */
[----:B------:R-:W-:Y:S04]  /*5d5a0*/  STL.64 [R1+0x46a0], R22 ;  /* 0x0046a01601007387 */ /* 0x000fe80000100a00 */
[----:B------:R0:W-:Y:S04]  /*5d5b0*/  STL.64 [R1+0x4698], R20 ;  /* 0x0046981401007387 */ /* 0x0001e80000100a00 */
[----:B0-----:R-:W4:Y:S04]  /*5d5c0*/  LDL.64 R20, [R1+0x80] ;  /* 0x0000800001147983 */ /* 0x001f280000100a00 */
[----:B----4-:R0:W-:Y:S02]  /*5d5d0*/  STL.64 [R1+0x46a8], R20 ;  /* 0x0046a81401007387 */ /* 0x0101e40000100a00 */
[----:B0-----:R-:W-:-:S02]  /*5d5e0*/  IMAD.MOV.U32 R20, RZ, RZ, R7 ;  /* 0x000000ffff147224 */ /* 0x001fc400078e0007 */
[----:B------:R-:W-:-:S05]  /*5d5f0*/  IMAD.MOV.U32 R21, RZ, RZ, R6 ;  /* 0x000000ffff157224 */ /* 0x000fca00078e0006 */
[----:B------:R0:W-:Y:S04]  /*5d600*/  STL.64 [R1+0x46b8], R20 ;  /* 0x0046b81401007387 */ /* 0x0001e80000100a00 */
[----:B0-----:R-:W4:Y:S04]  /*5d610*/  LDL.64 R20, [R1+0xa0] ;  /* 0x0000a00001147983 */ /* 0x001f280000100a00 */
[----:B----4-:R0:W-:Y:S04]  /*5d620*/  STL.64 [R1+0x46d0], R20 ;  /* 0x0046d01401007387 */ /* 0x0101e80000100a00 */
[----:B0-----:R-:W2:Y:S04]  /*5d630*/  LDL R20, [R1+0x10] ;  /* 0x0000100001147983 */ /* 0x001ea80000100800 */
[----:B------:R-:W2:Y:S01]  /*5d640*/  LDL R21, [R1+0x14] ;  /* 0x0000140001157983 */ /* 0x000ea20000100800 */
[C---:B---3--:R-:W-:Y:S06]  /*5d650*/  HMMA.16816.F32 R16, R8.reuse, R24, R16 ;  /* 0x000000180810723c */ /* 0x048fec0000001810 */
[----:B--2---:R-:W-:Y:S01]  /*5d660*/  HMMA.16816.F32 R20, R8, R20, R12 ;  /* 0x000000140814723c */ /* 0x004fe2000000180c */
[----:B------:R-:W2:Y:S04]  /*5d670*/  LDL.LU.64 R14, [R1+0x4738] ;  /* 0x00473800010e7983 */ /* 0x000ea80000300a00 */
[----:B------:R-:W3:-:S15]  /*5d680*/  LDL.LU.64 R12, [R1+0x4730] ;  /* 0x00473000010c7983 */ /* 0x000ede0000300a00 */
[----:B------:R-:W-:-:S03]  /*5d690*/  NOP ;  /* 0x0000000000007918 */ /* 0x000fc60000000000 */
[----:B------:R0:W-:Y:S04]  /*5d6a0*/  STL.64 [R1+0x950], R20 ;  /* 0x0009501401007387 */ /* 0x0001e80000100a00 */
[----:B------:R-:W-:Y:S04]  /*5d6b0*/  STL.64 [R1+0x958], R22 ;  /* 0x0009581601007387 */ /* 0x000fe80000100a00 */
[----:B------:R-:W-:Y:S04]  /*5d6c0*/  STL.64 [R1+0x940], R16 ;  /* 0x0009401001007387 */ /* 0x000fe80000100a00 */
[----:B------:R-:W-:Y:S01]  /*5d6d0*/  STL.64 [R1+0x948], R18 ;  /* 0x0009481201007387 */ /* 0x000fe20000100a00 */
[----:B0-----:R-:W-:-:S02]  /*5d6e0*/  IMAD.MOV.U32 R20, RZ, RZ, R5 ;  /* 0x000000ffff147224 */ /* 0x001fc400078e0005 */
[----:B------:R-:W-:-:S05]  /*5d6f0*/  IMAD.MOV.U32 R21, RZ, RZ, R4 ;  /* 0x000000ffff157224 */ /* 0x000fca00078e0004 */
[----:B------:R0:W-:Y:S04]  /*5d700*/  STL.64 [R1+0x46e8], R20 ;  /* 0x0046e81401007387 */ /* 0x0001e80000100a00 */
[----:B0-----:R-:W4:Y:S04]  /*5d710*/  LDL.LU R20, [R1+0x340] ;  /* 0x0003400001147983 */ /* 0x001f280000300800 */
[----:B------:R-:W4:Y:S04]  /*5d720*/  LDL.LU R21, [R1+0x344] ;  /* 0x0003440001157983 */ /* 0x000f280000300800 */
[----:B------:R-:W2:Y:S04]  /*5d730*/  LDL.LU R22, [R1+0x348] ;  /* 0x0003480001167983 */ /* 0x000ea80000300800 */
[----:B------:R-:W2:Y:S04]  /*5d740*/  LDL.LU R23, [R1+0x34c] ;  /* 0x00034c0001177983 */ /* 0x000ea80000300800 */
        /* <DEDUP_REMOVED lines=8> */
[----:B--2---:R-:W-:Y:S04]  /*5d7d0*/  STL.64 [R1+0x46f8], R22 ;  /* 0x0046f81601007387 */ /* 0x004fe80000100a00 */
[----:B----4-:R-:W-:Y:S04]  /*5d7e0*/  STL.64 [R1+0x46f0], R20 ;  /* 0x0046f01401007387 */ /* 0x010fe80000100a00 */
[----:B------:R0:W-:Y:S04]  /*5d7f0*/  STL.64 [R1+0x4618], R24 ;  /* 0x0046181801007387 */ /* 0x0001e80000100a00 */
[----:B------:R1:W-:Y:S04]  /*5d800*/  STL.64 [R1+0x46b0], R26 ;  /* 0x0046b01a01007387 */ /* 0x0003e80000100a00 */
[----:B0-----:R-:W2:Y:S04]  /*5d810*/  LDL.LU R24, [R1+0x8b0] ;  /* 0x0008b00001187983 */ /* 0x001ea80000300800 */
[----:B------:R-:W2:Y:S04]  /*5d820*/  LDL.LU R25, [R1+0x8b4] ;  /* 0x0008b40001197983 */ /* 0x000ea80000300800 */
[----:B-1----:R-:W4:Y:S04]  /*5d830*/  LDL.LU R26, [R1+0x8b8] ;  /* 0x0008b800011a7983 */ /* 0x002f280000300800 */
[----:B------:R-:W4:Y:S04]  /*5d840*/  LDL.LU R27, [R1+0x8bc] ;  /* 0x0008bc00011b7983 */ /* 0x000f280000300800 */
        /* <DEDUP_REMOVED lines=22> */
[----:B------:R-:W4:Y:S04]  /*5d9b0*/  LDL.LU.64 R4, [R1+0x4720] ;  /* 0x0047200001047983 */ /* 0x000f280000300a00 */
[----:B------:R0:W-:Y:S04]  /*5d9c0*/  STL.64 [R1+0x4610], R12 ;  /* 0x0046100c01007387 */ /* 0x0001e80000100a00 */
[----:B0-----:R-:W2:Y:S01]  /*5d9d0*/  LDL.64 R12, [R1+0x70] ;  /* 0x00007000010c7983 */ /* 0x001ea20000100a00 */
[----:B----4-:R-:W-:Y:S03]  /*5d9e0*/  HMMA.16816.F32 R8, R8, R4, R16 ;  /* 0x000000040808723c */ /* 0x010fe60000001810 */
[----:B------:R-:W2:Y:S04]  /*5d9f0*/  LDL.LU.64 R18, [R1+0x4718] ;  /* 0x0047180001127983 */ /* 0x000ea80000300a00 */
[----:B------:R-:W2:Y:S01]  /*5da00*/  LDL.LU.64 R16, [R1+0x4710] ;  /* 0x0047100001107983 */ /* 0x000ea20000300a00 */
[----:B------:R-:W-:-:S02]  /*5da10*/  IMAD.MOV.U32 R20, RZ, RZ, R15 ;  /* 0x000000ffff147224 */ /* 0x000fc400078e000f */
[----:B------:R-:W-:-:S13]  /*5da20*/  IMAD.MOV.U32 R21, RZ, RZ, R14 ;  /* 0x000000ffff157224 */ /* 0x000fda00078e000e */
[----:B------:R-:W-:Y:S04]  /*5da30*/  STL.64 [R1+0x3e0], R8 ;  /* 0x0003e00801007387 */ /* 0x000fe80000100a00 */
[----:B------:R-:W-:Y:S04]  /*5da40*/  STL.64 [R1+0x3e8], R10 ;  /* 0x0003e80a01007387 */ /* 0x000fe80000100a00 */
[----:B---3--:R-:W-:Y:S04]  /*5da50*/  STL.64 [R1+0x4608], R6 ;  /* 0x0046080601007387 */ /* 0x008fe80000100a00 */
        /* <DEDUP_REMOVED lines=45> */
[----:B------:R0:W-:Y:S04]  /*5dd30*/  STL.64 [R1+0x760], R20 ;  /* 0x0007601401007387 */ /* 0x0001e80000100a00 */
[----:B------:R1:W-:Y:S04]  /*5dd40*/  STL.64 [R1+0x768], R22 ;  /* 0x0007681601007387 */ /* 0x0003e80000100a00 */
[----:B0-----:R-:W4:Y:S01]  /*5dd50*/  LDL.LU.64 R20, [R1+0x46a8] ;  /* 0x0046a80001147983 */ /* 0x001f220000300a00 */
[C---:B---3--:R-:W-:Y:S06]  /*5dd60*/  HMMA.16816.F32 R4, R16.reuse, R12, R4 ;  /* 0x0000000c1004723c */ /* 0x048fec0000001804 */
[----:B----4-:R-:W-:-:S15]  /*5dd70*/  HMMA.16816.F32 R8, R16, R20, R8 ;  /* 0x000000141008723c */ /* 0x010fde0000001808 */
[----:B------:R-:W-:-:S08]  /*5dd80*/  NOP ;  /* 0x0000000000007918 */ /* 0x000fd00000000000 */
[----:B------:R0:W-:Y:S04]  /*5dd90*/  STL.64 [R1+0x750], R8 ;  /* 0x0007500801007387 */ /* 0x0001e80000100a00 */
[----:B------:R3:W-:Y:S04]  /*5dda0*/  STL.64 [R1+0x758], R10 ;  /* 0x0007580a01007387 */ /* 0x0007e80000100a00 */
[----:B-1----:R-:W4:Y:S01]  /*5ddb0*/  LDL.LU.64 R22, [R1+0x46a0] ;  /* 0x0046a00001167983 */ /* 0x002f220000300a00 */
[----:B0-----:R-:W-:Y:S02]  /*5ddc0*/  IMAD.MOV.U32 R9, RZ, RZ, R20 ;  /* 0x000000ffff097224 */ /* 0x001fe400078e0014 */
[----:B------:R-:W-:-:S02]  /*5ddd0*/  IMAD.MOV.U32 R8, RZ, RZ, R21 ;  /* 0x000000ffff087224 */ /* 0x000fc400078e0015 */
[----:B------:R-:W2:Y:S04]  /*5dde0*/  LDL.LU.64 R20, [R1+0x4698] ;  /* 0x0046980001147983 */ /* 0x000ea80000300a00 */
[----:B------:R-:W-:Y:S04]  /*5ddf0*/  STL.64 [R1+0x740], R4 ;  /* 0x0007400401007387 */ /* 0x000fe80000100a00 */
[----:B------:R-:W-:Y:S04]  /*5de00*/  STL.64 [R1+0x748], R6 ;  /* 0x0007480601007387 */ /* 0x000fe80000100a00 */
[----:B------:R-:W4:Y:S01]  /*5de10*/  LDL.64 R24, [R1+0x10] ;  /* 0x0000100001187983 */ /* 0x000f220000100a00 */
[----:B---3--:R-:W-:-:S02]  /*5de20*/  IMAD.MOV.U32 R11, RZ, RZ, R12 ;  /* 0x000000ffff0b7224 */ /* 0x008fc400078e000c */
[----:B------:R-:W-:Y:S01]  /*5de30*/  IMAD.MOV.U32 R10, RZ, RZ, R13 ;  /* 0x000000ffff0a7224 */ /* 0x000fe200078e000d */
[----:B----4-:R2:W-:Y:S04]  /*5de40*/  STL.64 [R1+0x4630], R24 ;  /* 0x0046301801007387 */ /* 0x0105e80000100a00 */
[----:B------:R-:W3:Y:S04]  /*5de50*/  LDL.LU R12, [R1+0x6d0] ;  /* 0x0006d000010c7983 */ /* 0x000ee80000300800 */
        /* <DEDUP_REMOVED lines=44> */
[----:B------:R-:W4:Y:S04]  /*5e120*/  LDL.LU R4, [R1+0x6c0] ;  /* 0x0006c00001047983 */ /* 0x000f280000300800 */
[----:B------:R-:W4:Y:S04]  /*5e130*/  LDL.LU R5, [R1+0x6c4] ;  /* 0x0006c40001057983 */ /* 0x000f280000300800 */
[----:B------:R-:W4:Y:S04]  /*5e140*/  LDL.LU R6, [R1+0x6c8] ;  /* 0x0006c80001067983 */ /* 0x000f280000300800 */
[----:B------:R-:W4:Y:S04]  /*5e150*/  LDL.LU R7, [R1+0x6cc] ;  /* 0x0006cc0001077983 */ /* 0x000f280000300800 */
[----:B------:R-:W-:Y:S04]  /*5e160*/  STL.64 [R1+0x45c8], R10 ;  /* 0x0045c80a01007387 */ /* 0x000fe80000100a00 */
[----:B------:R0:W-:Y:S04]  /*5e170*/  STL.64 [R1+0x45c0], R8 ;  /* 0x0045c00801007387 */ /* 0x0001e80000100a00 */
[----:B0-----:R-:W2:Y:S04]  /*5e180*/  LDL.LU R8, [R1+0x880] ;  /* 0x0008800001087983 */ /* 0x001ea80000300800 */
[----:B------:R-:W2:Y:S04]  /*5e190*/  LDL.LU R9, [R1+0x884] ;  /* 0x0008840001097983 */ /* 0x000ea80000300800 */
[----:B------:R-:W2:Y:S04]  /*5e1a0*/  LDL.LU R10, [R1+0x888] ;  /* 0x00088800010a7983 */ /* 0x000ea80000300800 */
[----:B------:R-:W2:Y:S01]  /*5e1b0*/  LDL.LU R11, [R1+0x88c] ;  /* 0x00088c00010b7983 */ /* 0x000ea20000300800 */
[----:B------:R-:W-:Y:S01]  /*5e1c0*/  IMAD.MOV.U32 R24, RZ, RZ, R22 ;  /* 0x000000ffff187224 */ /* 0x000fe200078e0016 */
[----:B--2---:R-:W-:Y:S02]  /*5e1d0*/  HMMA.16816.F32 R8, R16, R20, R8 ;  /* 0x000000141008723c */ /* 0x004fe40000001808 */
[----:B------:R-:W2:-:S15]  /*5e1e0*/  LDL.LU R20, [R1+0x330] ;  /* 0x0003300001147983 */ /* 0x000e9e0000300800 */
[----:B------:R-:W-:-:S06]  /*5e1f0*/  NOP ;  /* 0x0000000000007918 */ /* 0x000fcc0000000000 */
[----:B------:R0:W-:Y:S04]  /*5e200*/  STL.64 [R1+0x730], R8 ;  /* 0x0007300801007387 */ /* 0x0001e80000100a00 */
[----:B------:R1:W-:Y:S04]  /*5e210*/  STL.64 [R1+0x738], R10 ;  /* 0x0007380a01007387 */ /* 0x0003e80000100a00 */
[----:B------:R-:W2:Y:S04]  /*5e220*/  LDL.LU R21, [R1+0x334] ;  /* 0x0003340001157983 */ /* 0x000ea80000300800 */
[----:B------:R-:W2:Y:S04]  /*5e230*/  LDL.LU R22, [R1+0x338] ;  /* 0x0003380001167983 */ /* 0x000ea80000300800 */
[----:B------:R-:W2:Y:S04]  /*5e240*/  LDL.LU R23, [R1+0x33c] ;  /* 0x00033c0001177983 */ /* 0x000ea80000300800 */
[----:B0-----:R-:W4:Y:S04]  /*5e250*/  LDL.LU R8, [R1+0x1670] ;  /* 0x0016700001087983 */ /* 0x001f280000300800 */
[----:B------:R-:W4:Y:S04]  /*5e260*/  LDL.LU R9, [R1+0x1674] ;  /* 0x0016740001097983 */ /* 0x000f280000300800 */
[----:B-1----:R-:W2:Y:S04]  /*5e270*/  LDL.LU R10, [R1+0x1678] ;  /* 0x00167800010a7983 */ /* 0x002ea80000300800 */
[----:B------:R-:W2:Y:S01]  /*5e280*/  LDL.LU R11, [R1+0x167c] ;  /* 0x00167c00010b7983 */ /* 0x000ea20000300800 */
[----:B------:R-:W-:-:S07]  /*5e290*/  IMAD.MOV.U32 R25, RZ, RZ, R3 ;  /* 0x000000ffff197224 */ /* 0x000fce00078e0003 */
[C---:B---3--:R-:W-:Y:S01]  /*5e2a0*/  HMMA.16816.F32 R24, R16.reuse, R24, R12 ;  /* 0x000000181018723c */ /* 0x048fe2000000180c */
[----:B--2---:R-:W-:Y:S04]  /*5e2b0*/  STL.64 [R1+0x45d8], R10 ;  /* 0x0045d80a01007387 */ /* 0x004fe80000100a00 */
[----:B----4-:R0:W-:Y:S04]  /*5e2c0*/  STL.64 [R1+0x45d0], R8 ;  /* 0x0045d00801007387 */ /* 0x0101e80000100a00 */
[----:B0-----:R-:W2:Y:S04]  /*5e2d0*/  LDL.LU R8, [R1+0x470] ;  /* 0x0004700001087983 */ /* 0x001ea80000300800 */
[----:B------:R-:W2:Y:S04]  /*5e2e0*/  LDL.LU R9, [R1+0x474] ;  /* 0x0004740001097983 */ /* 0x000ea80000300800 */
[----:B------:R-:W3:Y:S04]  /*5e2f0*/  LDL.LU R10, [R1+0x478] ;  /* 0x00047800010a7983 */ /* 0x000ee80000300800 */
[----:B------:R-:W3:Y:S04]  /*5e300*/  LDL.LU R11, [R1+0x47c] ;  /* 0x00047c00010b7983 */ /* 0x000ee80000300800 */
[----:B---3--:R-:W-:Y:S04]  /*5e310*/  STL.64 [R1+0x45e8], R10 ;  /* 0x0045e80a01007387 */ /* 0x008fe80000100a00 */
[----:B--2---:R0:W-:Y:S04]  /*5e320*/  STL.64 [R1+0x45e0], R8 ;  /* 0x0045e00801007387 */ /* 0x0041e80000100a00 */
[----:B0-----:R-:W2:Y:S04]  /*5e330*/  LDL.64 R8, [R1+0xd0] ;  /* 0x0000d00001087983 */ /* 0x001ea80000100a00 */
        /* <DEDUP_REMOVED lines=37> */
[----:B------:R-:W-:Y:S04]  /*5e590*/  STL.64 [R1+0x6d8], R14 ;  /* 0x0006d80e01007387 */ /* 0x000fe80000100a00 */
[----:B0-----:R-:W3:Y:S04]  /*5e5a0*/  LDL.LU.64 R12, [R1+0x4610] ;  /* 0x00461000010c7983 */ /* 0x001ee80000300a00 */
[----:B------:R-:W-:Y:S01]  /*5e5b0*/  STL.64 [R1+0x4548], R24 ;  /* 0x0045481801007387 */ /* 0x000fe20000100a00 */
[----:B---3--:R-:W-:-:S15]  /*5e5c0*/  HMMA.16816.F32 R4, R16, R12, R4 ;  /* 0x0000000c1004723c */ /* 0x008fde0000001804 */
[----:B------:R-:W-:-:S08]  /*5e5d0*/  NOP ;  /* 0x0000000000007918 */ /* 0x000fd00000000000 */
[----:B------:R-:W-:Y:S04]  /*5e5e0*/  STL.64 [R1+0x6c0], R4 ;  /* 0x0006c00401007387 */ /* 0x000fe80000100a00 */
[----:B------:R0:W-:Y:S04]  /*5e5f0*/  STL.64 [R1+0x6c8], R6 ;  /* 0x0006c80601007387 */ /* 0x0001e80000100a00 */
[----:B0-----:R-:W3:Y:S04]  /*5e600*/  LDL.LU.64 R6, [R1+0x4608] ;  /* 0x0046080001067983 */ /* 0x001ee80000300a00 */
[----:B------:R-:W4:Y:S04]  /*5e610*/  LDL.LU.64 R4, [R1+0x4600] ;  /* 0x0046000001047983 */ /* 0x000f280000300a00 */
[----:B------:R0:W-:Y:S04]  /*5e620*/  STL.64 [R1+0x4568], R12 ;  /* 0x0045680c01007387 */ /* 0x0001e80000100a00 */
[----:B0-----:R-:W2:Y:S04]  /*5e630*/  LDL.LU R12, [R1+0x1660] ;  /* 0x00166000010c7983 */ /* 0x001ea80000300800 */
[----:B------:R-:W2:Y:S04]  /*5e640*/  LDL.LU R13, [R1+0x1664] ;  /* 0x00166400010d7983 */ /* 0x000ea80000300800 */
[----:B------:R-:W2:Y:S04]  /*5e650*/  LDL.LU R14, [R1+0x1668] ;  /* 0x00166800010e7983 */ /* 0x000ea80000300800 */
[----:B------:R-:W2:Y:S01]  /*5e660*/  LDL.LU R15, [R1+0x166c] ;  /* 0x00166c00010f7983 */ /* 0x000ea20000300800 */
[----:B----4-:R-:W-:Y:S03]  /*5e670*/  HMMA.16816.F32 R16, R16, R4, R20 ;  /* 0x000000041010723c */ /* 0x010fe60000001814 */
[----:B------:R-:W2:Y:S04]  /*5e680*/  LDL.LU.64 R22, [R1+0x45f8] ;  /* 0x0045f80001167983 */ /* 0x000ea80000300a00 */
[----:B------:R-:W2:-:S15]  /*5e690*/  LDL.LU.64 R20, [R1+0x45f0] ;  /* 0x0045f00001147983 */ /* 0x000e9e0000300a00 */
[----:B------:R-:W-:-:S01]  /*5e6a0*/  NOP ;  /* 0x0000000000007918 */ /* 0x000fc20000000000 */
[----:B------:R0:W-:Y:S04]  /*5e6b0*/  STL.64 [R1+0x260], R16 ;  /* 0x0002601001007387 */ /* 0x0001e80000100a00 */
[----:B------:R-:W-:Y:S04]  /*5e6c0*/  STL.64 [R1+0x268], R18 ;  /* 0x0002681201007387 */ /* 0x000fe80000100a00 */
[----:B0-----:R-:W4:Y:S04]  /*5e6d0*/  LDL.64 R16, [R1+0xc0] ;  /* 0x0000c00001107983 */ /* 0x001f280000100a00 */
[----:B---3--:R-:W-:Y:S04]  /*5e6e0*/  STL.64 [R1+0x44f0], R6 ;  /* 0x0044f00601007387 */ /* 0x008fe80000100a00 */
[----:B------:R0:W-:Y:S04]  /*5e6f0*/  STL.64 [R1+0x44e8], R4 ;  /* 0x0044e80401007387 */ /* 0x0001e80000100a00 */
[----:B0-----:R-:W2:Y:S04]  /*5e700*/  LDL.LU R4, [R1+0x640] ;  /* 0x0006400001047983 */ /* 0x001ea80000300800 */
[----:B------:R-:W2:Y:S04]  /*5e710*/  LDL.LU R5, [R1+0x644] ;  /* 0x0006440001057983 */ /* 0x000ea80000300800 */
[----:B------:R-:W2:Y:S04]  /*5e720*/  LDL.LU R6, [R1+0x648] ;  /* 0x0006480001067983 */ /* 0x000ea80000300800 */
[----:B------:R-:W2:Y:S02]  /*5e730*/  LDL.LU R7, [R1+0x64c] ;  /* 0x00064c0001077983 */ /* 0x000ea40000300800 */
[----:B--2---:R-:W-:-:S15]  /*5e740*/  HMMA.16816.F32 R4, R20, R8, R4 ;  /* 0x000000081404723c */ /* 0x004fde0000001804 */
[----:B------:R-:W-:-:S08]  /*5e750*/  NOP ;  /* 0x0000000000007918 */ /* 0x000fd00000000000 */
[----:B------:R0:W-:Y:S04]  /*5e760*/  STL.64 [R1+0x520], R4 ;  /* 0x0005200401007387 */ /* 0x0001e80000100a00 */
[----:B------:R-:W-:Y:S04]  /*5e770*/  STL.64 [R1+0x528], R6 ;  /* 0x0005280601007387 */ /* 0x000fe80000100a00 */
[----:B------:R-:W2:Y:S01]  /*5e780*/  LDL.LU.64 R10, [R1+0x45e8] ;  /* 0x0045e800010a7983 */ /* 0x000ea20000300a00 */
[----:B0-----:R-:W-:Y:S02]  /*5e790*/  IMAD.MOV.U32 R5, RZ, RZ, R8 ;  /* 0x000000ffff057224 */ /* 0x001fe400078e0008 */
[----:B------:R-:W-:-:S02]  /*5e7a0*/  IMAD.MOV.U32 R4, RZ, RZ, R9 ;  /* 0x000000ffff047224 */ /* 0x000fc400078e0009 */
[----:B------:R-:W2:Y:S01]  /*5e7b0*/  LDL.LU.64 R8, [R1+0x45e0] ;  /* 0x0045e00001087983 */ /* 0x000ea20000300a00 */
[----:B------:R-:W-:Y:S02]  /*5e7c0*/  IMAD.MOV.U32 R24, RZ, RZ, R2 ;  /* 0x000000ffff187224 */ /* 0x000fe400078e0002 */
[----:B------:R-:W-:Y:S02]  /*5e7d0*/  IMAD.MOV.U32 R25, RZ, RZ, R0 ;  /* 0x000000ffff197224 */ /* 0x000fe400078e0000 */
[----:B----4-:R-:W-:Y:S02]  /*5e7e0*/  IMAD.MOV.U32 R2, RZ, RZ, R16 ;  /* 0x000000ffff027224 */ /* 0x010fe400078e0010 */
[----:B------:R-:W-:Y:S01]  /*5e7f0*/  IMAD.MOV.U32 R0, RZ, RZ, R17 ;  /* 0x000000ffff007224 */ /* 0x000fe200078e0011 */
[----:B--2---:R-:W-:Y:S01]  /*5e800*/  HMMA.16816.F32 R8, R20, R16, R8 ;  /* 0x000000101408723c */ /* 0x004fe20000001808 */
[----:B------:R-:W0:-:S15]  /*5e810*/  LDSM.16.MT88.4 R16, [R29+UR4+0x4100] ;  /* 0x004100041d10783b */ /* 0x000e1e0008004200 */
[----:B------:R-:W-:-:S07]  /*5e820*/  NOP ;  /* 0x0000000000007918 */ /* 0x000fce0000000000 */
[----:B------:R-:W-:Y:S04]  /*5e830*/  STL.64 [R1+0x510], R8 ;  /* 0x0005100801007387 */ /* 0x000fe80000100a00 */
[----:B------:R1:W-:Y:S04]  /*5e840*/  STL.64 [R1+0x518], R10 ;  /* 0x0005180a01007387 */ /* 0x0003e80000100a00 */
[----:B-1----:R-:W2:Y:S04]  /*5e850*/  LDL.LU.64 R10, [R1+0x45d8] ;  /* 0x0045d800010a7983 */ /* 0x002ea80000300a00 */
[----:B------:R-:W2:Y:S04]  /*5e860*/  LDL.LU.64 R8, [R1+0x45d0] ;  /* 0x0045d00001087983 */ /* 0x000ea80000300a00 */
[----:B0-----:R-:W-:Y:S04]  /*5e870*/  STL.64 [R1+0x43b0], R18 ;  /* 0x0043b01201007387 */ /* 0x001fe80000100a00 */
[----:B------:R0:W-:Y:S04]  /*5e880*/  STL.64 [R1+0x43a8], R16 ;  /* 0x0043a81001007387 */ /* 0x0001e80000100a00 */
[----:B0-----:R-:W2:Y:S01]  /*5e890*/  LDL.64 R16, [R1+0xb0] ;  /* 0x0000b00001107983 */ /* 0x001ea20000100a00 */
[C---:B------:R-:W-:Y:S06]  /*5e8a0*/  HMMA.16816.F32 R12, R20.reuse, R24, R12 ;  /* 0x00000018140c723c */ /* 0x040fec000000180c */
[----:B--2---:R-:W-:Y:S06]  /*5e8b0*/  HMMA.16816.F32 R8, R20, R16, R8 ;  /* 0x000000101408723c */ /* 0x004fec0000001808 */
[----:B------:R-:W-:-:S02]  /*5e8c0*/  IMAD.MOV.U32 R7, RZ, RZ, R16 ;  /* 0x000000ffff077224 */ /* 0x000fc400078e0010 */
[----:B------:R-:W-:-:S15]  /*5e8d0*/  IMAD.MOV.U32 R6, RZ, RZ, R17 ;  /* 0x000000ffff067224 */ /* 0x000fde00078e0011 */
[----:B------:R-:W-:Y:S04]  /*5e8e0*/  STL.64 [R1+0xfb0], R8 ;  /* 0x000fb00801007387 */ /* 0x000fe80000100a00 */
[----:B------:R0:W-:Y:S04]  /*5e8f0*/  STL.64 [R1+0xfb8], R10 ;  /* 0x000fb80a01007387 */ /* 0x0001e80000100a00 */
[----:B0-----:R-:W2:Y:S04]  /*5e900*/  LDL.LU.64 R10, [R1+0x45c8] ;  /* 0x0045c800010a7983 */ /* 0x001ea80000300a00 */
[----:B------:R-:W3:Y:S04]  /*5e910*/  LDL.LU.64 R8, [R1+0x45c0] ;  /* 0x0045c00001087983 */ /* 0x000ee80000300a00 */
[----:B------:R-:W-:Y:S04]  /*5e920*/  STL.64 [R1+0x4500], R6 ;  /* 0x0045000601007387 */ /* 0x000fe80000100a00 */
[----:B------:R0:W-:Y:S04]  /*5e930*/  STL.64 [R1+0x44f8], R4 ;  /* 0x0044f80401007387 */ /* 0x0001e80000100a00 */
[----:B0-----:R-:W4:Y:S04]  /*5e940*/  LDL.LU R4, [R1+0x15c0] ;  /* 0x0015c00001047983 */ /* 0x001f280000300800 */
[----:B------:R-:W-:Y:S04]  /*5e950*/  STL.64 [R1+0xfa0], R12 ;  /* 0x000fa00c01007387 */ /* 0x000fe80000100a00 */
[----:B------:R-:W-:Y:S04]  /*5e960*/  STL.64 [R1+0xfa8], R14 ;  /* 0x000fa80e01007387 */ /* 0x000fe80000100a00 */
        /* <DEDUP_REMOVED lines=13> */
[----:B--2---:R-:W-:Y:S04]  /*5ea40*/  STL.64 [R1+0x4578], R14 ;  /* 0x0045780e01007387 */ /* 0x004fe80000100a00 */
[----:B---3--:R0:W-:Y:S04]  /*5ea50*/  STL.64 [R1+0x4570], R12 ;  /* 0x0045700c01007387 */ /* 0x0081e80000100a00 */
[----:B0-----:R-:W2:Y:S04]  /*5ea60*/  LDL.64 R12, [R1+0x60] ;  /* 0x00006000010c7983 */ /* 0x001ea80000100a00 */
[----:B--2---:R0:W-:Y:S02]  /*5ea70*/  STL.64 [R1+0x4588], R12 ;  /* 0x0045880c01007387 */ /* 0x0041e40000100a00 */
[----:B0-----:R-:W-:-:S02]  /*5ea80*/  IMAD.MOV.U32 R12, RZ, RZ, R11 ;  /* 0x000000ffff0c7224 */ /* 0x001fc400078e000b */
[----:B------:R-:W-:-:S05]  /*5ea90*/  IMAD.MOV.U32 R13, RZ, RZ, R10 ;  /* 0x000000ffff0d7224 */ /* 0x000fca00078e000a */
[----:B------:R0:W-:Y:S02]  /*5eaa0*/  STL.64 [R1+0x45a0], R12 ;  /* 0x0045a00c01007387 */ /* 0x0001e40000100a00 */
[----:B0-----:R-:W-:Y:S02]  /*5eab0*/  IMAD.MOV.U32 R12, RZ, RZ, R9 ;  /* 0x000000ffff0c7224 */ /* 0x001fe400078e0009 */
[----:B------:R-:W-:Y:S02]  /*5eac0*/  IMAD.MOV.U32 R13, RZ, RZ, R8 ;  /* 0x000000ffff0d7224 */ /* 0x000fe400078e0008 */
[----:B------:R-:W2:Y:S04]  /*5ead0*/  LDL.LU R8, [R1+0x1650] ;  /* 0x0016500001087983 */ /* 0x000ea80000300800 */
[----:B------:R-:W2:Y:S04]  /*5eae0*/  LDL.LU R9, [R1+0x1654] ;  /* 0x0016540001097983 */ /* 0x000ea80000300800 */
[----:B------:R-:W2:Y:S04]  /*5eaf0*/  LDL.LU R10, [R1+0x1658] ;  /* 0x00165800010a7983 */ /* 0x000ea80000300800 */
[----:B------:R-:W2:Y:S04]  /*5eb00*/  LDL.LU R11, [R1+0x165c] ;  /* 0x00165c00010b7983 */ /* 0x000ea80000300800 */
[----:B------:R0:W-:Y:S04]  /*5eb10*/  STL.64 [R1+0x45b8], R12 ;  /* 0x0045b80c01007387 */ /* 0x0001e80000100a00 */
[----:B------:R-:W3:Y:S04]  /*5eb20*/  LDL.64 R16, [R1+0x50] ;  /* 0x0000500001107983 */ /* 0x000ee80000100a00 */
[----:B0-----:R-:W2:Y:S04]  /*5eb30*/  LDL.64 R12, [R1+0x90] ;  /* 0x00009000010c7983 */ /* 0x001ea80000100a00 */
        /* <DEDUP_REMOVED lines=24> */
[----:B------:R-:W-:Y:S04]  /*5ecc0*/  STL.64 [R1+0x4528], R6 ;  /* 0x0045280601007387 */ /* 0x000fe80000100a00 */
[----:B------:R0:W-:Y:S04]  /*5ecd0*/  STL.64 [R1+0x4520], R4 ;  /* 0x0045200401007387 */ /* 0x0001e80000100a00 */
[----:B0-----:R-:W4:Y:S01]  /*5ece0*/  LDL.64 R4, [R1+0x20] ;  /* 0x0000200001047983 */ /* 0x001f220000100a00 */
[----:B------:R-:W-:Y:S03]  /*5ecf0*/  HMMA.16816.F32 R8, R20, R12, R8 ;  /* 0x0000000c1408723c */ /* 0x000fe60000001808 */
[----:B----4-:R0:W-:Y:S04]  /*5ed00*/  STL.64 [R1+0x4540], R4 ;  /* 0x0045400401007387 */ /* 0x0101e80000100a00 */
[----:B0-----:R-:W4:Y:S04]  /*5ed10*/  LDL.64 R4, [R1+0x30] ;  /* 0x0000300001047983 */ /* 0x001f280000100a00 */
        /* <DEDUP_REMOVED lines=27> */
[----:B------:R0:W-:Y:S04]  /*5eed0*/  STL.64 [R1+0xf60], R16 ;  /* 0x000f601001007387 */ /* 0x0001e80000100a00 */
[----:B------:R-:W-:Y:S04]  /*5eee0*/  STL.64 [R1+0xf68], R18 ;  /* 0x000f681201007387 */ /* 0x000fe80000100a00 */
[----:B0-----:R-:W3:Y:S04]  /*5eef0*/  LDL.LU.64 R16, [R1+0x4580] ;  /* 0x0045800001107983 */ /* 0x001ee80000300a00 */
[----:B------:R-:W3:Y:S04]  /*5ef00*/  LDL.LU.64 R14, [R1+0x4578] ;  /* 0x00457800010e7983 */ /* 0x000ee80000300a00 */
[----:B------:R-:W3:Y:S04]  /*5ef10*/  LDL.LU.64 R12, [R1+0x4570] ;  /* 0x00457000010c7983 */ /* 0x000ee80000300a00 */
        /* <DEDUP_REMOVED lines=8> */
[----:B------:R0:W-:Y:S04]  /*5efa0*/  STL.64 [R1+0xf50], R12 ;  /* 0x000f500c01007387 */ /* 0x0001e80000100a00 */
[----:B------:R1:W-:Y:S04]  /*5efb0*/  STL.64 [R1+0xf58], R14 ;  /* 0x000f580e01007387 */ /* 0x0003e80000100a00 */
[----:B0-----:R-:W3:Y:S01]  /*5efc0*/  LDL.LU.64 R12, [R1+0x4568] ;  /* 0x00456800010c7983 */ /* 0x001ee20000300a00 */
[----:B-1----:R-:W-:Y:S02]  /*5efd0*/  IMAD.MOV.U32 R15, RZ, RZ, R16 ;  /* 0x000000ffff0f7224 */ /* 0x002fe400078e0010 */
[----:B------:R-:W-:Y:S01]  /*5efe0*/  IMAD.MOV.U32 R14, RZ, RZ, R17 ;  /* 0x000000ffff0e7224 */ /* 0x000fe200078e0011 */
[----:B------:R-:W4:Y:S04]  /*5eff0*/  LDL.LU R16, [R1+0x1160] ;  /* 0x0011600001107983 */ /* 0x000f280000300800 */
[----:B------:R-:W4:Y:S04]  /*5f000*/  LDL.LU R17, [R1+0x1164] ;  /* 0x0011640001117983 */ /* 0x000f280000300800 */
[----:B------:R-:W3:Y:S04]  /*5f010*/  LDL.LU R18, [R1+0x1168] ;  /* 0x0011680001127983 */ /* 0x000ee80000300800 */
[----:B------:R-:W3:Y:S01]  /*5f020*/  LDL.LU R19, [R1+0x116c] ;  /* 0x00116c0001137983 */ /* 0x000ee20000300800 */
[----:B--2---:R-:W-:Y:S03]  /*5f030*/  HMMA.16816.F32 R4, R20, R24, R4 ;  /* 0x000000181404723c */ /* 0x004fe60000001804 */
[----:B---3--:R0:W-:Y:S04]  /*5f040*/  STL.64 [R1+0x43c0], R18 ;  /* 0x0043c01201007387 */ /* 0x0081e80000100a00 */
[----:B----4-:R-:W-:-:S15]  /*5f050*/  STL.64 [R1+0x43b8], R16 ;  /* 0x0043b81001007387 */ /* 0x010fde0000100a00 */
[----:B------:R-:W-:-:S01]  /*5f060*/  NOP ;  /* 0x0000000000007918 */ /* 0x000fc20000000000 */
[----:B------:R1:W-:Y:S04]  /*5f070*/  STL.64 [R1+0xf40], R4 ;  /* 0x000f400401007387 */ /* 0x0003e80000100a00 */
[----:B------:R-:W-:Y:S01]  /*5f080*/  STL.64 [R1+0xf48], R6 ;  /* 0x000f480601007387 */ /* 0x000fe20000100a00 */
[----:B0-----:R-:W-:Y:S02]  /*5f090*/  IMAD.MOV.U32 R19, RZ, RZ, R24 ;  /* 0x000000ffff137224 */ /* 0x001fe400078e0018 */
[----:B------:R-:W-:Y:S01]  /*5f0a0*/  IMAD.MOV.U32 R18, RZ, RZ, R25 ;  /* 0x000000ffff127224 */ /* 0x000fe200078e0019 */
[----:B-1----:R-:W2:Y:S04]  /*5f0b0*/  LDL.LU.64 R4, [R1+0x4560] ;  /* 0x0045600001047983 */ /* 0x002ea80000300a00 */
[----:B------:R-:W2:Y:S04]  /*5f0c0*/  LDL.LU.64 R26, [R1+0x4558] ;  /* 0x00455800011a7983 */ /* 0x000ea80000300a00 */
[----:B------:R-:W2:Y:S02]  /*5f0d0*/  LDL.LU.64 R24, [R1+0x4550] ;  /* 0x0045500001187983 */ /* 0x000ea40000300a00 */
[----:B--2---:R-:W-:-:S15]  /*5f0e0*/  HMMA.16816.F32 R24, R20, R4, R24 ;  /* 0x000000041418723c */ /* 0x004fde0000001818 */
[----:B------:R-:W-:-:S08]  /*5f0f0*/  NOP ;  /* 0x0000000000007918 */ /* 0x000fd00000000000 */
[----:B------:R0:W-:Y:S04]  /*5f100*/  STL.64 [R1+0xf30], R24 ;  /* 0x000f301801007387 */ /* 0x0001e80000100a00 */
[----:B------:R1:W-:Y:S04]  /*5f110*/  STL.64 [R1+0xf38], R26 ;  /* 0x000f381a01007387 */ /* 0x0003e80000100a00 */
[----:B0-----:R-:W2:Y:S01]  /*5f120*/  LDL.LU.64 R24, [R1+0x4548] ;  /* 0x0045480001187983 */ /* 0x001ea20000300a00 */
[----:B-1----:R-:W-:Y:S02]  /*5f130*/  IMAD.MOV.U32 R27, RZ, RZ, R4 ;  /* 0x000000ffff1b7224 */ /* 0x002fe400078e0004 */
[----:B------:R-:W-:-:S02]  /*5f140*/  IMAD.MOV.U32 R26, RZ, RZ, R5 ;  /* 0x000000ffff1a7224 */ /* 0x000fc400078e0005 */
        /* <DEDUP_REMOVED lines=9> */
[----:B------:R-:W4:Y:S04]  /*5f1e0*/  LDL.LU.64 R8, [R1+0x4530] ;  /* 0x0045300001087983 */ /* 0x000f280000300a00 */
[----:B------:R-:W2:Y:S04]  /*5f1f0*/  LDL.LU.64 R6, [R1+0x4528] ;  /* 0x0045280001067983 */ /* 0x000ea80000300a00 */
[----:B------:R-:W2:Y:S02]  /*5f200*/  LDL.LU.64 R4, [R1+0x4520] ;  /* 0x0045200001047983 */ /* 0x000ea40000300a00 */
[----:B--2---:R-:W-:-:S15]  /*5f210*/  HMMA.16816.F32 R4, R20, R16, R4 ;  /* 0x000000101404723c */ /* 0x004fde0000001804 */
        /* <DEDUP_REMOVED lines=8> */
[----:B------:R-:W4:Y:S04]  /*5f2a0*/  LDL.LU R3, [R1+0x4508] ;  /* 0x0045080001037983 */ /* 0x000f280000300800 */
[----:B------:R0:W-:Y:S02]  /*5f2b0*/  STL.64 [R1+0x43e8], R16 ;  /* 0x0043e81001007387 */ /* 0x0001e40000100a00 */
[----:B0-----:R-:W-:Y:S02]  /*5f2c0*/  IMAD.MOV.U32 R16, RZ, RZ, R27 ;  /* 0x000000ffff107224 */ /* 0x001fe400078e001b */
[----:B------:R-:W-:Y:S01]  /*5f2d0*/  IMAD.MOV.U32 R17, RZ, RZ, R26 ;  /* 0x000000ffff117224 */ /* 0x000fe200078e001a */
[----:B--2---:R-:W-:-:S15]  /*5f2e0*/  HMMA.16816.F32 R4, R20, R24, R4 ;  /* 0x000000181404723c */ /* 0x004fde0000001804 */
[----:B------:R-:W-:-:S08]  /*5f2f0*/  NOP ;  /* 0x0000000000007918 */ /* 0x000fd00000000000 */
[----:B------:R-:W-:Y:S04]  /*5f300*/  STL.64 [R1+0xf00], R4 ;  /* 0x000f000401007387 */ /* 0x000fe80000100a00 */
[----:B------:R0:W-:Y:S04]  /*5f310*/  STL.64 [R1+0xf08], R6 ;  /* 0x000f080601007387 */ /* 0x0001e80000100a00 */
[----:B0-----:R-:W2:Y:S04]  /*5f320*/  LDL.LU.64 R6, [R1+0x4500] ;  /* 0x0045000001067983 */ /* 0x001ea80000300a00 */
[----:B------:R-:W2:Y:S04]  /*5f330*/  LDL.LU.64 R4, [R1+0x44f8] ;  /* 0x0044f80001047983 */ /* 0x000ea80000300a00 */
[----:B------:R-:W-:Y:S04]  /*5f340*/  STL.64 [R1+0x4400], R16 ;  /* 0x0044001001007387 */ /* 0x000fe80000100a00 */
[----:B------:R0:W-:Y:S04]  /*5f350*/  STL.64 [R1+0x43c8], R24 ;  /* 0x0043c81801007387 */ /* 0x0001e80000100a00 */
        /* <DEDUP_REMOVED lines=15> */
[----:B------:R0:W-:Y:S02]  /*5f450*/  STL.64 [R1+0x4430], R16 ;  /* 0x0044301001007387 */ /* 0x0001e40000100a00 */
        /* <DEDUP_REMOVED lines=9> */
[----:B0-----:R-:W2:Y:S04]  /*5f4f0*/  LDL.64 R16, [R1+0x70] ;  /* 0x0000700001107983 */ /* 0x001ea80000100a00 */
[----:B--2---:R0:W-:Y:S04]  /*5f500*/  STL.64 [R1+0x4450], R16 ;  /* 0x0044501001007387 */ /* 0x0041e80000100a00 */
[----:B0-----:R-:W2:Y:S04]  /*5f510*/  LDL.64 R16, [R1+0x80] ;  /* 0x0000800001107983 */ /* 0x001ea80000100a00 */
[----:B--2---:R-:W-:Y:S04]  /*5f520*/  STL.64 [R1+0x4468], R16 ;  /* 0x0044681001007387 */ /* 0x004fe80000100a00 */
[----:B----4-:R-:W-:Y:S04]  /*5f530*/  STL.64 [R1+0x4410], R26 ;  /* 0x0044101a01007387 */ /* 0x010fe80000100a00 */
[----:B---3--:R0:W-:Y:S04]  /*5f540*/  STL.64 [R1+0x4408], R24 ;  /* 0x0044081801007387 */ /* 0x0081e80000100a00 */
        /* <DEDUP_REMOVED lines=29> */
[----:B----4-:R0:W-:Y:S04]  /*5f720*/  STL.64 [R1+0x44b8], R16 ;  /* 0x0044b81001007387 */ /* 0x0101e80000100a00 */
[----:B------:R-:W2:Y:S04]  /*5f730*/  LDL.LU R8, [R1+0x460] ;  /* 0x0004600001087983 */ /* 0x000ea80000300800 */
[----:B------:R-:W2:Y:S04]  /*5f740*/  LDL.LU R9, [R1+0x464] ;  /* 0x0004640001097983 */ /* 0x000ea80000300800 */
[----:B------:R-:W2:Y:S04]  /*5f750*/  LDL.LU R10, [R1+0x468] ;  /* 0x00046800010a7983 */ /* 0x000ea80000300800 */
[----:B------:R-:W2:Y:S01]  /*5f760*/  LDL.LU R11, [R1+0x46c] ;  /* 0x00046c00010b7983 */ /* 0x000ea20000300800 */
[----:B0-----:R-:W-:-:S02]  /*5f770*/  IMAD.MOV.U32 R17, RZ, RZ, R4 ;  /* 0x000000ffff117224 */ /* 0x001fc400078e0004 */
[----:B------:R-:W-:Y:S01]  /*5f780*/  IMAD.MOV.U32 R16, RZ, RZ, R5 ;  /* 0x000000ffff107224 */ /* 0x000fe200078e0005 */
        /* <DEDUP_REMOVED lines=38> */
[----:B------:R-:W4:Y:S02]  /*5f9f0*/  LDL.LU.64 R4, [R1+0x44e8] ;  /* 0x0044e80001047983 */ /* 0x000f240000300a00 */
[----:B----4-:R-:W-:Y:S02]  /*5fa00*/  HMMA.16816.F32 R20, R20, R4, R8 ;  /* 0x000000041414723c */ /* 0x010fe40000001808 */
[----:B------:R-:W2:Y:S04]  /*5fa10*/  LDL.LU.64 R10, [R1+0x44e0] ;  /* 0x0044e000010a7983 */ /* 0x000ea80000300a00 */
[----:B------:R-:W2:-:S15]  /*5fa20*/  LDL.LU.64 R8, [R1+0x44d8] ;  /* 0x0044d80001087983 */ /* 0x000e9e0000300a00 */
[----:B------:R-:W-:-:S02]  /*5fa30*/  NOP ;  /* 0x0000000000007918 */ /* 0x000fc40000000000 */
        /* <DEDUP_REMOVED lines=18> */
[----:B0-----:R-:W-:Y:S04]  /*5fb60*/  STL [R1+0x4294], R22 ;  /* 0x0042941601007387 */ /* 0x001fe80000100800 */
[----:B------:R-:W-:Y:S04]  /*5fb70*/  STL [R1+0x4290], R23 ;  /* 0x0042901701007387 */ /* 0x000fe80000100800 */
        /* <DEDUP_REMOVED lines=34> */
[----:B------:R-:W4:Y:S02]  /*5fda0*/  LDL.LU.64 R16, [R1+0x4450] ;  /* 0x0044500001107983 */ /* 0x000f240000300a00 */
[----:B----4-:R-:W-:-:S15]  /*5fdb0*/  HMMA.16816.F32 R20, R8, R16, R20 ;  /* 0x000000100814723c */ /* 0x010fde0000001814 */
        /* <DEDUP_REMOVED lines=52> */
[----:B0-----:R-:W2:Y:S04]  /*60100*/  LDL.LU.64 R18, [R1+0x43b0] ;  /* 0x0043b00001127983 */ /* 0x001ea80000300a00 */
[----:B------:R-:W2:Y:S04]  /*60110*/  LDL.LU.64 R16, [R1+0x43a8] ;  /* 0x0043a80001107983 */ /* 0x000ea80000300a00 */
[----:B------:R0:W-:Y:S04]  /*60120*/  STL.64 [R1+0x4328], R24 ;  /* 0x0043281801007387 */ /* 0x0001e80000100a00 */
[----:B0-----:R-:W4:Y:S04]  /*60130*/  LDL.LU R24, [R1+0xee0] ;  /* 0x000ee00001187983 */ /* 0x001f280000300800 */
[----:B------:R-:W4:Y:S04]  /*60140*/  LDL.LU R25, [R1+0xee4] ;  /* 0x000ee40001197983 */ /* 0x000f280000300800 */
[----:B------:R-:W4:Y:S04]  /*60150*/  LDL.LU R26, [R1+0xee8] ;  /* 0x000ee800011a7983 */ /* 0x000f280000300800 */
[----:B------:R-:W4:Y:S02]  /*60160*/  LDL.LU R27, [R1+0xeec] ;  /* 0x000eec00011b7983 */ /* 0x000f240000300800 */
        /* <DEDUP_REMOVED lines=8> */
[----:B------:R-:W3:Y:S04]  /*601f0*/  LDL.LU R22, [R1+0x318] ;  /* 0x0003180001167983 */ /* 0x000ee80000300800 */
[----:B------:R-:W3:Y:S04]  /*60200*/  LDL.LU R23, [R1+0x31c] ;  /* 0x00031c0001177983 */ /* 0x000ee80000300800 */
[----:B---3--:R-:W-:Y:S04]  /*60210*/  STL.64 [R1+0x4398], R22 ;  /* 0x0043981601007387 */ /* 0x008fe80000100a00 */
[----:B----4-:R0:W-:Y:S04]  /*60220*/  STL.64 [R1+0x4390], R20 ;  /* 0x0043901401007387 */ /* 0x0101e80000100a00 */
[----:B0-----:R-:W2:Y:S04]  /*60230*/  LDL.64 R20, [R1+0xd0] ;  /* 0x0000d00001147983 */ /* 0x001ea80000100a00 */
[----:B------:R0:W-:Y:S04]  /*60240*/  STL.64 [R1+0x4358], R24 ;  /* 0x0043581801007387 */ /* 0x0001e80000100a00 */
[----:B0-----:R-:W3:Y:S04]  /*60250*/  LDL.LU R24, [R1+0x3b0] ;  /* 0x0003b00001187983 */ /* 0x001ee80000300800 */
[----:B------:R-:W3:Y:S04]  /*60260*/  LDL.LU R25, [R1+0x3b4] ;  /* 0x0003b40001197983 */ /* 0x000ee80000300800 */
[----:B------:R-:W3:Y:S04]  /*60270*/  LDL.LU R26, [R1+0x3b8] ;  /* 0x0003b800011a7983 */ /* 0x000ee80000300800 */
[----:B------:R-:W3:Y:S04]  /*60280*/  LDL.LU R27, [R1+0x3bc] ;  /* 0x0003bc00011b7983 */ /* 0x000ee80000300800 */
[----:B------:R0:W-:Y:S04]  /*60290*/  STL [R1+0x42cc], R12 ;  /* 0x0042cc0c01007387 */ /* 0x0001e80000100800 */
[----:B------:R1:W-:Y:S04]  /*602a0*/  STL [R1+0x42c8], R13 ;  /* 0x0042c80d01007387 */ /* 0x0003e80000100800 */
[----:B------:R4:W-:Y:S04]  /*602b0*/  STL.64 [R1+0x43a0], R14 ;  /* 0x0043a00e01007387 */ /* 0x0009e80000100a00 */
[----:B0-----:R-:W2:Y:S04]  /*602c0*/  LDL.LU R12, [R1+0x320] ;  /* 0x00032000010c7983 */ /* 0x001ea80000300800 */
[----:B-1----:R-:W2:Y:S04]  /*602d0*/  LDL.LU R13, [R1+0x324] ;  /* 0x00032400010d7983 */ /* 0x002ea80000300800 */
[----:B----4-:R-:W2:Y:S04]  /*602e0*/  LDL.LU R14, [R1+0x328] ;  /* 0x00032800010e7983 */ /* 0x010ea80000300800 */
[----:B------:R-:W2:Y:S04]  /*602f0*/  LDL.LU R15, [R1+0x32c] ;  /* 0x00032c00010f7983 */ /* 0x000ea80000300800 */
[----:B------:R-:W-:Y:S01]  /*60300*/  STL [R1+0x4078], R3 ;  /* 0x0040780301007387 */ /* 0x000fe20000100800 */
[----:B---3--:R-:W-:Y:S03]  /*60310*/  HMMA.16816.F32 R24, R8, R4, R24 ;  /* 0x000000040818723c */ /* 0x008fe60000001818 */
[----:B------:R-:W3:-:S15]  /*60320*/  LDL.64 R8, [R1+0xc0] ;  /* 0x0000c00001087983 */ /* 0x000ede0000100a00 */
[----:B------:R-:W-:-:S05]  /*60330*/  NOP ;  /* 0x0000000000007918 */ /* 0x000fca0000000000 */
[----:B------:R0:W-:Y:S04]  /*60340*/  STL.64 [R1+0x450], R24 ;  /* 0x0004501801007387 */ /* 0x0001e80000100a00 */
[----:B------:R-:W-:Y:S04]  /*60350*/  STL.64 [R1+0x458], R26 ;  /* 0x0004581a01007387 */ /* 0x000fe80000100a00 */
[----:B0-----:R-:W4:Y:S04]  /*60360*/  LDL.64 R24, [R1+0x90] ;  /* 0x0000900001187983 */ /* 0x001f280000100a00 */
[----:B----4-:R0:W-:Y:S04]  /*60370*/  STL.64 [R1+0x4360], R24 ;  /* 0x0043601801007387 */ /* 0x0101e80000100a00 */
[----:B0-----:R-:W4:Y:S04]  /*60380*/  LDL.LU R24, [R1+0xe90] ;  /* 0x000e900001187983 */ /* 0x001f280000300800 */
[----:B------:R-:W4:Y:S04]  /*60390*/  LDL.LU R25, [R1+0xe94] ;  /* 0x000e940001197983 */ /* 0x000f280000300800 */
[----:B------:R-:W3:Y:S04]  /*603a0*/  LDL.LU R26, [R1+0xe98] ;  /* 0x000e9800011a7983 */ /* 0x000ee80000300800 */
[----:B------:R-:W3:Y:S01]  /*603b0*/  LDL.LU R27, [R1+0xe9c] ;  /* 0x000e9c00011b7983 */ /* 0x000ee20000300800 */
[----:B--2---:R-:W-:Y:S03]  /*603c0*/  HMMA.16816.F32 R12, R16, R20, R12 ;  /* 0x00000014100c723c */ /* 0x004fe6000000180c */
[----:B---3--:R-:W-:Y:S04]  /*603d0*/  STL.64 [R1+0x4370], R26 ;  /* 0x0043701a01007387 */ /* 0x008fe80000100a00 */
[----:B----4-:R0:W-:Y:S04]  /*603e0*/  STL.64 [R1+0x4368], R24 ;  /* 0x0043681801007387 */ /* 0x0101e80000100a00 */
[----:B0-----:R-:W2:Y:S04]  /*603f0*/  LDL.64 R24, [R1+0xb0] ;  /* 0x0000b00001187983 */ /* 0x001ea80000100a00 */
[----:B------:R-:W-:Y:S04]  /*60400*/  STL.64 [R1+0x42b0], R6 ;  /* 0x0042b00601007387 */ /* 0x000fe80000100a00 */
[----:B------:R0:W-:Y:S04]  /*60410*/  STL.64 [R1+0x42a8], R4 ;  /* 0x0042a80401007387 */ /* 0x0001e80000100a00 */
[----:B0-----:R-:W3:Y:S04]  /*60420*/  LDL.LU R4, [R1+0xe60] ;  /* 0x000e600001047983 */ /* 0x001ee80000300800 */
[----:B------:R-:W3:Y:S04]  /*60430*/  LDL.LU R5, [R1+0xe64] ;  /* 0x000e640001057983 */ /* 0x000ee80000300800 */
[----:B------:R-:W4:Y:S04]  /*60440*/  LDL.LU R6, [R1+0xe68] ;  /* 0x000e680001067983 */ /* 0x000f280000300800 */
[----:B------:R-:W4:Y:S04]  /*60450*/  LDL.LU R7, [R1+0xe6c] ;  /* 0x000e6c0001077983 */ /* 0x000f280000300800 */
[----:B----4-:R-:W-:Y:S04]  /*60460*/  STL.64 [R1+0x4380], R6 ;  /* 0x0043800601007387 */ /* 0x010fe80000100a00 */
[----:B---3--:R0:W-:Y:S04]  /*60470*/  STL.64 [R1+0x4378], R4 ;  /* 0x0043780401007387 */ /* 0x0081e80000100a00 */
[----:B0-----:R-:W2:Y:S04]  /*60480*/  LDL.LU R4, [R1+0xea0] ;  /* 0x000ea00001047983 */ /* 0x001ea80000300800 */
[----:B------:R-:W2:Y:S04]  /*60490*/  LDL.LU R5, [R1+0xea4] ;  /* 0x000ea40001057983 */ /* 0x000ea80000300800 */
[----:B------:R-:W2:Y:S04]  /*604a0*/  LDL.LU R6, [R1+0xea8] ;  /* 0x000ea80001067983 */ /* 0x000ea80000300800 */
[----:B------:R-:W2:Y:S04]  /*604b0*/  LDL.LU R7, [R1+0xeac] ;  /* 0x000eac0001077983 */ /* 0x000ea80000300800 */
[----:B------:R0:W-:Y:S04]  /*604c0*/  STL.64 [R1+0x3d0], R12 ;  /* 0x0003d00c01007387 */ /* 0x0001e80000100a00 */
[----:B------:R1:W-:Y:S01]  /*604d0*/  STL.64 [R1+0x3d8], R14 ;  /* 0x0003d80e01007387 */ /* 0x0003e20000100a00 */
[----:B0-----:R-:W-:-:S03]  /*604e0*/  IMAD.MOV.U32 R12, RZ, RZ, R20 ;  /* 0x000000ffff0c7224 */ /* 0x001fc600078e0014 */
[----:B-1----:R-:W3:Y:S01]  /*604f0*/  LDL.LU.64 R14, [R1+0x43a0] ;  /* 0x0043a000010e7983 */ /* 0x002ee20000300a00 */
[----:B------:R-:W-:-:S03]  /*60500*/  IMAD.MOV.U32 R13, RZ, RZ, R21 ;  /* 0x000000ffff0d7224 */ /* 0x000fc600078e0015 */
[----:B------:R-:W4:Y:S04]  /*60510*/  LDL.LU.64 R22, [R1+0x4398] ;  /* 0x0043980001167983 */ /* 0x000f280000300a00 */
[----:B------:R-:W4:Y:S04]  /*60520*/  LDL.LU.64 R20, [R1+0x4390] ;  /* 0x0043900001147983 */ /* 0x000f280000300a00 */
[----:B------:R-:W-:Y:S01]  /*60530*/  STL.64 [R1+0x4340], R12 ;  /* 0x0043400c01007387 */ /* 0x000fe20000100a00 */
[----:B------:R-:W-:Y:S01]  /*60540*/  LOP3.LUT R29, R3, 0x60, RZ, 0x3c, !PT ;  /* 0x00000060031d7812 */ /* 0x000fe200078e3cff */
[----:B----4-:R-:W-:-:S15]  /*60550*/  HMMA.16816.F32 R20, R16, R8, R20 ;  /* 0x000000081014723c */ /* 0x010fde0000001814 */
[----:B------:R-:W-:-:S08]  /*60560*/  NOP ;  /* 0x0000000000007918 */ /* 0x000fd00000000000 */
[----:B------:R0:W-:Y:S04]  /*60570*/  STL.64 [R1+0x3c0], R20 ;  /* 0x0003c01401007387 */ /* 0x0001e80000100a00 */
[----:B------:R1:W-:Y:S04]  /*60580*/  STL.64 [R1+0x3c8], R22 ;  /* 0x0003c81601007387 */ /* 0x0003e80000100a00 */
[----:B0-----:R-:W4:Y:S01]  /*60590*/  LDL.LU.64 R20, [R1+0x4388] ;  /* 0x0043880001147983 */ /* 0x001f220000300a00 */
[----:B-1----:R-:W-:Y:S02]  /*605a0*/  IMAD.MOV.U32 R22, RZ, RZ, R8 ;  /* 0x000000ffff167224 */ /* 0x002fe400078e0008 */
[----:B------:R-:W-:-:S02]  /*605b0*/  IMAD.MOV.U32 R23, RZ, RZ, R9 ;  /* 0x000000ffff177224 */ /* 0x000fc400078e0009 */
[----:B------:R-:W0:Y:S01]  /*605c0*/  LDSM.16.MT88.4 R8, [R29+UR4+0x4000] ;  /* 0x004000041d08783b */ /* 0x000e220008004200 */
[----:B--2---:R-:W-:Y:S03]  /*605d0*/  HMMA.16816.F32 R4, R16, R24, R4 ;  /* 0x000000181004723c */ /* 0x004fe60000001804 */
[----:B------:R-:W-:Y:S04]  /*605e0*/  STL.64 [R1+0x42a0], R22 ;  /* 0x0042a01601007387 */ /* 0x000fe80000100a00 */
[----:B----4-:R1:W-:Y:S04]  /*605f0*/  STL.64 [R1+0x4298], R20 ;  /* 0x0042981401007387 */ /* 0x0103e80000100a00 */
[----:B-1----:R-:W2:Y:S04]  /*60600*/  LDL.LU R20, [R1+0xe70] ;  /* 0x000e700001147983 */ /* 0x002ea80000300800 */
[----:B------:R-:W2:Y:S04]  /*60610*/  LDL.LU R21, [R1+0xe74] ;  /* 0x000e740001157983 */ /* 0x000ea80000300800 */
[----:B------:R-:W2:Y:S04]  /*60620*/  LDL.LU R22, [R1+0xe78] ;  /* 0x000e780001167983 */ /* 0x000ea80000300800 */
[----:B------:R-:W2:Y:S04]  /*60630*/  LDL.LU R23, [R1+0xe7c] ;  /* 0x000e7c0001177983 */ /* 0x000ea80000300800 */
[----:B------:R-:W-:Y:S04]  /*60640*/  STL [R1+0x4268], R29 ;  /* 0x0042681d01007387 */ /* 0x000fe80000100800 */
[----:B0-----:R-:W-:Y:S04]  /*60650*/  STL.64 [R1+0x4160], R10 ;  /* 0x0041600a01007387 */ /* 0x001fe80000100a00 */
[----:B------:R0:W-:Y:S04]  /*60660*/  STL.64 [R1+0x4158], R8 ;  /* 0x0041580801007387 */ /* 0x0001e80000100a00 */
[----:B------:R-:W-:Y:S04]  /*60670*/  STL.64 [R1+0x920], R4 ;  /* 0x0009200401007387 */ /* 0x000fe80000100a00 */
[----:B------:R1:W-:Y:S01]  /*60680*/  STL.64 [R1+0x928], R6 ;  /* 0x0009280601007387 */ /* 0x0003e20000100a00 */
[----:B0-----:R-:W-:-:S02]  /*60690*/  IMAD.MOV.U32 R8, RZ, RZ, R2 ;  /* 0x000000ffff087224 */ /* 0x001fc400078e0002 */
[----:B------:R-:W-:Y:S01]  /*606a0*/  IMAD.MOV.U32 R9, RZ, RZ, R0 ;  /* 0x000000ffff097224 */ /* 0x000fe200078e0000 */
[----:B-1----:R-:W4:Y:S04]  /*606b0*/  LDL.LU.64 R6, [R1+0x4380] ;  /* 0x0043800001067983 */ /* 0x002f280000300a00 */
[----:B------:R-:W4:Y:S01]  /*606c0*/  LDL.LU.64 R4, [R1+0x4378] ;  /* 0x0043780001047983 */ /* 0x000f220000300a00 */
[----:B------:R-:W-:Y:S02]  /*606d0*/  IMAD.MOV.U32 R2, RZ, RZ, R24 ;  /* 0x000000ffff027224 */ /* 0x000fe400078e0018 */
[----:B------:R-:W-:Y:S01]  /*606e0*/  IMAD.MOV.U32 R0, RZ, RZ, R25 ;  /* 0x000000ffff007224 */ /* 0x000fe200078e0019 */
[----:B------:R-:W3:Y:S04]  /*606f0*/  LDL.LU.64 R26, [R1+0x4370] ;  /* 0x00437000011a7983 */ /* 0x000ee80000300a00 */
[----:B------:R-:W3:Y:S04]  /*60700*/  LDL.LU.64 R24, [R1+0x4368] ;  /* 0x0043680001187983 */ /* 0x000ee80000300a00 */
[----:B------:R-:W-:Y:S04]  /*60710*/  STL [R1+0x4270], R0 ;  /* 0x0042700001007387 */ /* 0x000fe80000100800 */
[----:B------:R-:W-:Y:S01]  /*60720*/  STL [R1+0x426c], R2 ;  /* 0x00426c0201007387 */ /* 0x000fe20000100800 */
[----:B---3--:R-:W-:-:S15]  /*60730*/  HMMA.16816.F32 R24, R16, R8, R24 ;  /* 0x000000081018723c */ /* 0x008fde0000001818 */
[----:B------:R-:W-:-:S08]  /*60740*/  NOP ;  /* 0x0000000000007918 */ /* 0x000fd00000000000 */
[----:B------:R0:W-:Y:S04]  /*60750*/  STL.64 [R1+0x910], R24 ;  /* 0x0009101801007387 */ /* 0x0001e80000100a00 */
[----:B------:R-:W-:Y:S04]  /*60760*/  STL.64 [R1+0x918], R26 ;  /* 0x0009181a01007387 */ /* 0x000fe80000100a00 */
[----:B0-----:R-:W3:Y:S04]  /*60770*/  LDL.LU.64 R24, [R1+0x4360] ;  /* 0x0043600001187983 */ /* 0x001ee80000300a00 */
[----:B------:R0:W-:Y:S04]  /*60780*/  STL.64 [R1+0x4250], R8 ;  /* 0x0042500801007387 */ /* 0x0001e80000100a00 */
[----:B0-----:R-:W3:Y:S04]  /*60790*/  LDL.LU R8, [R1+0xe80] ;  /* 0x000e800001087983 */ /* 0x001ee80000300800 */
[----:B------:R-:W3:Y:S04]  /*607a0*/  LDL.LU R9, [R1+0xe84] ;  /* 0x000e840001097983 */ /* 0x000ee80000300800 */
[----:B------:R-:W3:Y:S04]  /*607b0*/  LDL.LU R10, [R1+0xe88] ;  /* 0x000e8800010a7983 */ /* 0x000ee80000300800 */
[----:B------:R-:W3:Y:S02]  /*607c0*/  LDL.LU R11, [R1+0xe8c] ;  /* 0x000e8c00010b7983 */ /* 0x000ee40000300800 */
[----:B---3--:R-:W-:Y:S06]  /*607d0*/  HMMA.16816.F32 R8, R16, R24, R8 ;  /* 0x000000181008723c */ /* 0x008fec0000001808 */
[----:B------:R-:W-:-:S15]  /*607e0*/  IMAD.MOV.U32 R3, RZ, RZ, R25 ;  /* 0x000000ffff037224 */ /* 0x000fde00078e0019 */
[----:B------:R-:W-:-:S02]  /*607f0*/  NOP ;  /* 0x0000000000007918 */ /* 0x000fc40000000000 */
[----:B------:R0:W-:Y:S04]  /*60800*/  STL.64 [R1+0x900], R8 ;  /* 0x0009000801007387 */ /* 0x0001e80000100a00 */
[----:B------:R-:W-:Y:S01]  /*60810*/  STL.64 [R1+0x908], R10 ;  /* 0x0009080a01007387 */ /* 0x000fe20000100a00 */
[----:B0-----:R-:W-:-:S03]  /*60820*/  IMAD.MOV.U32 R8, RZ, RZ, R24 ;  /* 0x000000ffff087224 */ /* 0x001fc600078e0018 */
[----:B------:R-:W4:Y:S01]  /*60830*/  LDL.LU.64 R24, [R1+0x4358] ;  /* 0x0043580001187983 */ /* 0x000f220000300a00 */
[----:B------:R-:W-:Y:S02]  /*60840*/  IMAD.MOV.U32 R12, RZ, RZ, R15 ;  /* 0x000000ffff0c7224 */ /* 0x000fe400078e000f */
[----:B------:R-:W-:Y:S01]  /*60850*/  IMAD.MOV.U32 R13, RZ, RZ, R14 ;  /* 0x000000ffff0d7224 */ /* 0x000fe200078e000e */
[----:B------:R4:W-:Y:S06]  /*60860*/  STL [R1+0x4274], R8 ;  /* 0x0042740801007387 */ /* 0x0009ec0000100800 */
[C---:B--2---:R-:W-:Y:S06]  /*60870*/  HMMA.16816.F32 R12, R16.reuse, R12, R20 ;  /* 0x0000000c100c723c */ /* 0x044fec0000001814 */
[----:B----4-:R-:W-:Y:S01]  /*60880*/  HMMA.16816.F32 R8, R16, R24, R4 ;  /* 0x000000181008723c */ /* 0x010fe20000001804 */
[----:B------:R-:W2:-:S15]  /*60890*/  LDL.LU R4, [R1+0xb70] ;  /* 0x000b700001047983 */ /* 0x000e9e0000300800 */
[----:B------:R-:W-:-:S01]  /*608a0*/  NOP ;  /* 0x0000000000007918 */ /* 0x000fc20000000000 */
[----:B------:R-:W-:Y:S04]  /*608b0*/  STL.64 [R1+0x8f0], R12 ;  /* 0x0008f00c01007387 */ /* 0x000fe80000100a00 */
[----:B------:R-:W-:Y:S04]  /*608c0*/  STL.64 [R1+0x8f8], R14 ;  /* 0x0008f80e01007387 */ /* 0x000fe80000100a00 */
[----:B------:R-:W-:Y:S04]  /*608d0*/  STL.64 [R1+0x8e0], R8 ;  /* 0x0008e00801007387 */ /* 0x000fe80000100a00 */
[----:B------:R-:W-:Y:S04]  /*608e0*/  STL.64 [R1+0x8e8], R10 ;  /* 0x0008e80a01007387 */ /* 0x000fe80000100a00 */
        /* <DEDUP_REMOVED lines=19> */
[----:B------:R-:W2:Y:S04]  /*60a20*/  LDL.LU R10, [R1+0xe58] ;  /* 0x000e5800010a7983 */ /* 0x000ea80000300800 */
[----:B------:R-:W2:Y:S04]  /*60a30*/  LDL.LU R11, [R1+0xe5c] ;  /* 0x000e5c00010b7983 */ /* 0x000ea80000300800 */
[----:B----4-:R-:W-:Y:S04]  /*60a40*/  STL.64 [R1+0x4350], R14 ;  /* 0x0043500e01007387 */ /* 0x010fe80000100a00 */
[----:B---3--:R0:W-:Y:S04]  /*60a50*/  STL.64 [R1+0x4348], R12 ;  /* 0x0043480c01007387 */ /* 0x0081e80000100a00 */
[----:B0-----:R-:W3:Y:S04]  /*60a60*/  LDL.64 R12, [R1+0x60] ;  /* 0x00006000010c7983 */ /* 0x001ee80000100a00 */
[----:B--2---:R-:W-:Y:S04]  /*60a70*/  STL.64 [R1+0x4338], R26 ;  /* 0x0043381a01007387 */ /* 0x004fe80000100a00 */
[----:B------:R0:W-:Y:S04]  /*60a80*/  STL.64 [R1+0x4330], R24 ;  /* 0x0043301801007387 */ /* 0x0001e80000100a00 */
[----:B0-----:R-:W2:Y:S04]  /*60a90*/  LDL.64 R24, [R1+0x50] ;  /* 0x0000500001187983 */ /* 0x001ea80000100a00 */
[----:B------:R-:W-:Y:S04]  /*60aa0*/  STL.64 [R1+0x42d8], R6 ;  /* 0x0042d80601007387 */ /* 0x000fe80000100a00 */
[----:B------:R0:W-:Y:S04]  /*60ab0*/  STL.64 [R1+0x42d0], R4 ;  /* 0x0042d00401007387 */ /* 0x0001e80000100a00 */
[----:B0-----:R-:W4:Y:S04]  /*60ac0*/  LDL.64 R4, [R1+0x10] ;  /* 0x0000100001047983 */ /* 0x001f280000100a00 */
[----:B----4-:R0:W-:Y:S04]  /*60ad0*/  STL.64 [R1+0x42f0], R4 ;  /* 0x0042f00401007387 */ /* 0x0101e80000100a00 */
[----:B0-----:R-:W4:Y:S04]  /*60ae0*/  LDL.64 R4, [R1+0x20] ;  /* 0x0000200001047983 */ /* 0x001f280000100a00 */
[----:B----4-:R0:W-:Y:S04]  /*60af0*/  STL.64 [R1+0x4308], R4 ;  /* 0x0043080401007387 */ /* 0x0101e80000100a00 */
[----:B0-----:R-:W4:Y:S04]  /*60b00*/  LDL.64 R4, [R1+0x30] ;  /* 0x0000300001047983 */ /* 0x001f280000100a00 */
[----:B----4-:R0:W-:Y:S04]  /*60b10*/  STL.64 [R1+0x4320], R4 ;  /* 0x0043200401007387 */ /* 0x0101e80000100a00 */
[----:B0-----:R-:W4:Y:S04]  /*60b20*/  LDL.64 R4, [R1+0x40] ;  /* 0x0000400001047983 */ /* 0x001f280000100a00 */
[----:B------:R-:W3:Y:S04]  /*60b30*/  LDL.LU R20, [R1+0x300] ;  /* 0x0003000001147983 */ /* 0x000ee80000300800 */
        /* <DEDUP_REMOVED lines=8> */
[----:B------:R-:W3:Y:S01]  /*60bc0*/  LDL.LU R23, [R1+0xb9c] ;  /* 0x000b9c0001177983 */ /* 0x000ee20000300800 */
[----:B------:R-:W-:Y:S03]  /*60bd0*/  HMMA.16816.F32 R8, R16, R12, R8 ;  /* 0x0000000c1008723c */ /* 0x000fe60000001808 */
        /* <DEDUP_REMOVED lines=13> */
[----:B------:R1:W-:Y:S04]  /*60cb0*/  STL.64 [R1+0x8d8], R10 ;  /* 0x0008d80a01007387 */ /* 0x0003e80000100a00 */
[----:B------:R-:W3:Y:S01]  /*60cc0*/  LDL.LU.64 R14, [R1+0x4350] ;  /* 0x00435000010e7983 */ /* 0x000ee20000300a00 */
[----:B0-----:R-:W-:-:S02]  /*60cd0*/  IMAD.MOV.U32 R9, RZ, RZ, R13 ;  /* 0x000000ffff097224 */ /* 0x001fc400078e000d */
[----:B-1----:R-:W-:Y:S02]  /*60ce0*/  IMAD.MOV.U32 R10, RZ, RZ, R12 ;  /* 0x000000ffff0a7224 */ /* 0x002fe400078e000c */
        /* <DEDUP_REMOVED lines=8> */
[----:B------:R-:W2:Y:S04]  /*60d70*/  LDL.LU.64 R26, [R1+0x4338] ;  /* 0x00433800011a7983 */ /* 0x000ea80000300a00 */
[----:B------:R-:W2:Y:S01]  /*60d80*/  LDL.LU.64 R24, [R1+0x4330] ;  /* 0x0043300001187983 */ /* 0x000ea20000300a00 */
[----:B----4-:R-:W-:Y:S01]  /*60d90*/  IMAD.MOV.U32 R15, RZ, RZ, R5 ;  /* 0x000000ffff0f7224 */ /* 0x010fe200078e0005 */
[----:B--2---:R-:W-:-:S15]  /*60da0*/  HMMA.16816.F32 R24, R16, R4, R24 ;  /* 0x000000041018723c */ /* 0x004fde0000001818 */
[----:B------:R-:W-:-:S08]  /*60db0*/  NOP ;  /* 0x0000000000007918 */ /* 0x000fd00000000000 */
[----:B------:R0:W-:Y:S04]  /*60dc0*/  STL.64 [R1+0x8b0], R24 ;  /* 0x0008b01801007387 */ /* 0x0001e80000100a00 */
[----:B------:R1:W-:Y:S04]  /*60dd0*/  STL.64 [R1+0x8b8], R26 ;  /* 0x0008b81a01007387 */ /* 0x0003e80000100a00 */
[----:B0-----:R-:W2:Y:S01]  /*60de0*/  LDL.LU.64 R24, [R1+0x4328] ;  /* 0x0043280001187983 */ /* 0x001ea20000300a00 */
        /* <DEDUP_REMOVED lines=25> */
[----:B------:R-:W2:Y:S04]  /*60f80*/  LDL.LU.64 R6, [R1+0x42d8] ;  /* 0x0042d80001067983 */ /* 0x000ea80000300a00 */
[----:B------:R-:W2:Y:S04]  /*60f90*/  LDL.LU.64 R4, [R1+0x42d0] ;  /* 0x0042d00001047983 */ /* 0x000ea80000300a00 */
[----:B------:R-:W-:Y:S04]  /*60fa0*/  STL.64 [R1+0x4280], R10 ;  /* 0x0042800a01007387 */ /* 0x000fe80000100a00 */
[----:B------:R3:W-:Y:S02]  /*60fb0*/  STL.64 [R1+0x4278], R8 ;  /* 0x0042780801007387 */ /* 0x0007e40000100a00 */
[----:B---3--:R-:W-:-:S02]  /*60fc0*/  IMAD.MOV.U32 R8, RZ, RZ, R12 ;  /* 0x000000ffff087224 */ /* 0x008fc400078e000c */
[----:B------:R-:W-:Y:S01]  /*60fd0*/  IMAD.MOV.U32 R9, RZ, RZ, R13 ;  /* 0x000000ffff097224 */ /* 0x000fe200078e000d */
[----:B------:R-:W3:Y:S04]  /*60fe0*/  LDL.LU R12, [R1+0x42cc] ;  /* 0x0042cc00010c7983 */ /* 0x000ee80000300800 */
[----:B------:R-:W3:Y:S01]  /*60ff0*/  LDL.LU R13, [R1+0x42c8] ;  /* 0x0042c800010d7983 */ /* 0x000ee20000300800 */
[----:B--2---:R-:W-:-:S15]  /*61000*/  HMMA.16816.F32 R4, R16, R24, R4 ;  /* 0x000000181004723c */ /* 0x004fde0000001804 */
[----:B------:R-:W-:-:S08]  /*61010*/  NOP ;  /* 0x0000000000007918 */ /* 0x000fd00000000000 */
[----:B------:R-:W-:Y:S04]  /*61020*/  STL.64 [R1+0x870], R4 ;  /* 0x0008700401007387 */ /* 0x000fe80000100a00 */
[----:B------:R0:W-:Y:S04]  /*61030*/  STL.64 [R1+0x878], R6 ;  /* 0x0008780601007387 */ /* 0x0001e80000100a00 */
[----:B0-----:R-:W3:Y:S04]  /*61040*/  LDL.LU.64 R6, [R1+0x42c0] ;  /* 0x0042c00001067983 */ /* 0x001ee80000300a00 */
[----:B------:R-:W3:Y:S04]  /*61050*/  LDL.LU.64 R4, [R1+0x42b8] ;  /* 0x0042b80001047983 */ /* 0x000ee80000300a00 */
[----:B------:R0:W-:Y:S04]  /*61060*/  STL.64 [R1+0x4180], R24 ;  /* 0x0041801801007387 */ /* 0x0001e80000100a00 */
[----:B------:R1:W-:Y:S04]  /*61070*/  STL.64 [R1+0x4288], R26 ;  /* 0x0042881a01007387 */ /* 0x0003e80000100a00 */
[----:B0-----:R-:W2:Y:S04]  /*61080*/  LDL.LU R24, [R1+0x230] ;  /* 0x0002300001187983 */ /* 0x001ea80000300800 */
[----:B------:R-:W2:Y:S04]  /*61090*/  LDL.LU R25, [R1+0x234] ;  /* 0x0002340001197983 */ /* 0x000ea80000300800 */
[----:B-1----:R-:W2:Y:S04]  /*610a0*/  LDL.LU R26, [R1+0x238] ;  /* 0x00023800011a7983 */ /* 0x002ea80000300800 */
[----:B------:R-:W2:Y:S01]  /*610b0*/  LDL.LU R27, [R1+0x23c] ;  /* 0x00023c00011b7983 */ /* 0x000ea20000300800 */
[----:B---3--:R-:W-:-:S15]  /*610c0*/  HMMA.16816.F32 R4, R16, R12, R4 ;  /* 0x0000000c1004723c */ /* 0x008fde0000001804 */
[----:B------:R-:W-:-:S08]  /*610d0*/  NOP ;  /* 0x0000000000007918 */ /* 0x000fd00000000000 */
[----:B------:R-:W-:Y:S04]  /*610e0*/  STL.64 [R1+0x860], R4 ;  /* 0x0008600401007387 */ /* 0x000fe80000100a00 */
[----:B------:R0:W-:Y:S04]  /*610f0*/  STL.64 [R1+0x868], R6 ;  /* 0x0008680601007387 */ /* 0x0001e80000100a00 */
[----:B0-----:R-:W3:Y:S04]  /*61100*/  LDL.LU.64 R6, [R1+0x42b0] ;  /* 0x0042b00001067983 */ /* 0x001ee80000300a00 */
[----:B------:R-:W4:Y:S04]  /*61110*/  LDL.LU.64 R4, [R1+0x42a8] ;  /* 0x0042a80001047983 */ /* 0x000f280000300a00 */
[----:B------:R-:W-:Y:S01]  /*61120*/  STL.64 [R1+0x4178], R12 ;  /* 0x0041780c01007387 */ /* 0x000fe20000100a00 */
[----:B----4-:R-:W-:Y:S03]  /*61130*/  HMMA.16816.F32 R16, R16, R4, R20 ;  /* 0x000000041010723c */ /* 0x010fe60000001814 */
[----:B------:R-:W4:Y:S04]  /*61140*/  LDL.LU.64 R22, [R1+0x42a0] ;  /* 0x0042a00001167983 */ /* 0x000f280000300a00 */
[----:B------:R-:W2:-:S15]  /*61150*/  LDL.LU.64 R20, [R1+0x4298] ;  /* 0x0042980001147983 */ /* 0x000e9e0000300a00 */
[----:B------:R-:W-:-:S01]  /*61160*/  NOP ;  /* 0x0000000000007918 */ /* 0x000fc20000000000 */
[----:B------:R4:W-:Y:S04]  /*61170*/  STL.64 [R1+0x3b0], R16 ;  /* 0x0003b01001007387 */ /* 0x0009e80000100a00 */
[----:B------:R-:W-:Y:S01]  /*61180*/  STL.64 [R1+0x3b8], R18 ;  /* 0x0003b81201007387 */ /* 0x000fe20000100a00 */
[----:B----4-:R-:W-:Y:S02]  /*61190*/  IMAD.MOV.U32 R16, RZ, RZ, R22 ;  /* 0x000000ffff107224 */ /* 0x010fe400078e0016 */
[----:B------:R-:W-:Y:S01]  /*611a0*/  IMAD.MOV.U32 R17, RZ, RZ, R23 ;  /* 0x000000ffff117224 */ /* 0x000fe200078e0017 */
[----:B------:R-:W2:Y:S04]  /*611b0*/  LDL.LU R22, [R1+0x4294] ;  /* 0x0042940001167983 */ /* 0x000ea80000300800 */
[----:B------:R-:W2:Y:S04]  /*611c0*/  LDL.LU R23, [R1+0x4290] ;  /* 0x0042900001177983 */ /* 0x000ea80000300800 */
[----:B---3--:R-:W-:Y:S04]  /*611d0*/  STL.64 [R1+0x4170], R6 ;  /* 0x0041700601007387 */ /* 0x008fe80000100a00 */
[----:B------:R0:W-:Y:S04]  /*611e0*/  STL.64 [R1+0x4168], R4 ;  /* 0x0041680401007387 */ /* 0x0001e80000100a00 */
[----:B0-----:R-:W3:Y:S04]  /*611f0*/  LDL.LU R4, [R1+0x1e0] ;  /* 0x0001e00001047983 */ /* 0x001ee80000300800 */
[----:B------:R-:W3:Y:S04]  /*61200*/  LDL.LU R5, [R1+0x1e4] ;  /* 0x0001e40001057983 */ /* 0x000ee80000300800 */
[----:B------:R-:W3:Y:S04]  /*61210*/  LDL.LU R6, [R1+0x1e8] ;  /* 0x0001e80001067983 */ /* 0x000ee80000300800 */
[----:B------:R-:W3:Y:S01]  /*61220*/  LDL.LU R7, [R1+0x1ec] ;  /* 0x0001ec0001077983 */ /* 0x000ee20000300800 */
[C---:B--2---:R-:W-:Y:S03]  /*61230*/  HMMA.16816.F32 R8, R20.reuse, R8, R24 ;  /* 0x000000081408723c */ /* 0x044fe60000001818 */
[----:B------:R-:W2:Y:S03]  /*61240*/  LDL.LU.64 R26, [R1+0x4288] ;  /* 0x00428800011a7983 */ /* 0x000ea60000300a00 */
[----:B---3--:R-:W-:-:S15]  /*61250*/  HMMA.16816.F32 R16, R20, R16, R4 ;  /* 0x000000101410723c */ /* 0x008fde0000001804 */
[----:B------:R-:W-:-:S02]  /*61260*/  NOP ;  /* 0x0000000000007918 */ /* 0x000fc40000000000 */
[----:B------:R-:W-:Y:S04]  /*61270*/  STL.64 [R1+0x250], R8 ;  /* 0x0002500801007387 */ /* 0x000fe80000100a00 */
[----:B------:R0:W-:Y:S04]  /*61280*/  STL.64 [R1+0x258], R10 ;  /* 0x0002580a01007387 */ /* 0x0001e80000100a00 */
[----:B0-----:R-:W3:Y:S04]  /*61290*/  LDL.LU.64 R10, [R1+0x4280] ;  /* 0x00428000010a7983 */ /* 0x001ee80000300a00 */
[----:B------:R-:W4:Y:S04]  /*612a0*/  LDL.LU.64 R8, [R1+0x4278] ;  /* 0x0042780001087983 */ /* 0x000f280000300a00 */
[----:B------:R-:W2:Y:S04]  /*612b0*/  LDL.LU R4, [R1+0xaf0] ;  /* 0x000af00001047983 */ /* 0x000ea80000300800 */
[----:B------:R-:W-:Y:S04]  /*612c0*/  STL.64 [R1+0x240], R16 ;  /* 0x0002401001007387 */ /* 0x000fe80000100a00 */
[----:B------:R-:W-:Y:S04]  /*612d0*/  STL.64 [R1+0x248], R18 ;  /* 0x0002481201007387 */ /* 0x000fe80000100a00 */
[----:B------:R-:W2:Y:S04]  /*612e0*/  LDL.LU R5, [R1+0xaf4] ;  /* 0x000af40001057983 */ /* 0x000ea80000300800 */
[----:B------:R-:W3:Y:S04]  /*612f0*/  LDL.LU R6, [R1+0xaf8] ;  /* 0x000af80001067983 */ /* 0x000ee80000300800 */
[----:B------:R-:W3:Y:S01]  /*61300*/  LDL.LU R7, [R1+0xafc] ;  /* 0x000afc0001077983 */ /* 0x000ee20000300800 */
[----:B------:R-:W-:-:S02]  /*61310*/  IMAD.MOV.U32 R25, RZ, RZ, R0 ;  /* 0x000000ffff197224 */ /* 0x000fc400078e0000 */
[----:B----4-:R-:W-:Y:S01]  /*61320*/  IMAD.MOV.U32 R24, RZ, RZ, R8 ;  /* 0x000000ffff187224 */ /* 0x010fe200078e0008 */
[----:B---3--:R-:W-:Y:S04]  /*61330*/  STL.64 [R1+0x4190], R6 ;  /* 0x0041900601007387 */ /* 0x008fe80000100a00 */
[----:B--2---:R0:W-:Y:S04]  /*61340*/  STL.64 [R1+0x4188], R4 ;  /* 0x0041880401007387 */ /* 0x0041e80000100a00 */
        /* <DEDUP_REMOVED lines=12> */
[----:B------:R-:W4:Y:S04]  /*61410*/  LDL.LU R29, [R1+0x4268] ;  /* 0x00426800011d7983 */ /* 0x000f280000300800 */
[----:B------:R1:W-:Y:S04]  /*61420*/  STL.64 [R1+0x41b0], R24 ;  /* 0x0041b01801007387 */ /* 0x0003e80000100a00 */
[----:B0-----:R-:W3:Y:S04]  /*61430*/  LDL.LU R4, [R1+0x670] ;  /* 0x0006700001047983 */ /* 0x001ee80000300800 */
[----:B------:R-:W3:Y:S04]  /*61440*/  LDL.LU R5, [R1+0x674] ;  /* 0x0006740001057983 */ /* 0x000ee80000300800 */
[----:B------:R-:W2:Y:S04]  /*61450*/  LDL.LU R6, [R1+0x678] ;  /* 0x0006780001067983 */ /* 0x000ea80000300800 */
[----:B------:R-:W2:Y:S01]  /*61460*/  LDL.LU R7, [R1+0x67c] ;  /* 0x00067c0001077983 */ /* 0x000ea20000300800 */
[----:B-1----:R-:W-:-:S02]  /*61470*/  IMAD.MOV.U32 R24, RZ, RZ, R28 ;  /* 0x000000ffff187224 */ /* 0x002fc400078e001c */
[----:B------:R-:W-:Y:S01]  /*61480*/  IMAD.MOV.U32 R25, RZ, RZ, R27 ;  /* 0x000000ffff197224 */ /* 0x000fe200078e001b */
[----:B----4-:R-:W0:Y:S04]  /*61490*/  LDSM.16.MT88.4 R16, [R29+UR4+0x4080] ;  /* 0x004080041d10783b */ /* 0x010e280008004200 */
[----:B--2---:R-:W-:Y:S04]  /*614a0*/  STL.64 [R1+0x41c0], R6 ;  /* 0x0041c00601007387 */ /* 0x004fe80000100a00 */
[----:B---3--:R1:W-:Y:S04]  /*614b0*/  STL.64 [R1+0x41b8], R4 ;  /* 0x0041b80401007387 */ /* 0x0083e80000100a00 */
[----:B------:R2:W-:Y:S04]  /*614c0*/  STL.64 [R1+0x41c8], R24 ;  /* 0x0041c81801007387 */ /* 0x0005e80000100a00 */
[----:B-1----:R-:W3:Y:S04]  /*614d0*/  LDL.LU R4, [R1+0x680] ;  /* 0x0006800001047983 */ /* 0x002ee80000300800 */
[----:B------:R-:W3:Y:S04]  /*614e0*/  LDL.LU R5, [R1+0x684] ;  /* 0x0006840001057983 */ /* 0x000ee80000300800 */
[----:B------:R-:W4:Y:S04]  /*614f0*/  LDL.LU R6, [R1+0x688] ;  /* 0x0006880001067983 */ /* 0x000f280000300800 */
[----:B------:R-:W4:Y:S01]  /*61500*/  LDL.LU R7, [R1+0x68c] ;  /* 0x00068c0001077983 */ /* 0x000f220000300800 */
[----:B--2---:R-:W-:-:S02]  /*61510*/  IMAD.MOV.U32 R24, RZ, RZ, R26 ;  /* 0x000000ffff187224 */ /* 0x004fc400078e001a */
[----:B------:R-:W-:Y:S01]  /*61520*/  IMAD.MOV.U32 R25, RZ, RZ, R15 ;  /* 0x000000ffff197224 */ /* 0x000fe200078e000f */
[----:B----4-:R-:W-:Y:S04]  /*61530*/  STL.64 [R1+0x41d8], R6 ;  /* 0x0041d80601007387 */ /* 0x010fe80000100a00 */
[----:B---3--:R-:W-:Y:S04]  /*61540*/  STL.64 [R1+0x41d0], R4 ;  /* 0x0041d00401007387 */ /* 0x008fe80000100a00 */
[----:B------:R1:W-:Y:S02]  /*61550*/  STL.64 [R1+0x41e0], R24 ;  /* 0x0041e01801007387 */ /* 0x0003e40000100a00 */
[----:B-1----:R-:W-:-:S02]  /*61560*/  IMAD.MOV.U32 R24, RZ, RZ, R14 ;  /* 0x000000ffff187224 */ /* 0x002fc400078e000e */
[----:B------:R-:W-:-:S05]  /*61570*/  IMAD.MOV.U32 R25, RZ, RZ, R11 ;  /* 0x000000ffff197224 */ /* 0x000fca00078e000b */
[----:B------:R1:W-:Y:S04]  /*61580*/  STL.64 [R1+0x41f8], R24 ;  /* 0x0041f81801007387 */ /* 0x0003e80000100a00 */
[----:B------:R-:W2:Y:S04]  /*61590*/  LDL.LU R4, [R1+0x690] ;  /* 0x0006900001047983 */ /* 0x000ea80000300800 */
[----:B------:R-:W2:Y:S04]  /*615a0*/  LDL.LU R5, [R1+0x694] ;  /* 0x0006940001057983 */ /* 0x000ea80000300800 */
[----:B------:R-:W3:Y:S04]  /*615b0*/  LDL.LU R6, [R1+0x698] ;  /* 0x0006980001067983 */ /* 0x000ee80000300800 */
[----:B------:R-:W3:Y:S01]  /*615c0*/  LDL.LU R7, [R1+0x69c] ;  /* 0x00069c0001077983 */ /* 0x000ee20000300800 */
[----:B-1----:R-:W-:-:S02]  /*615d0*/  IMAD.MOV.U32 R24, RZ, RZ, R10 ;  /* 0x000000ffff187224 */ /* 0x002fc400078e000a */
[----:B------:R-:W-:-:S05]  /*615e0*/  IMAD.MOV.U32 R25, RZ, RZ, R9 ;  /* 0x000000ffff197224 */ /* 0x000fca00078e0009 */
[----:B------:R1:W-:Y:S04]  /*615f0*/  STL.64 [R1+0x4210], R24 ;  /* 0x0042101801007387 */ /* 0x0003e80000100a00 */
[----:B-1----:R-:W4:Y:S04]  /*61600*/  LDL.64 R24, [R1+0x70] ;  /* 0x0000700001187983 */ /* 0x002f280000100a00 */
[----:B----4-:R1:W-:Y:S04]  /*61610*/  STL.64 [R1+0x4218], R24 ;  /* 0x0042181801007387 */ /* 0x0103e80000100a00 */
        /* <DEDUP_REMOVED lines=17> */
[----:B-1----:R-:W2:Y:S04]  /*61730*/  LDL.LU R24, [R1+0xb60] ;  /* 0x000b600001187983 */ /* 0x002ea80000300800 */
[----:B------:R-:W2:Y:S04]  /*61740*/  LDL.LU R25, [R1+0xb64] ;  /* 0x000b640001197983 */ /* 0x000ea80000300800 */
[----:B------:R-:W2:Y:S04]  /*61750*/  LDL.LU R26, [R1+0xb68] ;  /* 0x000b6800011a7983 */ /* 0x000ea80000300800 */
[----:B------:R-:W2:Y:S04]  /*61760*/  LDL.LU R27, [R1+0xb6c] ;  /* 0x000b6c00011b7983 */ /* 0x000ea80000300800 */
[----:B---3--:R-:W-:Y:S04]  /*61770*/  STL.64 [R1+0x4208], R6 ;  /* 0x0042080601007387 */ /* 0x008fe80000100a00 */
[----:B------:R1:W-:Y:S04]  /*61780*/  STL.64 [R1+0x4200], R4 ;  /* 0x0042000401007387 */ /* 0x0003e80000100a00 */
[----:B-1----:R-:W3:Y:S04]  /*61790*/  LDL.LU R4, [R1+0x6b0] ;  /* 0x0006b00001047983 */ /* 0x002ee80000300800 */
[----:B------:R-:W3:Y:S04]  /*617a0*/  LDL.LU R5, [R1+0x6b4] ;  /* 0x0006b40001057983 */ /* 0x000ee80000300800 */
[----:B------:R-:W4:Y:S04]  /*617b0*/  LDL.LU R6, [R1+0x6b8] ;  /* 0x0006b80001067983 */ /* 0x000f280000300800 */
[----:B------:R-:W4:Y:S01]  /*617c0*/  LDL.LU R7, [R1+0x6bc] ;  /* 0x0006bc0001077983 */ /* 0x000f220000300800 */
[----:B------:R-:W-:-:S02]  /*617d0*/  IMAD.MOV.U32 R8, RZ, RZ, R2 ;  /* 0x000000ffff087224 */ /* 0x000fc400078e0002 */
[----:B------:R-:W-:Y:S01]  /*617e0*/  IMAD.MOV.U32 R9, RZ, RZ, R0 ;  /* 0x000000ffff097224 */ /* 0x000fe200078e0000 */
[----:B----4-:R-:W-:Y:S04]  /*617f0*/  STL.64 [R1+0x4228], R6 ;  /* 0x0042280601007387 */ /* 0x010fe80000100a00 */
[----:B---3--:R1:W-:Y:S04]  /*61800*/  STL.64 [R1+0x4220], R4 ;  /* 0x0042200401007387 */ /* 0x0083e80000100a00 */
[----:B-1----:R-:W3:Y:S04]  /*61810*/  LDL.LU R4, [R1+0xb30] ;  /* 0x000b300001047983 */ /* 0x002ee80000300800 */
[----:B------:R-:W3:Y:S04]  /*61820*/  LDL.LU R5, [R1+0xb34] ;  /* 0x000b340001057983 */ /* 0x000ee80000300800 */
[----:B------:R-:W4:Y:S04]  /*61830*/  LDL.LU R6, [R1+0xb38] ;  /* 0x000b380001067983 */ /* 0x000f280000300800 */
[----:B------:R-:W4:Y:S01]  /*61840*/  LDL.LU R7, [R1+0xb3c] ;  /* 0x000b3c0001077983 */ /* 0x000f220000300800 */
[C---:B--2---:R-:W-:Y:S03]  /*61850*/  HMMA.16816.F32 R8, R20.reuse, R8, R24 ;  /* 0x000000081408723c */ /* 0x044fe60000001818 */
[----:B----4-:R-:W-:Y:S04]  /*61860*/  STL.64 [R1+0x4240], R6 ;  /* 0x0042400601007387 */ /* 0x010fe80000100a00 */
[----:B---3--:R1:W-:Y:S04]  /*61870*/  STL.64 [R1+0x4238], R4 ;  /* 0x0042380401007387 */ /* 0x0083e80000100a00 */
        /* <DEDUP_REMOVED lines=8> */
[----:B0-----:R-:W-:Y:S04]  /*61900*/  STL.64 [R1+0x4058], R18 ;  /* 0x0040581201007387 */ /* 0x001fe80000100a00 */
[----:B------:R0:W-:Y:S04]  /*61910*/  STL.64 [R1+0x4050], R16 ;  /* 0x0040501001007387 */ /* 0x0001e80000100a00 */
[----:B0-----:R-:W4:Y:S04]  /*61920*/  LDL.LU R16, [R1+0xb20] ;  /* 0x000b200001107983 */ /* 0x001f280000300800 */
[----:B------:R-:W4:Y:S04]  /*61930*/  LDL.LU R17, [R1+0xb24] ;  /* 0x000b240001117983 */ /* 0x000f280000300800 */
[----:B------:R-:W4:Y:S04]  /*61940*/  LDL.LU R18, [R1+0xb28] ;  /* 0x000b280001127983 */ /* 0x000f280000300800 */
[----:B------:R-:W4:Y:S04]  /*61950*/  LDL.LU R19, [R1+0xb2c] ;  /* 0x000b2c0001137983 */ /* 0x000f280000300800 */
        /* <DEDUP_REMOVED lines=10> */
[----:B0-----:R-:W3:Y:S04]  /*61a00*/  LDL.LU R8, [R1+0x1d0] ;  /* 0x0001d00001087983 */ /* 0x001ee80000300800 */
[----:B------:R-:W3:Y:S04]  /*61a10*/  LDL.LU R9, [R1+0x1d4] ;  /* 0x0001d40001097983 */ /* 0x000ee80000300800 */
[----:B-1----:R-:W3:Y:S04]  /*61a20*/  LDL.LU R10, [R1+0x1d8] ;  /* 0x0001d800010a7983 */ /* 0x002ee80000300800 */
        /* <DEDUP_REMOVED lines=22> */
[----:B------:R-:W2:Y:S04]  /*61b90*/  LDL.LU.64 R24, [R1+0x4210] ;  /* 0x0042100001187983 */ /* 0x000ea80000300a00 */
[----:B------:R0:W-:Y:S04]  /*61ba0*/  STL.64 [R1+0x4140], R16 ;  /* 0x0041401001007387 */ /* 0x0001e80000100a00 */
[----:B0-----:R-:W4:Y:S04]  /*61bb0*/  LDL.LU R16, [R1+0xae0] ;  /* 0x000ae00001107983 */ /* 0x001f280000300800 */
[----:B------:R-:W4:Y:S04]  /*61bc0*/  LDL.LU R17, [R1+0xae4] ;  /* 0x000ae40001117983 */ /* 0x000f280000300800 */
[----:B------:R-:W3:Y:S04]  /*61bd0*/  LDL.LU R18, [R1+0xae8] ;  /* 0x000ae80001127983 */ /* 0x000ee80000300800 */
[----:B------:R-:W3:Y:S01]  /*61be0*/  LDL.LU R19, [R1+0xaec] ;  /* 0x000aec0001137983 */ /* 0x000ee20000300800 */
[C---:B--2---:R-:W-:Y:S03]  /*61bf0*/  HMMA.16816.F32 R24, R20.reuse, R24, R4 ;  /* 0x000000181418723c */ /* 0x044fe60000001804 */
[----:B---3--:R-:W-:Y:S04]  /*61c00*/  STL.64 [R1+0x4150], R18 ;  /* 0x0041501201007387 */ /* 0x008fe80000100a00 */
[----:B----4-:R0:W-:Y:S04]  /*61c10*/  STL.64 [R1+0x4148], R16 ;  /* 0x0041481001007387 */ /* 0x0101e80000100a00 */
        /* <DEDUP_REMOVED lines=48> */
[----:B---3--:R-:W-:-:S15]  /*61f20*/  HMMA.16816.F32 R4, R20, R12, R4 ;  /* 0x0000000c1404723c */ /* 0x008fde0000001804 */
[----:B------:R-:W-:-:S08]  /*61f30*/  NOP ;  /* 0x0000000000007918 */ /* 0x000fd00000000000 */
[----:B------:R-:W-:Y:S04]  /*61f40*/  STL.64 [R1+0x640], R4 ;  /* 0x0006400401007387 */ /* 0x000fe80000100a00 */
[----:B------:R0:W-:Y:S04]  /*61f50*/  STL.64 [R1+0x648], R6 ;  /* 0x0006480601007387 */ /* 0x0001e80000100a00 */
[----:B0-----:R-:W3:Y:S04]  /*61f60*/  LDL.LU.64 R6, [R1+0x4170] ;  /* 0x0041700001067983 */ /* 0x001ee80000300a00 */
[----:B------:R-:W2:Y:S04]  /*61f70*/  LDL.LU.64 R4, [R1+0x4168] ;  /* 0x0041680001047983 */ /* 0x000ea80000300a00 */
        /* <DEDUP_REMOVED lines=21> */
[----:B------:R1:W-:Y:S04]  /*620d0*/  STL.64 [R1+0x4f8], R6 ;  /* 0x0004f80601007387 */ /* 0x0003e80000100a00 */
[----:B------:R-:W2:Y:S01]  /*620e0*/  LDL.LU.64 R18, [R1+0x4150] ;  /* 0x0041500001127983 */ /* 0x000ea20000300a00 */
[----:B0-----:R-:W-:Y:S02]  /*620f0*/  IMAD.MOV.U32 R5, RZ, RZ, R16 ;  /* 0x000000ffff057224 */ /* 0x001fe400078e0010 */
[----:B------:R-:W-:-:S02]  /*62100*/  IMAD.MOV.U32 R4, RZ, RZ, R17 ;  /* 0x000000ffff047224 */ /* 0x000fc400078e0011 */
[----:B------:R-:W2:Y:S01]  /*62110*/  LDL.LU.64 R16, [R1+0x4148] ;  /* 0x0041480001107983 */ /* 0x000ea20000300a00 */
[----:B----4-:R-:W-:Y:S02]  /*62120*/  IMAD.MOV.U32 R2, RZ, RZ, R20 ;  /* 0x000000ffff027224 */ /* 0x010fe400078e0014 */
[----:B------:R-:W-:Y:S01]  /*62130*/  IMAD.MOV.U32 R0, RZ, RZ, R21 ;  /* 0x000000ffff007224 */ /* 0x000fe200078e0015 */
[----:B------:R-:W-:Y:S06]  /*62140*/  HMMA.16816.F32 R12, R8, R24, R12 ;  /* 0x00000018080c723c */ /* 0x000fec000000180c */
[----:B-1----:R-:W-:-:S02]  /*62150*/  IMAD.MOV.U32 R7, RZ, RZ, R24 ;  /* 0x000000ffff077224 */ /* 0x002fc400078e0018 */
[----:B------:R-:W-:Y:S01]  /*62160*/  IMAD.MOV.U32 R6, RZ, RZ, R25 ;  /* 0x000000ffff067224 */ /* 0x000fe200078e0019 */
[----:B--2---:R-:W-:Y:S01]  /*62170*/  HMMA.16816.F32 R16, R8, R20, R16 ;  /* 0x000000140810723c */ /* 0x004fe20000001810 */
[----:B------:R-:W0:-:S15]  /*62180*/  LDSM.16.MT88.4 R20, [R29+UR4+0x4100] ;  /* 0x004100041d14783b */ /* 0x000e1e0008004200 */
[----:B------:R-:W-:-:S07]  /*62190*/  NOP ;  /* 0x0000000000007918 */ /* 0x000fce0000000000 */
[----:B------:R1:W-:Y:S04]  /*621a0*/  STL.64 [R1+0x4e0], R16 ;  /* 0x0004e01001007387 */ /* 0x0003e80000100a00 */
[----:B------:R-:W-:Y:S04]  /*621b0*/  STL.64 [R1+0x4e8], R18 ;  /* 0x0004e81201007387 */ /* 0x000fe80000100a00 */
[----:B-1----:R-:W2:Y:S04]  /*621c0*/  LDL.LU.64 R16, [R1+0x4140] ;  /* 0x0041400001107983 */ /* 0x002ea80000300a00 */
[----:B0-----:R-:W-:Y:S04]  /*621d0*/  STL.64 [R1+0x3f18], R22 ;  /* 0x003f181601007387 */ /* 0x001fe80000100a00 */
[----:B------:R-:W-:Y:S04]  /*621e0*/  STL.64 [R1+0x3f10], R20 ;  /* 0x003f101401007387 */ /* 0x000fe80000100a00 */
[----:B------:R0:W-:Y:S04]  /*621f0*/  STL.64 [R1+0xee0], R12 ;  /* 0x000ee00c01007387 */ /* 0x0001e80000100a00 */
[----:B------:R1:W-:Y:S04]  /*62200*/  STL.64 [R1+0xee8], R14 ;  /* 0x000ee80e01007387 */ /* 0x0003e80000100a00 */
[----:B------:R-:W3:Y:S04]  /*62210*/  LDL.LU R24, [R1+0x1520] ;  /* 0x0015200001187983 */ /* 0x000ee80000300800 */
[----:B------:R-:W3:Y:S04]  /*62220*/  LDL.LU R25, [R1+0x1524] ;  /* 0x0015240001197983 */ /* 0x000ee80000300800 */
[----:B------:R-:W4:Y:S04]  /*62230*/  LDL.LU R26, [R1+0x1528] ;  /* 0x00152800011a7983 */ /* 0x000f280000300800 */
[----:B------:R-:W4:Y:S04]  /*62240*/  LDL.LU R27, [R1+0x152c] ;  /* 0x00152c00011b7983 */ /* 0x000f280000300800 */
[----:B0-----:R-:W2:Y:S04]  /*62250*/  LDL.LU R12, [R1+0x1540] ;  /* 0x00154000010c7983 */ /* 0x001ea80000300800 */
[----:B------:R-:W2:Y:S04]  /*62260*/  LDL.LU R13, [R1+0x1544] ;  /* 0x00154400010d7983 */ /* 0x000ea80000300800 */
[----:B-1----:R-:W3:Y:S04]  /*62270*/  LDL.LU R14, [R1+0x1548] ;  /* 0x00154800010e7983 */ /* 0x002ee80000300800 */
[----:B------:R-:W3:Y:S04]  /*62280*/  LDL.LU R15, [R1+0x154c] ;  /* 0x00154c00010f7983 */ /* 0x000ee80000300800 */
[----:B---3--:R-:W-:Y:S04]  /*62290*/  STL.64 [R1+0x40e8], R14 ;  /* 0x0040e80e01007387 */ /* 0x008fe80000100a00 */
[----:B--2---:R0:W-:Y:S04]  /*622a0*/  STL.64 [R1+0x40e0], R12 ;  /* 0x0040e00c01007387 */ /* 0x0041e80000100a00 */
[----:B0-----:R-:W2:Y:S04]  /*622b0*/  LDL.64 R12, [R1+0x60] ;  /* 0x00006000010c7983 */ /* 0x001ea80000100a00 */
[----:B--2---:R0:W-:Y:S02]  /*622c0*/  STL.64 [R1+0x40f8], R12 ;  /* 0x0040f80c01007387 */ /* 0x0041e40000100a00 */
[----:B0-----:R-:W-:-:S02]  /*622d0*/  IMAD.MOV.U32 R12, RZ, RZ, R17 ;  /* 0x000000ffff0c7224 */ /* 0x001fc400078e0011 */
[----:B------:R-:W-:-:S05]  /*622e0*/  IMAD.MOV.U32 R13, RZ, RZ, R16 ;  /* 0x000000ffff0d7224 */ /* 0x000fca00078e0010 */
[----:B------:R0:W-:Y:S04]  /*622f0*/  STL.64 [R1+0x4110], R12 ;  /* 0x0041100c01007387 */ /* 0x0001e80000100a00 */
        /* <DEDUP_REMOVED lines=10> */
[----:B0-----:R-:W2:Y:S04]  /*623a0*/  LDL R16, [R1+0xa0] ;  /* 0x0000a00001107983 */ /* 0x001ea80000100800 */
[----:B------:R-:W2:Y:S04]  /*623b0*/  LDL R17, [R1+0xa4] ;  /* 0x0000a40001117983 */ /* 0x000ea80000100800 */
[----:B---3--:R-:W-:Y:S04]  /*623c0*/  STL.64 [R1+0x4120], R14 ;  /* 0x0041200e01007387 */ /* 0x008fe80000100a00 */
[----:B------:R0:W-:Y:S04]  /*623d0*/  STL.64 [R1+0x4118], R12 ;  /* 0x0041180c01007387 */ /* 0x0001e80000100a00 */
[----:B0-----:R-:W3:Y:S04]  /*623e0*/  LDL.64 R12, [R1+0x90] ;  /* 0x00009000010c7983 */ /* 0x001ee80000100a00 */
[----:B---3--:R0:W-:Y:S04]  /*623f0*/  STL.64 [R1+0x4138], R12 ;  /* 0x0041380c01007387 */ /* 0x0081e80000100a00 */
[----:B0-----:R-:W2:Y:S04]  /*62400*/  LDL.LU R12, [R1+0x1590] ;  /* 0x00159000010c7983 */ /* 0x001ea80000300800 */
[----:B------:R-:W2:Y:S04]  /*62410*/  LDL.LU R13, [R1+0x1594] ;  /* 0x00159400010d7983 */ /* 0x000ea80000300800 */
[----:B------:R-:W2:Y:S04]  /*62420*/  LDL.LU R14, [R1+0x1598] ;  /* 0x00159800010e7983 */ /* 0x000ea80000300800 */
[----:B------:R-:W2:Y:S04]  /*62430*/  LDL.LU R15, [R1+0x159c] ;  /* 0x00159c00010f7983 */ /* 0x000ea80000300800 */
[----:B------:R-:W-:Y:S04]  /*62440*/  STL.64 [R1+0x40c0], R26 ;  /* 0x0040c01a01007387 */ /* 0x000fe80000100a00 */
[----:B------:R0:W-:Y:S04]  /*62450*/  STL.64 [R1+0x40b8], R24 ;  /* 0x0040b81801007387 */ /* 0x0001e80000100a00 */
[----:B0-----:R-:W3:Y:S04]  /*62460*/  LDL.64 R24, [R1+0x40] ;  /* 0x0000400001187983 */ /* 0x001ee80000100a00 */
[----:B---3--:R0:W-:Y:S04]  /*62470*/  STL.64 [R1+0x40d0], R24 ;  /* 0x0040d01801007387 */ /* 0x0081e80000100a00 */
[----:B0-----:R-:W3:Y:S04]  /*62480*/  LDL.64 R24, [R1+0x50] ;  /* 0x0000500001187983 */ /* 0x001ee80000100a00 */
        /* <DEDUP_REMOVED lines=10> */
[----:B------:R-:W2:Y:S04]  /*62530*/  LDL.LU R26, [R1+0x1568] ;  /* 0x00156800011a7983 */ /* 0x000ea80000300800 */
[----:B------:R-:W2:Y:S04]  /*62540*/  LDL.LU R27, [R1+0x156c] ;  /* 0x00156c00011b7983 */ /* 0x000ea80000300800 */
[----:B------:R-:W3:Y:S04]  /*62550*/  LDL.64 R20, [R1+0x30] ;  /* 0x0000300001147983 */ /* 0x000ee80000100a00 */
[----:B---3--:R0:W-:Y:S04]  /*62560*/  STL.64 [R1+0x40c8], R20 ;  /* 0x0040c81401007387 */ /* 0x0081e80000100a00 */
[----:B0-----:R-:W3:Y:S04]  /*62570*/  LDL.LU R20, [R1+0x1530] ;  /* 0x0015300001147983 */ /* 0x001ee80000300800 */
[----:B------:R-:W3:Y:S04]  /*62580*/  LDL.LU R21, [R1+0x1534] ;  /* 0x0015340001157983 */ /* 0x000ee80000300800 */
[----:B------:R-:W3:Y:S04]  /*62590*/  LDL.LU R22, [R1+0x1538] ;  /* 0x0015380001167983 */ /* 0x000ee80000300800 */
[----:B------:R-:W3:Y:S04]  /*625a0*/  LDL.LU R23, [R1+0x153c] ;  /* 0x00153c0001177983 */ /* 0x000ee80000300800 */
[----:B------:R-:W-:Y:S04]  /*625b0*/  STL.64 [R1+0x4088], R6 ;  /* 0x0040880601007387 */ /* 0x000fe80000100a00 */
[----:B------:R-:W-:Y:S04]  /*625c0*/  STL.64 [R1+0x4080], R4 ;  /* 0x0040800401007387 */ /* 0x000fe80000100a00 */
        /* <DEDUP_REMOVED lines=8> */
[----:B------:R-:W-:Y:S04]  /*62650*/  STL.64 [R1+0xec8], R18 ;  /* 0x000ec81201007387 */ /* 0x000fe80000100a00 */
[----:B------:R-:W4:Y:S01]  /*62660*/  LDL.LU.64 R14, [R1+0x4120] ;  /* 0x00412000010e7983 */ /* 0x000f220000300a00 */
[----:B0-----:R-:W-:Y:S02]  /*62670*/  IMAD.MOV.U32 R17, RZ, RZ, R12 ;  /* 0x000000ffff117224 */ /* 0x001fe400078e000c */
[----:B------:R-:W-:-:S02]  /*62680*/  IMAD.MOV.U32 R16, RZ, RZ, R13 ;  /* 0x000000ffff107224 */ /* 0x000fc400078e000d */
[----:B------:R-:W4:Y:S01]  /*62690*/  LDL.LU.64 R12, [R1+0x4118] ;  /* 0x00411800010c7983 */ /* 0x000f220000300a00 */
[----:B------:R-:W-:Y:S02]  /*626a0*/  IMAD.MOV.U32 R4, RZ, RZ, R28 ;  /* 0x000000ffff047224 */ /* 0x000fe400078e001c */
[----:B------:R-:W-:-:S07]  /*626b0*/  IMAD.MOV.U32 R5, RZ, RZ, R3 ;  /* 0x000000ffff057224 */ /* 0x000fce00078e0003 */
[----:B----4-:R-:W-:Y:S01]  /*626c0*/  HMMA.16816.F32 R4, R8, R4, R12 ;  /* 0x000000040804723c */ /* 0x010fe2000000180c */
[----:B------:R-:W2:-:S15]  /*626d0*/  LDL.LU.64 R12, [R1+0x4110] ;  /* 0x00411000010c7983 */ /* 0x000e9e0000300a00 */
[----:B------:R-:W-:-:S07]  /*626e0*/  NOP ;  /* 0x0000000000007918 */ /* 0x000fce0000000000 */
[----:B------:R0:W-:Y:S04]  /*626f0*/  STL.64 [R1+0xeb0], R4 ;  /* 0x000eb00401007387 */ /* 0x0001e80000100a00 */
[----:B------:R1:W-:Y:S04]  /*62700*/  STL.64 [R1+0xeb8], R6 ;  /* 0x000eb80601007387 */ /* 0x0003e80000100a00 */
[----:B0-----:R-:W4:Y:S04]  /*62710*/  LDL.LU R4, [R1+0x1500] ;  /* 0x0015000001047983 */ /* 0x001f280000300800 */
[----:B------:R-:W4:Y:S04]  /*62720*/  LDL.LU R5, [R1+0x1504] ;  /* 0x0015040001057983 */ /* 0x000f280000300800 */
[----:B-1----:R-:W3:Y:S04]  /*62730*/  LDL.LU R6, [R1+0x1508] ;  /* 0x0015080001067983 */ /* 0x002ee80000300800 */
        /* <DEDUP_REMOVED lines=20> */
[----:B0-----:R-:W2:Y:S04]  /*62880*/  LDL.LU R16, [R1+0x1510] ;  /* 0x0015100001107983 */ /* 0x001ea80000300800 */
[----:B------:R-:W2:Y:S04]  /*62890*/  LDL.LU R17, [R1+0x1514] ;  /* 0x0015140001117983 */ /* 0x000ea80000300800 */
[----:B------:R-:W2:Y:S04]  /*628a0*/  LDL.LU R18, [R1+0x1518] ;  /* 0x0015180001127983 */ /* 0x000ea80000300800 */
[----:B------:R-:W2:Y:S01]  /*628b0*/  LDL.LU R19, [R1+0x151c] ;  /* 0x00151c0001137983 */ /* 0x000ea20000300800 */
        /* <DEDUP_REMOVED lines=11> */
[----:B------:R0:W-:Y:S04]  /*62970*/  STL.64 [R1+0xe70], R20 ;  /* 0x000e701401007387 */ /* 0x0001e80000100a00 */
[----:B------:R-:W-:Y:S04]  /*62980*/  STL.64 [R1+0xe78], R22 ;  /* 0x000e781601007387 */ /* 0x000fe80000100a00 */
[----:B0-----:R-:W4:Y:S04]  /*62990*/  LDL.LU.64 R20, [R1+0x40c8] ;  /* 0x0040c80001147983 */ /* 0x001f280000300a00 */
[----:B------:R-:W4:Y:S04]  /*629a0*/  LDL.LU.64 R26, [R1+0x40c0] ;  /* 0x0040c000011a7983 */ /* 0x000f280000300a00 */
        /* <DEDUP_REMOVED lines=8> */
[----:B------:R-:W3:Y:S04]  /*62a30*/  LDL.LU R20, [R1+0x1260] ;  /* 0x0012600001147983 */ /* 0x000ee80000300800 */
[----:B------:R-:W3:Y:S04]  /*62a40*/  LDL.LU R21, [R1+0x1264] ;  /* 0x0012640001157983 */ /* 0x000ee80000300800 */
[----:B------:R-:W4:Y:S04]  /*62a50*/  LDL.LU R22, [R1+0x1268] ;  /* 0x0012680001167983 */ /* 0x000f280000300800 */
        /* <DEDUP_REMOVED lines=10> */
[----:B0-----:R-:W2:Y:S04]  /*62b00*/  LDL R20, [R1+0x10] ;  /* 0x0000100001147983 */ /* 0x001ea80000100800 */
[----:B------:R-:W2:Y:S04]  /*62b10*/  LDL R21, [R1+0x14] ;  /* 0x0000140001157983 */ /* 0x000ea80000100800 */
[----:B------:R-:W-:Y:S04]  /*62b20*/  STL.64 [R1+0xe50], R16 ;  /* 0x000e501001007387 */ /* 0x000fe80000100a00 */
[----:B------:R0:W-:Y:S01]  /*62b30*/  STL.64 [R1+0xe58], R18 ;  /* 0x000e581201007387 */ /* 0x0001e20000100a00 */
[----:B------:R-:W-:-:S02]  /*62b40*/  IMAD.MOV.U32 R23, RZ, RZ, R4 ;  /* 0x000000ffff177224 */ /* 0x000fc400078e0004 */
[----:B------:R-:W-:Y:S01]  /*62b50*/  IMAD.MOV.U32 R22, RZ, RZ, R5 ;  /* 0x000000ffff167224 */ /* 0x000fe200078e0005 */
        /* <DEDUP_REMOVED lines=12> */
[----:B------:R-:W-:-:S05]  /*62c20*/  IMAD.MOV.U32 R21, RZ, RZ, R22 ;  /* 0x000000ffff157224 */ /* 0x000fca00078e0016 */
[----:B------:R0:W-:Y:S04]  /*62c30*/  STL.64 [R1+0x3f60], R20 ;  /* 0x003f601401007387 */ /* 0x0001e80000100a00 */
[----:B0-----:R-:W3:Y:S04]  /*62c40*/  LDL.LU R20, [R1+0x14f0] ;  /* 0x0014f00001147983 */ /* 0x001ee80000300800 */
[----:B------:R-:W3:Y:S04]  /*62c50*/  LDL.LU R21, [R1+0x14f4] ;  /* 0x0014f40001157983 */ /* 0x000ee80000300800 */
[----:B------:R-:W3:Y:S04]  /*62c60*/  LDL.LU R22, [R1+0x14f8] ;  /* 0x0014f80001167983 */ /* 0x000ee80000300800 */
[----:B------:R-:W3:Y:S02]  /*62c70*/  LDL.LU R23, [R1+0x14fc] ;  /* 0x0014fc0001177983 */ /* 0x000ee40000300800 */
[----:B---3--:R-:W-:-:S15]  /*62c80*/  HMMA.16816.F32 R20, R8, R24, R20 ;  /* 0x000000180814723c */ /* 0x008fde0000001814 */
[----:B------:R-:W-:-:S08]  /*62c90*/  NOP ;  /* 0x0000000000007918 */ /* 0x000fd00000000000 */
[----:B------:R0:W-:Y:S04]  /*62ca0*/  STL.64 [R1+0x1170], R20 ;  /* 0x0011701401007387 */ /* 0x0001e80000100a00 */
[----:B------:R-:W-:Y:S01]  /*62cb0*/  STL.64 [R1+0x1178], R22 ;  /* 0x0011781601007387 */ /* 0x000fe20000100a00 */
[----:B0-----:R-:W-:Y:S02]  /*62cc0*/  IMAD.MOV.U32 R20, RZ, RZ, R27 ;  /* 0x000000ffff147224 */ /* 0x001fe400078e001b */
[----:B------:R-:W-:-:S05]  /*62cd0*/  IMAD.MOV.U32 R21, RZ, RZ, R26 ;  /* 0x000000ffff157224 */ /* 0x000fca00078e001a */
[----:B------:R-:W-:Y:S04]  /*62ce0*/  STL.64 [R1+0x3f78], R20 ;  /* 0x003f781401007387 */ /* 0x000fe80000100a00 */
[----:B------:R0:W-:Y:S04]  /*62cf0*/  STL.64 [R1+0x3f40], R24 ;  /* 0x003f401801007387 */ /* 0x0001e80000100a00 */
        /* <DEDUP_REMOVED lines=29> */
[----:B--2---:R-:W-:Y:S04]  /*62ed0*/  STL.64 [R1+0x3fd8], R20 ;  /* 0x003fd81401007387 */ /* 0x004fe80000100a00 */
[----:B----4-:R-:W-:Y:S04]  /*62ee0*/  STL.64 [R1+0x3f88], R26 ;  /* 0x003f881a01007387 */ /* 0x010fe80000100a00 */
[----:B---3--:R0:W-:Y:S04]  /*62ef0*/  STL.64 [R1+0x3f80], R24 ;  /* 0x003f801801007387 */ /* 0x0081e80000100a00 */
[----:B0-----:R-:W2:Y:S04]  /*62f00*/  LDL.LU R24, [R1+0x12b0] ;  /* 0x0012b00001187983 */ /* 0x001ea80000300800 */
[----:B------:R-:W2:Y:S04]  /*62f10*/  LDL.LU R25, [R1+0x12b4] ;  /* 0x0012b40001197983 */ /* 0x000ea80000300800 */
[----:B------:R-:W3:Y:S04]  /*62f20*/  LDL.LU R26, [R1+0x12b8] ;  /* 0x0012b800011a7983 */ /* 0x000ee80000300800 */
[----:B------:R-:W3:Y:S04]  /*62f30*/  LDL.LU R27, [R1+0x12bc] ;  /* 0x0012bc00011b7983 */ /* 0x000ee80000300800 */
[----:B------:R-:W4:Y:S04]  /*62f40*/  LDL.64 R20, [R1+0x80] ;  /* 0x0000800001147983 */ /* 0x000f280000100a00 */
[----:B----4-:R0:W-:Y:S02]  /*62f50*/  STL.64 [R1+0x3fe0], R20 ;  /* 0x003fe01401007387 */ /* 0x0101e40000100a00 */
[----:B0-----:R-:W-:-:S02]  /*62f60*/  IMAD.MOV.U32 R20, RZ, RZ, R17 ;  /* 0x000000ffff147224 */ /* 0x001fc400078e0011 */
        /* <DEDUP_REMOVED lines=121> */
[----:B----4-:R-:W-:-:S15]  /*63700*/  HMMA.16816.F32 R8, R16, R20, R8 ;  /* 0x000000141008723c */ /* 0x010fde0000001808 */
        /* <DEDUP_REMOVED lines=63> */
[----:B0-----:R-:W4:Y:S01]  /*63b00*/  LDL.LU R24, [R1+0x1210] ;  /* 0x0012100001187983 */ /* 0x001f220000300800 */
[----:B--2---:R-:W-:-:S15]  /*63b10*/  HMMA.16816.F32 R20, R16, R12, R20 ;  /* 0x0000000c1014723c */ /* 0x004fde0000001814 */
[----:B------:R-:W-:-:S08]  /*63b20*/  NOP ;  /* 0x0000000000007918 */ /* 0x000fd00000000000 */
[----:B------:R-:W-:Y:S04]  /*63b30*/  STL.64 [R1+0xad0], R20 ;  /* 0x000ad01401007387 */ /* 0x000fe80000100a00 */
[----:B------:R-:W-:Y:S04]  /*63b40*/  STL.64 [R1+0xad8], R22 ;  /* 0x000ad81601007387 */ /* 0x000fe80000100a00 */
[----:B------:R-:W4:Y:S04]  /*63b50*/  LDL.LU R25, [R1+0x1214] ;  /* 0x0012140001197983 */ /* 0x000f280000300800 */
[----:B------:R-:W2:Y:S04]  /*63b60*/  LDL.LU R26, [R1+0x1218] ;  /* 0x00121800011a7983 */ /* 0x000ea80000300800 */
[----:B------:R-:W2:Y:S04]  /*63b70*/  LDL.LU R27, [R1+0x121c] ;  /* 0x00121c00011b7983 */ /* 0x000ea80000300800 */
[----:B--2---:R-:W-:Y:S04]  /*63b80*/  STL.64 [R1+0x3e88], R26 ;  /* 0x003e881a01007387 */ /* 0x004fe80000100a00 */
[----:B----4-:R0:W-:Y:S02]  /*63b90*/  STL.64 [R1+0x3e80], R24 ;  /* 0x003e801801007387 */ /* 0x0101e40000100a00 */
[----:B0-----:R-:W-:-:S02]  /*63ba0*/  IMAD.MOV.U32 R24, RZ, RZ, R11 ;  /* 0x000000ffff187224 */ /* 0x001fc400078e000b */
[----:B------:R-:W-:-:S05]  /*63bb0*/  IMAD.MOV.U32 R25, RZ, RZ, R10 ;  /* 0x000000ffff197224 */ /* 0x000fca00078e000a */
[----:B------:R0:W-:Y:S02]  /*63bc0*/  STL.64 [R1+0x3e98], R24 ;  /* 0x003e981801007387 */ /* 0x0001e40000100a00 */
[----:B0-----:R-:W-:Y:S02]  /*63bd0*/  IMAD.MOV.U32 R24, RZ, RZ, R9 ;  /* 0x000000ffff187224 */ /* 0x001fe400078e0009 */
[----:B------:R-:W-:-:S05]  /*63be0*/  IMAD.MOV.U32 R25, RZ, RZ, R8 ;  /* 0x000000ffff197224 */ /* 0x000fca00078e0008 */
[----:B------:R0:W-:Y:S04]  /*63bf0*/  STL.64 [R1+0x3eb0], R24 ;  /* 0x003eb01801007387 */ /* 0x0001e80000100a00 */
[----:B0-----:R-:W2:Y:S04]  /*63c00*/  LDL.64 R24, [R1+0x90] ;  /* 0x0000900001187983 */ /* 0x001ea80000100a00 */
[----:B--2---:R-:W-:Y:S04]  /*63c10*/  STL.64 [R1+0x3ec8], R24 ;  /* 0x003ec81801007387 */ /* 0x004fe80000100a00 */
[----:B------:R-:W-:Y:S04]  /*63c20*/  STL.64 [R1+0x3e10], R14 ;  /* 0x003e100e01007387 */ /* 0x000fe80000100a00 */
[----:B------:R0:W-:Y:S04]  /*63c30*/  STL.64 [R1+0x3e08], R12 ;  /* 0x003e080c01007387 */ /* 0x0001e80000100a00 */
[----:B0-----:R-:W2:Y:S04]  /*63c40*/  LDL.LU.64 R12, [R1+0x60] ;  /* 0x00006000010c7983 */ /* 0x001ea80000300a00 */
[----:B--2---:R0:W-:Y:S04]  /*63c50*/  STL.64 [R1+0x3e90], R12 ;  /* 0x003e900c01007387 */ /* 0x0041e80000100a00 */
[----:B0-----:R-:W2:Y:S04]  /*63c60*/  LDL.LU R12, [R1+0x1220] ;  /* 0x00122000010c7983 */ /* 0x001ea80000300800 */
[----:B------:R-:W2:Y:S04]  /*63c70*/  LDL.LU R13, [R1+0x1224] ;  /* 0x00122400010d7983 */ /* 0x000ea80000300800 */
[----:B------:R-:W4:Y:S04]  /*63c80*/  LDL.LU R14, [R1+0x1228] ;  /* 0x00122800010e7983 */ /* 0x000f280000300800 */
[----:B------:R-:W4:Y:S04]  /*63c90*/  LDL.LU R15, [R1+0x122c] ;  /* 0x00122c00010f7983 */ /* 0x000f280000300800 */
[----:B------:R-:W3:Y:S01]  /*63ca0*/  LDL.64 R8, [R1+0xc0] ;  /* 0x0000c00001087983 */ /* 0x000ee20000100a00 */
[----:B------:R-:W-:-:S02]  /*63cb0*/  IMAD.MOV.U32 R24, RZ, RZ, R2 ;  /* 0x000000ffff187224 */ /* 0x000fc400078e0002 */
[----:B------:R-:W-:Y:S01]  /*63cc0*/  IMAD.MOV.U32 R25, RZ, RZ, R0 ;  /* 0x000000ffff197224 */ /* 0x000fe200078e0000 */
[----:B---3--:R0:W-:Y:S04]  /*63cd0*/  STL.64 [R1+0x3ef8], R8 ;  /* 0x003ef80801007387 */ /* 0x0081e80000100a00 */
[----:B------:R-:W3:Y:S04]  /*63ce0*/  LDL.LU R20, [R1+0x390] ;  /* 0x0003900001147983 */ /* 0x000ee80000300800 */
[----:B------:R-:W3:Y:S04]  /*63cf0*/  LDL.LU R21, [R1+0x394] ;  /* 0x0003940001157983 */ /* 0x000ee80000300800 */
[----:B------:R-:W3:Y:S04]  /*63d00*/  LDL.LU R22, [R1+0x398] ;  /* 0x0003980001167983 */ /* 0x000ee80000300800 */
[----:B------:R-:W3:Y:S04]  /*63d10*/  LDL.LU R23, [R1+0x39c] ;  /* 0x00039c0001177983 */ /* 0x000ee80000300800 */
[----:B0-----:R-:W3:Y:S04]  /*63d20*/  LDL.LU.64 R8, [R1+0xd0] ;  /* 0x0000d00001087983 */ /* 0x001ee80000300a00 */
        /* <DEDUP_REMOVED lines=11> */
[----:B------:R-:W-:Y:S04]  /*63de0*/  STL.64 [R1+0x3ea8], R14 ;  /* 0x003ea80e01007387 */ /* 0x000fe80000100a00 */
[----:B------:R0:W-:Y:S04]  /*63df0*/  STL.64 [R1+0x3ea0], R12 ;  /* 0x003ea00c01007387 */ /* 0x0001e80000100a00 */
        /* <DEDUP_REMOVED lines=8> */
[----:B------:R-:W4:Y:S04]  /*63e80*/  LDL.LU R14, [R1+0x1248] ;  /* 0x00124800010e7983 */ /* 0x000f280000300800 */
[----:B------:R-:W4:Y:S01]  /*63e90*/  LDL.LU R15, [R1+0x124c] ;  /* 0x00124c00010f7983 */ /* 0x000f220000300800 */
[----:B------:R-:W-:Y:S03]  /*63ea0*/  HMMA.16816.F32 R16, R16, R4, R20 ;  /* 0x000000041010723c */ /* 0x000fe60000001814 */
[----:B----4-:R-:W-:Y:S04]  /*63eb0*/  STL.64 [R1+0x3ed8], R14 ;  /* 0x003ed80e01007387 */ /* 0x010fe80000100a00 */
[----:B---3--:R0:W-:Y:S04]  /*63ec0*/  STL.64 [R1+0x3ed0], R12 ;  /* 0x003ed00c01007387 */ /* 0x0081e80000100a00 */
[----:B0-----:R-:W3:Y:S04]  /*63ed0*/  LDL.LU R12, [R1+0x1250] ;  /* 0x00125000010c7983 */ /* 0x001ee80000300800 */
[----:B------:R-:W3:Y:S04]  /*63ee0*/  LDL.LU R13, [R1+0x1254] ;  /* 0x00125400010d7983 */ /* 0x000ee80000300800 */
[----:B------:R-:W3:Y:S04]  /*63ef0*/  LDL.LU R14, [R1+0x1258] ;  /* 0x00125800010e7983 */ /* 0x000ee80000300800 */
[----:B------:R-:W3:Y:S04]  /*63f00*/  LDL.LU R15, [R1+0x125c] ;  /* 0x00125c00010f7983 */ /* 0x000ee80000300800 */
[----:B------:R-:W2:Y:S04]  /*63f10*/  LDL.LU.64 R22, [R1+0x3f18] ;  /* 0x003f180001167983 */ /* 0x000ea80000300a00 */
[----:B------:R-:W2:Y:S04]  /*63f20*/  LDL.LU.64 R20, [R1+0x3f10] ;  /* 0x003f100001147983 */ /* 0x000ea80000300a00 */
[----:B------:R0:W-:Y:S04]  /*63f30*/  STL.64 [R1+0x440], R16 ;  /* 0x0004401001007387 */ /* 0x0001e80000100a00 */
[----:B------:R-:W-:Y:S01]  /*63f40*/  STL.64 [R1+0x448], R18 ;  /* 0x0004481201007387 */ /* 0x000fe20000100a00 */
[----:B------:R-:W-:-:S03]  /*63f50*/  IMAD.MOV.U32 R29, RZ, RZ, R8 ;  /* 0x000000ffff1d7224 */ /* 0x000fc600078e0008 */
[----:B0-----:R-:W4:Y:S04]  /*63f60*/  LDL.LU.64 R16, [R1+0xb0] ;  /* 0x0000b00001107983 */ /* 0x001f280000300a00 */
[----:B------:R-:W-:Y:S04]  /*63f70*/  STL.64 [R1+0x3e00], R6 ;  /* 0x003e000601007387 */ /* 0x000fe80000100a00 */
[----:B------:R0:W-:Y:S01]  /*63f80*/  STL.64 [R1+0x3df8], R4 ;  /* 0x003df80401007387 */ /* 0x0001e20000100a00 */
[----:B------:R-:W-:-:S03]  /*63f90*/  IMAD.MOV.U32 R0, RZ, RZ, R9 ;  /* 0x000000ffff007224 */ /* 0x000fc600078e0009 */
[----:B0-----:R-:W4:Y:S04]  /*63fa0*/  LDL.LU R4, [R1+0x2d0] ;  /* 0x0002d00001047983 */ /* 0x001f280000300800 */
[----:B------:R-:W4:Y:S04]  /*63fb0*/  LDL.LU R5, [R1+0x2d4] ;  /* 0x0002d40001057983 */ /* 0x000f280000300800 */
[----:B------:R-:W4:Y:S04]  /*63fc0*/  LDL.LU R6, [R1+0x2d8] ;  /* 0x0002d80001067983 */ /* 0x000f280000300800 */
[----:B------:R-:W4:Y:S01]  /*63fd0*/  LDL.LU R7, [R1+0x2dc] ;  /* 0x0002dc0001077983 */ /* 0x000f220000300800 */
[----:B--2---:R-:W-:-:S15]  /*63fe0*/  HMMA.16816.F32 R24, R20, R8, R24 ;  /* 0x000000081418723c */ /* 0x004fde0000001818 */
[----:B------:R-:W-:-:S08]  /*63ff0*/  NOP ;  /* 0x0000000000007918 */ /* 0x000fd00000000000 */
        /* <DEDUP_REMOVED lines=8> */
[----:B------:R0:W-:Y:S04]  /*64080*/  STL.64 [R1+0x390], R24 ;  /* 0x0003901801007387 */ /* 0x0001e80000100a00 */
[----:B------:R-:W-:Y:S04]  /*64090*/  STL.64 [R1+0x398], R26 ;  /* 0x0003981a01007387 */ /* 0x000fe80000100a00 */
[----:B0-----:R-:W3:Y:S04]  /*640a0*/  LDL.LU.64 R24, [R1+0x3ef0] ;  /* 0x003ef00001187983 */ /* 0x001ee80000300a00 */
[----:B------:R-:W2:Y:S04]  /*640b0*/  LDL.LU R10, [R1+0x3ee8] ;  /* 0x003ee800010a7983 */ /* 0x000ea80000300800 */
[----:B------:R-:W3:Y:S01]  /*640c0*/  LDL.LU.64 R8, [R1+0x3ee0] ;  /* 0x003ee00001087983 */ /* 0x000ee20000300a00 */
[----:B----4-:R-:W-:Y:S06]  /*640d0*/  HMMA.16816.F32 R4, R20, R16, R4 ;  /* 0x000000101404723c */ /* 0x010fec0000001804 */
[----:B------:R-:W-:Y:S01]  /*640e0*/  IMAD.MOV.U32 R2, RZ, RZ, R17 ;  /* 0x000000ffff027224 */ /* 0x000fe200078e0011 */
[----:B--2---:R-:W-:Y:S04]  /*640f0*/  STL.64 [R1+0x3de8], R10 ;  /* 0x003de80a01007387 */ /* 0x004fe80000100a00 */
[----:B---3--:R0:W-:Y:S04]  /*64100*/  STL.64 [R1+0x3de0], R8 ;  /* 0x003de00801007387 */ /* 0x0081e80000100a00 */
[----:B0-----:R-:W2:Y:S08]  /*64110*/  LDL.64 R8, [R1+0x50] ;  /* 0x0000500001087983 */ /* 0x001eb00000100a00 */
[----:B------:R0:W-:Y:S02]  /*64120*/  STL.64 [R1+0x380], R4 ;  /* 0x0003800401007387 */ /* 0x0001e40000100a00 */
[----:B0-----:R-:W-:-:S02]  /*64130*/  IMAD.MOV.U32 R4, RZ, RZ, R16 ;  /* 0x000000ffff047224 */ /* 0x001fc400078e0010 */
[----:B------:R-:W0:Y:S01]  /*64140*/  LDSM.16.MT88.4 R16, [R3+UR4+0x6000] ;  /* 0x006000040310783b */ /* 0x000e220008004200 */
[C---:B------:R-:W-:Y:S03]  /*64150*/  HMMA.16816.F32 R24, R20.reuse, R24, R12 ;  /* 0x000000181418723c */ /* 0x040fe6000000180c */
[----:B------:R-:W-:Y:S04]  /*64160*/  STL.64 [R1+0x388], R6 ;  /* 0x0003880601007387 */ /* 0x000fe80000100a00 */
[----:B------:R-:W-:Y:S04]  /*64170*/  STL [R1+0x3da8], R3 ;  /* 0x003da80301007387 */ /* 0x000fe80000100800 */
[----:B0-----:R-:W-:Y:S04]  /*64180*/  STL.64 [R1+0x3ca8], R18 ;  /* 0x003ca81201007387 */ /* 0x001fe80000100a00 */
[----:B------:R0:W-:Y:S04]  /*64190*/  STL.64 [R1+0x3ca0], R16 ;  /* 0x003ca01001007387 */ /* 0x0001e80000100a00 */
        /* <DEDUP_REMOVED lines=14> */
[----:B0-----:R-:W3:Y:S04]  /*64280*/  LDL.LU.64 R14, [R1+0x3ec0] ;  /* 0x003ec000010e7983 */ /* 0x001ee80000300a00 */
[----:B------:R-:W3:Y:S04]  /*64290*/  LDL.LU.64 R12, [R1+0x3eb8] ;  /* 0x003eb800010c7983 */ /* 0x000ee80000300a00 */
[----:B------:R-:W3:Y:S04]  /*642a0*/  LDL.LU.64 R24, [R1+0x3eb0] ;  /* 0x003eb00001187983 */ /* 0x000ee80000300a00 */
[----:B------:R-:W-:Y:S01]  /*642b0*/  STL [R1+0x3dac], R3 ;  /* 0x003dac0301007387 */ /* 0x000fe20000100800 */
        /* <DEDUP_REMOVED lines=23> */
[----:B------:R-:W2:Y:S04]  /*64430*/  LDL.LU R14, [R1+0x11b8] ;  /* 0x0011b800010e7983 */ /* 0x000ea80000300800 */
[----:B------:R-:W2:Y:S04]  /*64440*/  LDL.LU R15, [R1+0x11bc] ;  /* 0x0011bc00010f7983 */ /* 0x000ea80000300800 */
[----:B--2---:R-:W-:Y:S04]  /*64450*/  STL.64 [R1+0x3e20], R14 ;  /* 0x003e200e01007387 */ /* 0x004fe80000100a00 */
[----:B----4-:R0:W-:Y:S04]  /*64460*/  STL.64 [R1+0x3e18], R12 ;  /* 0x003e180c01007387 */ /* 0x0101e80000100a00 */
[----:B0-----:R-:W2:Y:S04]  /*64470*/  LDL.LU.64 R12, [R1+0x10] ;  /* 0x00001000010c7983 */ /* 0x001ea80000300a00 */
[----:B--2---:R0:W-:Y:S04]  /*64480*/  STL.64 [R1+0x3e38], R12 ;  /* 0x003e380c01007387 */ /* 0x0041e80000100a00 */
[----:B0-----:R-:W2:Y:S04]  /*64490*/  LDL.LU.64 R12, [R1+0x20] ;  /* 0x00002000010c7983 */ /* 0x001ea80000300a00 */
[----:B--2---:R0:W-:Y:S02]  /*644a0*/  STL.64 [R1+0x3e50], R12 ;  /* 0x003e500c01007387 */ /* 0x0041e40000100a00 */
[----:B0-----:R-:W-:Y:S02]  /*644b0*/  HMMA.16816.F32 R12, R20, R8, R16 ;  /* 0x00000008140c723c */ /* 0x001fe40000001810 */
[----:B------:R-:W-:Y:S04]  /*644c0*/  STL [R1+0x3db4], R26 ;  /* 0x003db41a01007387 */ /* 0x000fe80000100800 */
[----:B------:R-:W-:Y:S04]  /*644d0*/  STL [R1+0x3db0], R27 ;  /* 0x003db01b01007387 */ /* 0x000fe80000100800 */
[----:B---3--:R0:W-:Y:S04]  /*644e0*/  STL.64 [R1+0x3e58], R24 ;  /* 0x003e581801007387 */ /* 0x0081e80000100a00 */
[----:B0-----:R-:W2:Y:S09]  /*644f0*/  LDL.LU R24, [R1+0x11e0] ;  /* 0x0011e00001187983 */ /* 0x001eb20000300800 */
[----:B------:R-:W-:Y:S04]  /*64500*/  STL.64 [R1+0x320], R12 ;  /* 0x0003200c01007387 */ /* 0x000fe80000100a00 */
[----:B------:R-:W-:Y:S04]  /*64510*/  STL.64 [R1+0x328], R14 ;  /* 0x0003280e01007387 */ /* 0x000fe80000100a00 */
[----:B------:R-:W2:Y:S04]  /*64520*/  LDL.LU R25, [R1+0x11e4] ;  /* 0x0011e40001197983 */ /* 0x000ea80000300800 */
[----:B------:R-:W3:Y:S04]  /*64530*/  LDL.LU R26, [R1+0x11e8] ;  /* 0x0011e800011a7983 */ /* 0x000ee80000300800 */
[----:B------:R-:W3:Y:S01]  /*64540*/  LDL.LU R27, [R1+0x11ec] ;  /* 0x0011ec00011b7983 */ /* 0x000ee20000300800 */
[----:B------:R-:W-:-:S03]  /*64550*/  IMAD.MOV.U32 R16, RZ, RZ, R4 ;  /* 0x000000ffff107224 */ /* 0x000fc600078e0004 */
[----:B---3--:R-:W-:Y:S04]  /*64560*/  STL.64 [R1+0x3e70], R26 ;  /* 0x003e701a01007387 */ /* 0x008fe80000100a00 */
[----:B--2---:R0:W-:Y:S04]  /*64570*/  STL.64 [R1+0x3e68], R24 ;  /* 0x003e681801007387 */ /* 0x0041e80000100a00 */
[----:B0-----:R-:W2:Y:S04]  /*64580*/  LDL.LU R24, [R1+0x11f0] ;  /* 0x0011f00001187983 */ /* 0x001ea80000300800 */
[----:B------:R-:W2:Y:S04]  /*64590*/  LDL.LU R25, [R1+0x11f4] ;  /* 0x0011f40001197983 */ /* 0x000ea80000300800 */
[----:B------:R-:W2:Y:S04]  /*645a0*/  LDL.LU R26, [R1+0x11f8] ;  /* 0x0011f800011a7983 */ /* 0x000ea80000300800 */
[----:B------:R-:W2:Y:S04]  /*645b0*/  LDL.LU R27, [R1+0x11fc] ;  /* 0x0011fc00011b7983 */ /* 0x000ea80000300800 */
[----:B------:R-:W3:Y:S04]  /*645c0*/  LDL.LU.64 R12, [R1+0x30] ;  /* 0x00003000010c7983 */ /* 0x000ee80000300a00 */
        /* <DEDUP_REMOVED lines=22> */
[----:B------:R0:W-:Y:S04]  /*64730*/  STL.64 [R1+0x3dc8], R16 ;  /* 0x003dc81001007387 */ /* 0x0001e80000100a00 */
[----:B0-----:R-:W3:Y:S04]  /*64740*/  LDL.LU.64 R16, [R1+0x40] ;  /* 0x0000400001107983 */ /* 0x001ee80000300a00 */
[----:B------:R-:W-:Y:S01]  /*64750*/  STL [R1+0x3db8], R3 ;  /* 0x003db80301007387 */ /* 0x000fe20000100800 */
[----:B---3--:R-:W-:-:S15]  /*64760*/  HMMA.16816.F32 R24, R20, R16, R24 ;  /* 0x000000101418723c */ /* 0x008fde0000001818 */
[----:B------:R-:W-:-:S08]  /*64770*/  NOP ;  /* 0x0000000000007918 */ /* 0x000fd00000000000 */
[----:B------:R-:W-:Y:S04]  /*64780*/  STL.64 [R1+0x310], R24 ;  /* 0x0003101801007387 */ /* 0x000fe80000100a00 */
[----:B------:R0:W-:Y:S04]  /*64790*/  STL.64 [R1+0x318], R26 ;  /* 0x0003181a01007387 */ /* 0x0001e80000100a00 */
[----:B0-----:R-:W3:Y:S04]  /*647a0*/  LDL.LU.64 R26, [R1+0x3e70] ;  /* 0x003e7000011a7983 */ /* 0x001ee80000300a00 */
[----:B------:R-:W3:Y:S01]  /*647b0*/  LDL.LU.64 R24, [R1+0x3e68] ;  /* 0x003e680001187983 */ /* 0x000ee20000300a00 */
[----:B------:R-:W-:-:S02]  /*647c0*/  IMAD.MOV.U32 R28, RZ, RZ, R17 ;  /* 0x000000ffff1c7224 */ /* 0x000fc400078e0011 */
[----:B------:R-:W-:Y:S02]  /*647d0*/  IMAD.MOV.U32 R2, RZ, RZ, R16 ;  /* 0x000000ffff027224 */ /* 0x000fe400078e0010 */
[----:B------:R-:W-:Y:S02]  /*647e0*/  IMAD.MOV.U32 R16, RZ, RZ, R29 ;  /* 0x000000ffff107224 */ /* 0x000fe400078e001d */
[----:B------:R-:W-:Y:S01]  /*647f0*/  IMAD.MOV.U32 R17, RZ, RZ, R0 ;  /* 0x000000ffff117224 */ /* 0x000fe200078e0000 */
[----:B------:R-:W4:Y:S04]  /*64800*/  LDL.LU R29, [R1+0x3e64] ;  /* 0x003e6400011d7983 */ /* 0x000f280000300800 */
[----:B------:R-:W4:Y:S04]  /*64810*/  LDL.LU R0, [R1+0x3e60] ;  /* 0x003e600001007983 */ /* 0x000f280000300800 */
[----:B------:R-:W-:Y:S04]  /*64820*/  STL [R1+0x3dc0], R28 ;  /* 0x003dc01c01007387 */ /* 0x000fe80000100800 */
[----:B------:R-:W-:Y:S01]  /*64830*/  STL [R1+0x3dbc], R2 ;  /* 0x003dbc0201007387 */ /* 0x000fe20000100800 */
[----:B---3--:R-:W-:-:S15]  /*64840*/  HMMA.16816.F32 R24, R20, R12, R24 ;  /* 0x0000000c1418723c */ /* 0x008fde0000001818 */
[----:B------:R-:W-:-:S08]  /*64850*/  NOP ;  /* 0x0000000000007918 */ /* 0x000fd00000000000 */
[----:B------:R0:W-:Y:S04]  /*64860*/  STL.64 [R1+0x300], R24 ;  /* 0x0003001801007387 */ /* 0x0001e80000100a00 */
[----:B------:R1:W-:Y:S04]  /*64870*/  STL.64 [R1+0x308], R26 ;  /* 0x0003081a01007387 */ /* 0x0003e80000100a00 */
[----:B0-----:R-:W3:Y:S01]  /*64880*/  LDL.LU.64 R24, [R1+0x3e58] ;  /* 0x003e580001187983 */ /* 0x001ee20000300a00 */
[----:B-1----:R-:W-:Y:S02]  /*64890*/  IMAD.MOV.U32 R26, RZ, RZ, R12 ;  /* 0x000000ffff1a7224 */ /* 0x002fe400078e000c */
[----:B------:R-:W-:-:S02]  /*648a0*/  IMAD.MOV.U32 R27, RZ, RZ, R13 ;  /* 0x000000ffff1b7224 */ /* 0x000fc400078e000d */
[----:B------:R-:W2:Y:S04]  /*648b0*/  LDL.LU.64 R12, [R1+0x3e50] ;  /* 0x003e5000010c7983 */ /* 0x000ea80000300a00 */
        /* <DEDUP_REMOVED lines=22> */
[----:B0-----:R-:W3:Y:S04]  /*64a20*/  LDL.LU.64 R14, [R1+0x3e10] ;  /* 0x003e1000010e7983 */ /* 0x001ee80000300a00 */
[----:B------:R-:W2:Y:S04]  /*64a30*/  LDL.LU.64 R12, [R1+0x3e08] ;  /* 0x003e0800010c7983 */ /* 0x000ea80000300a00 */
[----:B------:R0:W-:Y:S04]  /*64a40*/  STL.64 [R1+0x3cb0], R24 ;  /* 0x003cb01801007387 */ /* 0x0001e80000100a00 */
[----:B------:R1:W-:Y:S04]  /*64a50*/  STL.64 [R1+0x3dd0], R26 ;  /* 0x003dd01a01007387 */ /* 0x0003e80000100a00 */
[----:B0-----:R-:W4:Y:S04]  /*64a60*/  LDL.LU R24, [R1+0x1c0] ;  /* 0x0001c00001187983 */ /* 0x001f280000300800 */
[----:B------:R-:W4:Y:S04]  /*64a70*/  LDL.LU R25, [R1+0x1c4] ;  /* 0x0001c40001197983 */ /* 0x000f280000300800 */
[----:B-1----:R-:W4:Y:S04]  /*64a80*/  LDL.LU R26, [R1+0x1c8] ;  /* 0x0001c800011a7983 */ /* 0x002f280000300800 */
[----:B------:R-:W4:Y:S01]  /*64a90*/  LDL.LU R27, [R1+0x1cc] ;  /* 0x0001cc00011b7983 */ /* 0x000f220000300800 */
[----:B--2---:R-:W-:-:S15]  /*64aa0*/  HMMA.16816.F32 R4, R20, R12, R4 ;  /* 0x0000000c1404723c */ /* 0x004fde0000001804 */
[----:B------:R-:W-:-:S08]  /*64ab0*/  NOP ;  /* 0x0000000000007918 */ /* 0x000fd00000000000 */
[----:B------:R-:W-:Y:S04]  /*64ac0*/  STL.64 [R1+0x2c0], R4 ;  /* 0x0002c00401007387 */ /* 0x000fe80000100a00 */
[----:B------:R0:W-:Y:S04]  /*64ad0*/  STL.64 [R1+0x2c8], R6 ;  /* 0x0002c80601007387 */ /* 0x0001e80000100a00 */
[----:B0-----:R-:W2:Y:S04]  /*64ae0*/  LDL.LU.64 R6, [R1+0x3e00] ;  /* 0x003e000001067983 */ /* 0x001ea80000300a00 */
[----:B------:R-:W2:Y:S04]  /*64af0*/  LDL.LU.64 R4, [R1+0x3df8] ;  /* 0x003df80001047983 */ /* 0x000ea80000300a00 */
[----:B---3--:R4:W-:Y:S04]  /*64b00*/  STL.64 [R1+0x3cc0], R14 ;  /* 0x003cc00e01007387 */ /* 0x0089e80000100a00 */
[----:B------:R0:W-:Y:S01]  /*64b10*/  STL.64 [R1+0x3cb8], R12 ;  /* 0x003cb80c01007387 */ /* 0x0001e20000100a00 */
[----:B----4-:R-:W-:-:S03]  /*64b20*/  IMAD.MOV.U32 R14, RZ, RZ, R0 ;  /* 0x000000ffff0e7224 */ /* 0x010fc600078e0000 */
[----:B0-----:R-:W3:Y:S04]  /*64b30*/  LDL.LU R12, [R1+0x1190] ;  /* 0x00119000010c7983 */ /* 0x001ee80000300800 */
[----:B------:R-:W3:Y:S04]  /*64b40*/  LDL.LU R13, [R1+0x1194] ;  /* 0x00119400010d7983 */ /* 0x000ee80000300800 */
[----:B------:R-:W4:Y:S01]  /*64b50*/  LDL.LU R0, [R1+0x3df4] ;  /* 0x003df40001007983 */ /* 0x000f220000300800 */
[----:B------:R-:W-:-:S03]  /*64b60*/  IMAD.MOV.U32 R15, RZ, RZ, R29 ;  /* 0x000000ffff0f7224 */ /* 0x000fc600078e001d */
[----:B------:R-:W3:Y:S01]  /*64b70*/  LDL.LU R29, [R1+0x3df0] ;  /* 0x003df000011d7983 */ /* 0x000ee20000300800 */
[----:B--2---:R-:W-:Y:S03]  /*64b80*/  HMMA.16816.F32 R20, R20, R4, R8 ;  /* 0x000000041414723c */ /* 0x004fe60000001808 */
[----:B------:R-:W2:Y:S04]  /*64b90*/  LDL.LU.64 R10, [R1+0x3de8] ;  /* 0x003de800010a7983 */ /* 0x000ea80000300a00 */
[----:B------:R-:W4:-:S15]  /*64ba0*/  LDL.LU.64 R8, [R1+0x3de0] ;  /* 0x003de00001087983 */ /* 0x000f1e0000300a00 */
[----:B------:R-:W-:-:S01]  /*64bb0*/  NOP ;  /* 0x0000000000007918 */ /* 0x000fc20000000000 */
[----:B------:R2:W-:Y:S04]  /*64bc0*/  STL.64 [R1+0x1d0], R20 ;  /* 0x0001d01401007387 */ /* 0x0005e80000100a00 */
[----:B------:R-:W-:Y:S01]  /*64bd0*/  STL.64 [R1+0x1d8], R22 ;  /* 0x0001d81601007387 */ /* 0x000fe20000100a00 */
[----:B--2---:R-:W-:-:S03]  /*64be0*/  IMAD.MOV.U32 R20, RZ, RZ, R11 ;  /* 0x000000ffff147224 */ /* 0x004fc600078e000b */
[----:B------:R-:W4:Y:S04]  /*64bf0*/  LDL.LU R11, [R1+0x3dd8] ;  /* 0x003dd800010b7983 */ /* 0x000f280000300800 */
[----:B------:R-:W2:Y:S04]  /*64c00*/  LDL.LU R21, [R1+0xc4] ;  /* 0x0000c40001157983 */ /* 0x000ea80000300800 */
[----:B------:R-:W-:Y:S04]  /*64c10*/  STL.64 [R1+0x3cd0], R6 ;  /* 0x003cd00601007387 */ /* 0x000fe80000100a00 */
[----:B------:R0:W-:Y:S04]  /*64c20*/  STL.64 [R1+0x3cc8], R4 ;  /* 0x003cc80401007387 */ /* 0x0001e80000100a00 */
[----:B0-----:R-:W2:Y:S04]  /*64c30*/  LDL.LU R4, [R1+0x1b0] ;  /* 0x0001b00001047983 */ /* 0x001ea80000300800 */
[----:B------:R-:W2:Y:S01]  /*64c40*/  LDL.LU R5, [R1+0x1b4] ;  /* 0x0001b40001057983 */ /* 0x000ea20000300800 */
[----:B----4-:R-:W-:Y:S03]  /*64c50*/  HMMA.16816.F32 R16, R8, R16, R24 ;  /* 0x000000100810723c */ /* 0x010fe60000001818 */
[----:B------:R-:W4:-:S15]  /*64c60*/  LDL.LU.64 R26, [R1+0x3dd0] ;  /* 0x003dd000011a7983 */ /* 0x000f1e0000300a00 */
[----:B------:R-:W-:-:S05]  /*64c70*/  NOP ;  /* 0x0000000000007918 */ /* 0x000fca0000000000 */
[----:B------:R0:W-:Y:S04]  /*64c80*/  STL.64 [R1+0x1c0], R16 ;  /* 0x0001c01001007387 */ /* 0x0001e80000100a00 */
[----:B0-----:R-:W4:Y:S01]  /*64c90*/  LDL.LU.64 R16, [R1+0x3dc8] ;  /* 0x003dc80001107983 */ /* 0x001f220000300a00 */
[----:B---3--:R-:W-:Y:S02]  /*64ca0*/  IMAD.MOV.U32 R6, RZ, RZ, R29 ;  /* 0x000000ffff067224 */ /* 0x008fe400078e001d */
[----:B------:R-:W-:-:S07]  /*64cb0*/  IMAD.MOV.U32 R7, RZ, RZ, R0 ;  /* 0x000000ffff077224 */ /* 0x000fce00078e0000 */
[----:B--2---:R-:W-:Y:S01]  /*64cc0*/  HMMA.16816.F32 R20, R8, R20, R4 ;  /* 0x000000140814723c */ /* 0x004fe20000001804 */
[----:B------:R-:W-:Y:S02]  /*64cd0*/  IMAD.MOV.U32 R29, RZ, RZ, R19 ;  /* 0x000000ffff1d7224 */ /* 0x000fe400078e0013 */
[----:B------:R-:W-:-:S03]  /*64ce0*/  IMAD.MOV.U32 R0, RZ, RZ, R18 ;  /* 0x000000ffff007224 */ /* 0x000fc600078e0012 */
[----:B------:R-:W-:Y:S04]  /*64cf0*/  STL [R1+0x2c10], R29 ;  /* 0x002c101d01007387 */ /* 0x000fe80000100800 */
[----:B------:R-:W-:-:S13]  /*64d00*/  STL [R1+0x2c0c], R0 ;  /* 0x002c0c0001007387 */ /* 0x000fda0000100800 */
[----:B------:R-:W-:Y:S04]  /*64d10*/  STL.64 [R1+0x1b0], R20 ;  /* 0x0001b01401007387 */ /* 0x000fe80000100a00 */
[----:B------:R-:W-:Y:S01]  /*64d20*/  STL.64 [R1+0x1b8], R22 ;  /* 0x0001b81601007387 */ /* 0x000fe20000100a00 */
[----:B----4-:R-:W-:-:S15]  /*64d30*/  HMMA.16816.F32 R4, R8, R16, R12 ;  /* 0x000000100804723c */ /* 0x010fde000000180c */
[----:B------:R-:W-:-:S08]  /*64d40*/  NOP ;  /* 0x0000000000007918 */ /* 0x000fd00000000000 */
[----:B------:R0:W-:Y:S04]  /*64d50*/  STL.64 [R1+0x1a0], R4 ;  /* 0x0001a00401007387 */ /* 0x0001e80000100a00 */
[----:B------:R-:W2:Y:S04]  /*64d60*/  LDL.LU R16, [R1+0x5a0] ;  /* 0x0005a00001107983 */ /* 0x000ea80000300800 */
[----:B------:R-:W2:Y:S04]  /*64d70*/  LDL.LU R17, [R1+0x5a4] ;  /* 0x0005a40001117983 */ /* 0x000ea80000300800 */
[----:B------:R-:W3:Y:S04]  /*64d80*/  LDL.LU R18, [R1+0x5a8] ;  /* 0x0005a80001127983 */ /* 0x000ee80000300800 */
[----:B------:R-:W3:Y:S01]  /*64d90*/  LDL.LU R19, [R1+0x5ac] ;  /* 0x0005ac0001137983 */ /* 0x000ee20000300800 */
[----:B------:R-:W-:-:S02]  /*64da0*/  IMAD.MOV.U32 R24, RZ, RZ, R26 ;  /* 0x000000ffff187224 */ /* 0x000fc400078e001a */
[----:B------:R-:W-:Y:S01]  /*64db0*/  IMAD.MOV.U32 R25, RZ, RZ, R28 ;  /* 0x000000ffff197224 */ /* 0x000fe200078e001c */
[----:B---3--:R-:W-:Y:S04]  /*64dc0*/  STL.64 [R1+0x3ce0], R18 ;  /* 0x003ce01201007387 */ /* 0x008fe80000100a00 */
[----:B--2---:R1:W-:Y:S04]  /*64dd0*/  STL.64 [R1+0x3cd8], R16 ;  /* 0x003cd81001007387 */ /* 0x0043e80000100a00 */
[----:B------:R-:W2:Y:S04]  /*64de0*/  LDL.LU R26, [R1+0x3dc4] ;  /* 0x003dc400011a7983 */ /* 0x000ea80000300800 */
[----:B------:R-:W3:Y:S04]  /*64df0*/  LDL.LU R28, [R1+0x3dc0] ;  /* 0x003dc000011c7983 */ /* 0x000ee80000300800 */
[----:B------:R2:W-:Y:S04]  /*64e00*/  STL.64 [R1+0x3ce8], R24 ;  /* 0x003ce81801007387 */ /* 0x0005e80000100a00 */
[----:B------:R-:W4:Y:S04]  /*64e10*/  LDL.LU R12, [R1+0x5b0] ;  /* 0x0005b000010c7983 */ /* 0x000f280000300800 */
[----:B------:R-:W4:Y:S04]  /*64e20*/  LDL.LU R13, [R1+0x5b4] ;  /* 0x0005b400010d7983 */ /* 0x000f280000300800 */
[----:B------:R-:W2:Y:S04]  /*64e30*/  LDL.LU R14, [R1+0x5b8] ;  /* 0x0005b800010e7983 */ /* 0x000ea80000300800 */
[----:B------:R-:W2:Y:S01]  /*64e40*/  LDL.LU R15, [R1+0x5bc] ;  /* 0x0005bc00010f7983 */ /* 0x000ea20000300800 */
[----:B0-----:R-:W-:-:S02]  /*64e50*/  IMAD.MOV.U32 R4, RZ, RZ, R2 ;  /* 0x000000ffff047224 */ /* 0x001fc400078e0002 */
[----:B------:R-:W-:Y:S01]  /*64e60*/  IMAD.MOV.U32 R5, RZ, RZ, R3 ;  /* 0x000000ffff057224 */ /* 0x000fe200078e0003 */
[----:B--2---:R-:W-:Y:S04]  /*64e70*/  STL.64 [R1+0x3cf8], R14 ;  /* 0x003cf80e01007387 */ /* 0x004fe80000100a00 */
[----:B----4-:R0:W-:Y:S04]  /*64e80*/  STL.64 [R1+0x3cf0], R12 ;  /* 0x003cf00c01007387 */ /* 0x0101e80000100a00 */
[----:B------:R-:W2:Y:S04]  /*64e90*/  LDL.LU R2, [R1+0x3dbc] ;  /* 0x003dbc0001027983 */ /* 0x000ea80000300800 */
[----:B------:R-:W4:Y:S04]  /*64ea0*/  LDL.LU R3, [R1+0x3db8] ;  /* 0x003db80001037983 */ /* 0x000f280000300800 */
[----:B------:R-:W-:Y:S04]  /*64eb0*/  STL.64 [R1+0x3d00], R4 ;  /* 0x003d000401007387 */ /* 0x000fe80000100a00 */
[----:B-1----:R-:W3:Y:S04]  /*64ec0*/  LDL.LU R16, [R1+0x5c0] ;  /* 0x0005c00001107983 */ /* 0x002ee80000300800 */
[----:B------:R-:W3:Y:S04]  /*64ed0*/  LDL.LU R17, [R1+0x5c4] ;  /* 0x0005c40001117983 */ /* 0x000ee80000300800 */
[----:B------:R-:W2:Y:S04]  /*64ee0*/  LDL.LU R18, [R1+0x5c8] ;  /* 0x0005c80001127983 */ /* 0x000ea80000300800 */
[----:B------:R-:W2:Y:S01]  /*64ef0*/  LDL.LU R19, [R1+0x5cc] ;  /* 0x0005cc0001137983 */ /* 0x000ea20000300800 */
[----:B------:R-:W-:-:S02]  /*64f00*/  IMAD.MOV.U32 R24, RZ, RZ, R26 ;  /* 0x000000ffff187224 */ /* 0x000fc400078e001a */
[----:B------:R-:W-:Y:S01]  /*64f10*/  IMAD.MOV.U32 R25, RZ, RZ, R27 ;  /* 0x000000ffff197224 */ /* 0x000fe200078e001b */
[----:B--2---:R-:W-:Y:S04]  /*64f20*/  STL.64 [R1+0x3d10], R18 ;  /* 0x003d101201007387 */ /* 0x004fe80000100a00 */
[----:B---3--:R-:W-:Y:S04]  /*64f30*/  STL.64 [R1+0x3d08], R16 ;  /* 0x003d081001007387 */ /* 0x008fe80000100a00 */
[----:B------:R-:W2:Y:S04]  /*64f40*/  LDL.LU R26, [R1+0x3db4] ;  /* 0x003db400011a7983 */ /* 0x000ea80000300800 */
        /* <DEDUP_REMOVED lines=8> */
[----:B-1----:R-:W2:Y:S01]  /*64fd0*/  LDL.LU R24, [R1+0x50] ;  /* 0x0000500001187983 */ /* 0x002ea20000300800 */
[----:B------:R-:W-:-:S03]  /*64fe0*/  IMAD.MOV.U32 R25, RZ, RZ, R3 ;  /* 0x000000ffff197224 */ /* 0x000fc600078e0003 */
[----:B------:R-:W4:Y:S04]  /*64ff0*/  LDL.LU R3, [R1+0x3dac] ;  /* 0x003dac0001037983 */ /* 0x000f280000300800 */
[----:B--2---:R3:W-:Y:S04]  /*65000*/  STL.64 [R1+0x3d30], R24 ;  /* 0x003d301801007387 */ /* 0x0047e80000100a00 */
[----:B0-----:R-:W2:Y:S04]  /*65010*/  LDL.LU R12, [R1+0x5f0] ;  /* 0x0005f000010c7983 */ /* 0x001ea80000300800 */
[----:B------:R-:W2:Y:S04]  /*65020*/  LDL.LU R13, [R1+0x5f4] ;  /* 0x0005f400010d7983 */ /* 0x000ea80000300800 */
[----:B------:R-:W4:Y:S04]  /*65030*/  LDL.LU R14, [R1+0x5f8] ;  /* 0x0005f800010e7983 */ /* 0x000f280000300800 */
[----:B------:R-:W4:Y:S01]  /*65040*/  LDL.LU R15, [R1+0x5fc] ;  /* 0x0005fc00010f7983 */ /* 0x000f220000300800 */
[----:B---3--:R-:W-:-:S02]  /*65050*/  IMAD.MOV.U32 R24, RZ, RZ, R27 ;  /* 0x000000ffff187224 */ /* 0x008fc400078e001b */
[----:B------:R-:W-:Y:S01]  /*65060*/  IMAD.MOV.U32 R25, RZ, RZ, R26 ;  /* 0x000000ffff197224 */ /* 0x000fe200078e001a */
[----:B----4-:R-:W-:Y:S04]  /*65070*/  STL.64 [R1+0x3d40], R14 ;  /* 0x003d400e01007387 */ /* 0x010fe80000100a00 */
[----:B--2---:R-:W-:Y:S04]  /*65080*/  STL.64 [R1+0x3d38], R12 ;  /* 0x003d380c01007387 */ /* 0x004fe80000100a00 */
        /* <DEDUP_REMOVED lines=9> */
[----:B--2---:R0:W-:Y:S04]  /*65120*/  STL.64 [R1+0x3d70], R24 ;  /* 0x003d701801007387 */ /* 0x0041e80000100a00 */
[----:B0-----:R-:W2:Y:S01]  /*65130*/  LDL.LU R24, [R1+0x90] ;  /* 0x0000900001187983 */ /* 0x001ea20000300800 */
[----:B------:R-:W-:-:S03]  /*65140*/  IMAD.MOV.U32 R25, RZ, RZ, R3 ;  /* 0x000000ffff197224 */ /* 0x000fc600078e0003 */
[----:B------:R-:W3:Y:S04]  /*65150*/  LDL.LU R3, [R1+0x3da8] ;  /* 0x003da80001037983 */ /* 0x000ee80000300800 */
[----:B--2---:R0:W-:Y:S04]  /*65160*/  STL.64 [R1+0x3d88], R24 ;  /* 0x003d881801007387 */ /* 0x0041e80000100a00 */
[----:B---3--:R-:W1:Y:S04]  /*65170*/  LDSM.16.MT88.4 R20, [R3+UR4+0x6080] ;  /* 0x006080040314783b */ /* 0x008e680008004200 */
[----:B0-----:R-:W2:Y:S04]  /*65180*/  LDL.LU R24, [R1+0xa0] ;  /* 0x0000a00001187983 */ /* 0x001ea80000300800 */
[----:B------:R-:W2:Y:S04]  /*65190*/  LDL.LU R25, [R1+0xa4] ;  /* 0x0000a40001197983 */ /* 0x000ea80000300800 */
[----:B------:R-:W3:Y:S04]  /*651a0*/  LDL.LU R12, [R1+0x600] ;  /* 0x00060000010c7983 */ /* 0x000ee80000300800 */
        /* <DEDUP_REMOVED lines=20> */
[----:B------:R-:W2:Y:S01]  /*652f0*/  LDL.LU R15, [R1+0x118c] ;  /* 0x00118c00010f7983 */ /* 0x000ea20000300800 */
[----:B------:R-:W-:-:S02]  /*65300*/  IMAD.MOV.U32 R4, RZ, RZ, R2 ;  /* 0x000000ffff047224 */ /* 0x000fc400078e0002 */
[----:B------:R-:W-:Y:S01]  /*65310*/  IMAD.MOV.U32 R5, RZ, RZ, R28 ;  /* 0x000000ffff057224 */ /* 0x000fe200078e001c */
[----:B------:R-:W3:Y:S01]  /*65320*/  LDL.LU R2, [R1+0x3da4] ;  /* 0x003da40001027983 */ /* 0x000ee20000300800 */
[----:B------:R-:W-:-:S03]  /*65330*/  IMAD.MOV.U32 R0, RZ, RZ, R7 ;  /* 0x000000ffff007224 */ /* 0x000fc600078e0007 */
[----:B------:R-:W4:Y:S01]  /*65340*/  LDL.LU R28, [R1+0x3da0] ;  /* 0x003da000011c7983 */ /* 0x000f220000300800 */
[----:B------:R-:W-:-:S03]  /*65350*/  IMAD.MOV.U32 R29, RZ, RZ, R6 ;  /* 0x000000ffff1d7224 */ /* 0x000fc600078e0006 */
[----:B------:R-:W3:Y:S04]  /*65360*/  LDL.LU R16, [R1+0x5e0] ;  /* 0x0005e00001107983 */ /* 0x000ee80000300800 */
[----:B------:R-:W3:Y:S04]  /*65370*/  LDL.LU R17, [R1+0x5e4] ;  /* 0x0005e40001117983 */ /* 0x000ee80000300800 */
[----:B------:R-:W3:Y:S04]  /*65380*/  LDL.LU R18, [R1+0x5e8] ;  /* 0x0005e80001127983 */ /* 0x000ee80000300800 */
[----:B------:R-:W3:Y:S04]  /*65390*/  LDL.LU R19, [R1+0x5ec] ;  /* 0x0005ec0001137983 */ /* 0x000ee80000300800 */
[----:B------:R-:W-:Y:S04]  /*653a0*/  STL [R1+0x2c18], R0 ;  /* 0x002c180001007387 */ /* 0x000fe80000100800 */
[----:B------:R-:W-:Y:S04]  /*653b0*/  STL [R1+0x2c14], R29 ;  /* 0x002c141d01007387 */ /* 0x000fe80000100800 */
[----:B-1----:R-:W-:Y:S04]  /*653c0*/  STL.64 [R1+0x3b90], R22 ;  /* 0x003b901601007387 */ /* 0x002fe80000100a00 */
[----:B------:R0:W-:Y:S04]  /*653d0*/  STL.64 [R1+0x3b88], R20 ;  /* 0x003b881401007387 */ /* 0x0001e80000100a00 */
[----:B0-----:R-:W4:Y:S04]  /*653e0*/  LDL.LU.64 R20, [R1+0x70] ;  /* 0x0000700001147983 */ /* 0x001f280000300a00 */
[----:B------:R-:W3:Y:S01]  /*653f0*/  LDL.64 R22, [R1+0x78] ;  /* 0x0000780001167983 */ /* 0x000ee20000100a00 */
        /* <DEDUP_REMOVED lines=12> */
[----:B0-----:R-:W2:Y:S01]  /*654c0*/  LDL.LU.64 R24, [R1+0x3d70] ;  /* 0x003d700001187983 */ /* 0x001ea20000300a00 */
[----:B------:R-:W-:Y:S02]  /*654d0*/  IMAD.MOV.U32 R0, RZ, RZ, R26 ;  /* 0x000000ffff007224 */ /* 0x000fe400078e001a */
[----:B------:R-:W-:-:S05]  /*654e0*/  IMAD.MOV.U32 R29, RZ, RZ, R27 ;  /* 0x000000ffff1d7224 */ /* 0x000fca00078e001b */
[----:B------:R-:W-:Y:S04]  /*654f0*/  STL [R1+0x2c20], R29 ;  /* 0x002c201d01007387 */ /* 0x000fe80000100800 */
[----:B------:R-:W-:Y:S01]  /*65500*/  STL [R1+0x2c1c], R0 ;  /* 0x002c1c0001007387 */ /* 0x000fe20000100800 */
[----:B--2---:R-:W-:Y:S03]  /*65510*/  HMMA.16816.F32 R24, R8, R24, R12 ;  /* 0x000000180818723c */ /* 0x004fe6000000180c */
[----:B------:R-:W2:Y:S04]  /*65520*/  LDL.LU.64 R14, [R1+0x3d68] ;  /* 0x003d6800010e7983 */ /* 0x000ea80000300a00 */
[----:B------:R-:W2:-:S15]  /*65530*/  LDL.LU.64 R12, [R1+0x3d60] ;  /* 0x003d6000010c7983 */ /* 0x000e9e0000300a00 */
[----:B------:R-:W-:-:S01]  /*65540*/  NOP ;  /* 0x0000000000007918 */ /* 0x000fc20000000000 */
[----:B------:R-:W-:Y:S04]  /*65550*/  STL.64 [R1+0x170], R24 ;  /* 0x0001701801007387 */ /* 0x000fe80000100a00 */
[----:B------:R0:W-:Y:S04]  /*65560*/  STL.64 [R1+0x178], R26 ;  /* 0x0001781a01007387 */ /* 0x0001e80000100a00 */
[----:B0-----:R-:W4:Y:S04]  /*65570*/  LDL.LU.64 R26, [R1+0x3d58] ;  /* 0x003d5800011a7983 */ /* 0x001f280000300a00 */
[----:B------:R-:W4:Y:S02]  /*65580*/  LDL.LU.64 R24, [R1+0x3d50] ;  /* 0x003d500001187983 */ /* 0x000f240000300a00 */
[----:B----4-:R-:W-:-:S15]  /*65590*/  HMMA.16816.F32 R24, R8, R20, R24 ;  /* 0x000000140818723c */ /* 0x010fde0000001818 */
[----:B------:R-:W-:-:S08]  /*655a0*/  NOP ;  /* 0x0000000000007918 */ /* 0x000fd00000000000 */
[----:B------:R0:W-:Y:S04]  /*655b0*/  STL.64 [R1+0x160], R24 ;  /* 0x0001601801007387 */ /* 0x0001e80000100a00 */
[----:B0-----:R-:W2:Y:S01]  /*655c0*/  LDL.LU.64 R24, [R1+0x3d48] ;  /* 0x003d480001187983 */ /* 0x001ea20000300a00 */
[----:B------:R-:W-:Y:S02]  /*655d0*/  IMAD.MOV.U32 R29, RZ, RZ, R26 ;  /* 0x000000ffff1d7224 */ /* 0x000fe400078e001a */
[----:B------:R-:W-:Y:S01]  /*655e0*/  IMAD.MOV.U32 R0, RZ, RZ, R27 ;  /* 0x000000ffff007224 */ /* 0x000fe200078e001b */
[----:B---3--:R-:W-:Y:S04]  /*655f0*/  STL.64 [R1+0x3c18], R22 ;  /* 0x003c181601007387 */ /* 0x008fe80000100a00 */
[----:B------:R-:W3:Y:S04]  /*65600*/  LDL.LU R20, [R1+0x590] ;  /* 0x0005900001147983 */ /* 0x000ee80000300800 */
[----:B------:R-:W3:Y:S04]  /*65610*/  LDL.LU R21, [R1+0x594] ;  /* 0x0005940001157983 */ /* 0x000ee80000300800 */
        /* <DEDUP_REMOVED lines=15> */
[----:B------:R-:W-:Y:S01]  /*65710*/  HMMA.16816.F32 R4, R8, R4, R16 ;  /* 0x000000040804723c */ /* 0x000fe20000001810 */
[----:B------:R-:W-:Y:S02]  /*65720*/  IMAD.MOV.U32 R0, RZ, RZ, R26 ;  /* 0x000000ffff007224 */ /* 0x000fe400078e001a */
[----:B------:R-:W-:-:S05]  /*65730*/  IMAD.MOV.U32 R29, RZ, RZ, R27 ;  /* 0x000000ffff1d7224 */ /* 0x000fca00078e001b */
[----:B------:R-:W-:Y:S04]  /*65740*/  STL [R1+0x2c30], R29 ;  /* 0x002c301d01007387 */ /* 0x000fe80000100800 */
[----:B------:R-:W-:Y:S04]  /*65750*/  STL [R1+0x2c2c], R0 ;  /* 0x002c2c0001007387 */ /* 0x000fe80000100800 */
[----:B------:R-:W4:Y:S04]  /*65760*/  LDL.LU.64 R18, [R1+0x3d10] ;  /* 0x003d100001127983 */ /* 0x000f280000300a00 */
[----:B------:R-:W4:Y:S04]  /*65770*/  LDL.LU.64 R16, [R1+0x3d08] ;  /* 0x003d080001107983 */ /* 0x000f280000300a00 */
[----:B------:R0:W-:Y:S04]  /*65780*/  STL.64 [R1+0x130], R4 ;  /* 0x0001300401007387 */ /* 0x0001e80000100a00 */
[----:B------:R-:W-:Y:S04]  /*65790*/  STL.64 [R1+0x138], R6 ;  /* 0x0001380601007387 */ /* 0x000fe80000100a00 */
[----:B0-----:R-:W4:Y:S01]  /*657a0*/  LDL.LU.64 R4, [R1+0x3d00] ;  /* 0x003d000001047983 */ /* 0x001f220000300a00 */
[----:B--2---:R-:W-:Y:S03]  /*657b0*/  HMMA.16816.F32 R24, R8, R24, R12 ;  /* 0x000000180818723c */ /* 0x004fe6000000180c */
[----:B------:R-:W2:Y:S04]  /*657c0*/  LDL.LU.64 R14, [R1+0x3cf8] ;  /* 0x003cf800010e7983 */ /* 0x000ea80000300a00 */
[----:B------:R-:W2:-:S15]  /*657d0*/  LDL.LU.64 R12, [R1+0x3cf0] ;  /* 0x003cf000010c7983 */ /* 0x000e9e0000300a00 */
[----:B------:R-:W-:-:S01]  /*657e0*/  NOP ;  /* 0x0000000000007918 */ /* 0x000fc20000000000 */
[----:B------:R0:W-:Y:S04]  /*657f0*/  STL.64 [R1+0x120], R24 ;  /* 0x0001201801007387 */ /* 0x0001e80000100a00 */
[----:B------:R-:W-:Y:S04]  /*65800*/  STL [R1+0x128], R26 ;  /* 0x0001281a01007387 */ /* 0x000fe80000100800 */
[----:B0-----:R-:W2:Y:S01]  /*65810*/  LDL.LU.64 R24, [R1+0x3ce8] ;  /* 0x003ce80001187983 */ /* 0x001ea20000300a00 */
[----:B----4-:R-:W-:Y:S01]  /*65820*/  HMMA.16816.F32 R4, R8, R4, R16 ;  /* 0x000000040804723c */ /* 0x010fe20000001810 */
[----:B------:R-:W-:-:S05]  /*65830*/  IMAD.MOV.U32 R29, RZ, RZ, R27 ;  /* 0x000000ffff1d7224 */ /* 0x000fca00078e001b */
[----:B------:R-:W-:Y:S04]  /*65840*/  STL [R1+0x2c38], R29 ;  /* 0x002c381d01007387 */ /* 0x000fe80000100800 */
[----:B------:R-:W4:Y:S04]  /*65850*/  LDL.LU.64 R18, [R1+0x3ce0] ;  /* 0x003ce00001127983 */ /* 0x000f280000300a00 */
[----:B------:R-:W4:Y:S09]  /*65860*/  LDL.LU.64 R16, [R1+0x3cd8] ;  /* 0x003cd80001107983 */ /* 0x000f320000300a00 */
[----:B------:R-:W-:Y:S04]  /*65870*/  STL.64 [R1+0x110], R4 ;  /* 0x0001100401007387 */ /* 0x000fe80000100a00 */
[----:B------:R0:W-:Y:S04]  /*65880*/  STL.64 [R1+0x118], R6 ;  /* 0x0001180601007387 */ /* 0x0001e80000100a00 */
[----:B0-----:R-:W3:Y:S04]  /*65890*/  LDL.LU.64 R6, [R1+0x3cd0] ;  /* 0x003cd00001067983 */ /* 0x001ee80000300a00 */
[----:B------:R-:W3:Y:S01]  /*658a0*/  LDL.LU.64 R4, [R1+0x3cc8] ;  /* 0x003cc80001047983 */ /* 0x000ee20000300a00 */
[----:B--2---:R-:W-:Y:S03]  /*658b0*/  HMMA.16816.F32 R24, R8, R24, R12 ;  /* 0x000000180818723c */ /* 0x004fe6000000180c */
[----:B------:R-:W2:Y:S04]  /*658c0*/  LDL.LU.64 R14, [R1+0x3cc0] ;  /* 0x003cc000010e7983 */ /* 0x000ea80000300a00 */
[----:B------:R-:W3:-:S15]  /*658d0*/  LDL.LU.64 R12, [R1+0x3cb8] ;  /* 0x003cb800010c7983 */ /* 0x000ede0000300a00 */
[----:B------:R-:W-:-:S01]  /*658e0*/  NOP ;  /* 0x0000000000007918 */ /* 0x000fc20000000000 */
[----:B------:R0:W-:Y:S04]  /*658f0*/  STL.64 [R1+0x100], R24 ;  /* 0x0001001801007387 */ /* 0x0001e80000100a00 */
[----:B------:R4:W-:Y:S04]  /*65900*/  STL.64 [R1+0x108], R26 ;  /* 0x0001081a01007387 */ /* 0x0009e80000100a00 */
[----:B0-----:R-:W4:Y:S01]  /*65910*/  LDL.LU.64 R24, [R1+0x3cb0] ;  /* 0x003cb00001187983 */ /* 0x001f220000300a00 */
[----:B------:R-:W-:Y:S02]  /*65920*/  IMAD.MOV.U32 R22, RZ, RZ, R28 ;  /* 0x000000ffff167224 */ /* 0x000fe400078e001c */
[----:B------:R-:W-:Y:S01]  /*65930*/  IMAD.MOV.U32 R23, RZ, RZ, R2 ;  /* 0x000000ffff177224 */ /* 0x000fe200078e0002 */
[----:B----4-:R-:W-:Y:S01]  /*65940*/  HMMA.16816.F32 R24, R8, R24, R16 ;  /* 0x000000180818723c */ /* 0x010fe20000001810 */
[----:B------:R-:W4:Y:S04]  /*65950*/  LDL.LU.64 R18, [R1+0x3ca8] ;  /* 0x003ca80001127983 */ /* 0x000f280000300a00 */
[----:B------:R-:W4:-:S15]  /*65960*/  LDL.LU.64 R16, [R1+0x3ca0] ;  /* 0x003ca00001107983 */ /* 0x000f1e0000300a00 */
[----:B------:R-:W-:-:S03]  /*65970*/  NOP ;  /* 0x0000000000007918 */ /* 0x000fc60000000000 */
[----:B------:R-:W-:Y:S04]  /*65980*/  STL.64 [R1+0xf0], R24 ;  /* 0x0000f01801007387 */ /* 0x000fe80000100a00 */
[----:B------:R0:W-:Y:S04]  /*65990*/  STL.64 [R1+0xf8], R26 ;  /* 0x0000f81a01007387 */ /* 0x0001e80000100a00 */
[----:B0-----:R-:W4:Y:S04]  /*659a0*/  LDL.LU.64 R26, [R1+0x3c98] ;  /* 0x003c9800011a7983 */ /* 0x001f280000300a00 */
[----:B------:R-:W4:Y:S01]  /*659b0*/  LDL.LU.64 R24, [R1+0x3c90] ;  /* 0x003c900001187983 */ /* 0x000f220000300a00 */
[----:B---3--:R-:W-:-:S15]  /*659c0*/  HMMA.16816.F32 R20, R8, R12, R20 ;  /* 0x0000000c0814723c */ /* 0x008fde0000001814 */
[----:B------:R-:W-:-:S09]  /*659d0*/  NOP ;  /* 0x0000000000007918 */ /* 0x000fd20000000000 */
[----:B------:R-:W-:Y:S01]  /*659e0*/  IMAD.MOV.U32 R13, RZ, RZ, R23 ;  /* 0x000000ffff0d7224 */ /* 0x000fe200078e0017 */
[----:B------:R-:W-:Y:S04]  /*659f0*/  STL.64 [R1+0x590], R20 ;  /* 0x0005901401007387 */ /* 0x000fe80000100a00 */
[----:B------:R-:W-:Y:S04]  /*65a00*/  STL [R1+0x598], R22 ;  /* 0x0005981601007387 */ /* 0x000fe80000100800 */
[----:B------:R-:W-:Y:S04]  /*65a10*/  STL [R1+0x3798], R13 ;  /* 0x0037980d01007387 */ /* 0x000fe80000100800 */
[----:B--2---:R-:W-:Y:S01]  /*65a20*/  STL.64 [R1+0x3ba8], R14 ;  /* 0x003ba80e01007387 */ /* 0x004fe20000100a00 */
[----:B----4-:R-:W-:Y:S03]  /*65a30*/  HMMA.16816.F32 R8, R8, R4, R24 ;  /* 0x000000040808723c */ /* 0x010fe60000001818 */
[----:B------:R-:W2:Y:S04]  /*65a40*/  LDL R26, [R1+0x38] ;  /* 0x00003800011a7983 */ /* 0x000ea80000100800 */
[----:B------:R-:W2:Y:S04]  /*65a50*/  LDL R27, [R1+0x3c] ;  /* 0x00003c00011b7983 */ /* 0x000ea80000100800 */
[----:B--2---:R0:W-:Y:S04]  /*65a60*/  STL.64 [R1+0x3c10], R26 ;  /* 0x003c101a01007387 */ /* 0x0041e80000100a00 */
[----:B------:R-:W2:Y:S04]  /*65a70*/  LDL.LU R24, [R1+0x1110] ;  /* 0x0011100001187983 */ /* 0x000ea80000300800 */
[----:B------:R-:W2:Y:S04]  /*65a80*/  LDL.LU R25, [R1+0x1114] ;  /* 0x0011140001197983 */ /* 0x000ea80000300800 */
[----:B0-----:R-:W3:Y:S04]  /*65a90*/  LDL.LU R26, [R1+0x1118] ;  /* 0x00111800011a7983 */ /* 0x001ee80000300800 */
[----:B------:R-:W3:Y:S04]  /*65aa0*/  LDL.LU R27, [R1+0x111c] ;  /* 0x00111c00011b7983 */ /* 0x000ee80000300800 */
[----:B---3--:R0:W-:Y:S04]  /*65ab0*/  STL.64 [R1+0x3c28], R26 ;  /* 0x003c281a01007387 */ /* 0x0081e80000100a00 */
[----:B--2---:R1:W-:Y:S04]  /*65ac0*/  STL.64 [R1+0x3c20], R24 ;  /* 0x003c201801007387 */ /* 0x0043e80000100a00 */
[----:B------:R-:W2:Y:S04]  /*65ad0*/  LDL R22, [R1+0x88] ;  /* 0x0000880001167983 */ /* 0x000ea80000100800 */
[----:B------:R-:W2:Y:S04]  /*65ae0*/  LDL R23, [R1+0x8c] ;  /* 0x00008c0001177983 */ /* 0x000ea80000100800 */
[----:B------:R-:W3:Y:S04]  /*65af0*/  LDL.LU R12, [R1+0x580] ;  /* 0x00058000010c7983 */ /* 0x000ee80000300800 */
[----:B------:R-:W3:Y:S04]  /*65b00*/  LDL.LU R13, [R1+0x584] ;  /* 0x00058400010d7983 */ /* 0x000ee80000300800 */
[----:B------:R-:W3:Y:S04]  /*65b10*/  LDL.LU R14, [R1+0x588] ;  /* 0x00058800010e7983 */ /* 0x000ee80000300800 */
[----:B------:R-:W3:Y:S01]  /*65b20*/  LDL.LU R15, [R1+0x58c] ;  /* 0x00058c00010f7983 */ /* 0x000ee20000300800 */
[----:B------:R-:W-:-:S02]  /*65b30*/  IMAD.MOV.U32 R4, RZ, RZ, R10 ;  /* 0x000000ffff047224 */ /* 0x000fc400078e000a */
[----:B------:R-:W-:Y:S02]  /*65b40*/  IMAD.MOV.U32 R2, RZ, RZ, R11 ;  /* 0x000000ffff027224 */ /* 0x000fe400078e000b */
[----:B0-----:R-:W-:Y:S02]  /*65b50*/  IMAD.MOV.U32 R26, RZ, RZ, R6 ;  /* 0x000000ffff1a7224 */ /* 0x001fe400078e0006 */
[----:B------:R-:W-:Y:S01]  /*65b60*/  IMAD.MOV.U32 R27, RZ, RZ, R7 ;  /* 0x000000ffff1b7224 */ /* 0x000fe200078e0007 */
[----:B--2---:R-:W-:Y:S04]  /*65b70*/  STL.64 [R1+0x3c30], R22 ;  /* 0x003c301601007387 */ /* 0x004fe80000100a00 */
[----:B-1----:R-:W2:Y:S04]  /*65b80*/  LDL.LU R24, [R1+0x1120] ;  /* 0x0011200001187983 */ /* 0x002ea80000300800 */
[----:B------:R-:W2:Y:S04]  /*65b90*/  LDL.LU R25, [R1+0x1124] ;  /* 0x0011240001197983 */ /* 0x000ea80000300800 */
[----:B------:R-:W4:Y:S04]  /*65ba0*/  LDL.LU R6, [R1+0x3c8c] ;  /* 0x003c8c0001067983 */ /* 0x000f280000300800 */
[----:B------:R-:W4:Y:S04]  /*65bb0*/  LDL.LU R7, [R1+0x3c88] ;  /* 0x003c880001077983 */ /* 0x000f280000300800 */
[----:B------:R-:W3:Y:S04]  /*65bc0*/  LDL.64 R10, [R1+0xc8] ;  /* 0x0000c800010a7983 */ /* 0x000ee80000100a00 */
[----:B---3--:R0:W-:Y:S04]  /*65bd0*/  STL.64 [R1+0x3c78], R10 ;  /* 0x003c780a01007387 */ /* 0x0081e80000100a00 */
[----:B0-----:R-:W3:Y:S04]  /*65be0*/  LDL.64 R10, [R1+0xd8] ;  /* 0x0000d800010a7983 */ /* 0x001ee80000100a00 */
[----:B------:R-:W-:Y:S04]  /*65bf0*/  STL.64 [R1+0x3c40], R26 ;  /* 0x003c401a01007387 */ /* 0x000fe80000100a00 */
[----:B--2---:R0:W-:Y:S04]  /*65c00*/  STL.64 [R1+0x3c38], R24 ;  /* 0x003c381801007387 */ /* 0x0041e80000100a00 */
[----:B------:R-:W2:Y:S04]  /*65c10*/  LDL R22, [R1+0x98] ;  /* 0x0000980001167983 */ /* 0x000ea80000100800 */
[----:B------:R-:W2:Y:S04]  /*65c20*/  LDL R23, [R1+0x9c] ;  /* 0x00009c0001177983 */ /* 0x000ea80000100800 */
[----:B--2---:R-:W-:Y:S04]  /*65c30*/  STL.64 [R1+0x3c48], R22 ;  /* 0x003c481601007387 */ /* 0x004fe80000100a00 */
[----:B0-----:R-:W2:Y:S04]  /*65c40*/  LDL.LU R24, [R1+0x1130] ;  /* 0x0011300001187983 */ /* 0x001ea80000300800 */
[----:B------:R-:W2:Y:S04]  /*65c50*/  LDL.LU R25, [R1+0x1134] ;  /* 0x0011340001197983 */ /* 0x000ea80000300800 */
[----:B------:R-:W4:Y:S04]  /*65c60*/  LDL.LU R26, [R1+0x1138] ;  /* 0x00113800011a7983 */ /* 0x000f280000300800 */
[----:B------:R-:W4:Y:S01]  /*65c70*/  LDL.LU R27, [R1+0x113c] ;  /* 0x00113c00011b7983 */ /* 0x000f220000300800 */
[----:B---3--:R-:W-:Y:S03]  /*65c80*/  HMMA.16816.F32 R12, R16, R10, R12 ;  /* 0x0000000a100c723c */ /* 0x008fe6000000180c */
[----:B----4-:R-:W-:Y:S04]  /*65c90*/  STL.64 [R1+0x3c58], R26 ;  /* 0x003c581a01007387 */ /* 0x010fe80000100a00 */
[----:B--2---:R0:W-:Y:S04]  /*65ca0*/  STL.64 [R1+0x3c50], R24 ;  /* 0x003c501801007387 */ /* 0x0041e80000100a00 */
[----:B0-----:R-:W2:Y:S04]  /*65cb0*/  LDL.LU R24, [R1+0x1140] ;  /* 0x0011400001187983 */ /* 0x001ea80000300800 */
[----:B------:R-:W2:Y:S01]  /*65cc0*/  LDL.LU R25, [R1+0x1144] ;  /* 0x0011440001197983 */ /* 0x000ea20000300800 */
[----:B------:R-:W-:-:S02]  /*65cd0*/  IMAD.MOV.U32 R26, RZ, RZ, R7 ;  /* 0x000000ffff1a7224 */ /* 0x000fc400078e0007 */
[----:B------:R-:W-:Y:S01]  /*65ce0*/  IMAD.MOV.U32 R27, RZ, RZ, R6 ;  /* 0x000000ffff1b7224 */ /* 0x000fe200078e0006 */
[----:B------:R-:W3:Y:S04]  /*65cf0*/  LDL.LU R7, [R1+0x3c84] ;  /* 0x003c840001077983 */ /* 0x000ee80000300800 */
[----:B------:R-:W4:Y:S04]  /*65d00*/  LDL.LU R6, [R1+0x3c80] ;  /* 0x003c800001067983 */ /* 0x000f280000300800 */
[----:B------:R-:W-:Y:S01]  /*65d10*/  STL.64 [R1+0x3c68], R26 ;  /* 0x003c681a01007387 */ /* 0x000fe20000100a00 */
[----:B------:R-:W-:-:S02]  /*65d20*/  IMAD.MOV.U32 R5, RZ, RZ, R9 ;  /* 0x000000ffff057224 */ /* 0x000fc400078e0009 */
[----:B------:R-:W-:Y:S01]  /*65d30*/  IMAD.MOV.U32 R28, RZ, RZ, R8 ;  /* 0x000000ffff1c7224 */ /* 0x000fe200078e0008 */
[----:B--2---:R0:W-:Y:S04]  /*65d40*/  STL.64 [R1+0x3c60], R24 ;  /* 0x003c601801007387 */ /* 0x0041e80000100a00 */
[----:B0-----:R-:W2:Y:S04]  /*65d50*/  LDL.LU R24, [R1+0x1150] ;  /* 0x0011500001187983 */ /* 0x001ea80000300800 */
[----:B------:R-:W2:Y:S04]  /*65d60*/  LDL.LU R25, [R1+0x1154] ;  /* 0x0011540001197983 */ /* 0x000ea80000300800 */
[----:B------:R-:W2:Y:S04]  /*65d70*/  LDL.LU R26, [R1+0x1158] ;  /* 0x00115800011a7983 */ /* 0x000ea80000300800 */
[----:B------:R-:W2:Y:S04]  /*65d80*/  LDL.LU R27, [R1+0x115c] ;  /* 0x00115c00011b7983 */ /* 0x000ea80000300800 */
[----:B------:R-:W2:Y:S04]  /*65d90*/  LDL.64 R22, [R1+0xa8] ;  /* 0x0000a80001167983 */ /* 0x000ea80000100a00 */
[----:B------:R-:W-:Y:S04]  /*65da0*/  STL [R1+0x2e5c], R4 ;  /* 0x002e5c0401007387 */ /* 0x000fe80000100800 */
[----:B------:R-:W-:Y:S04]  /*65db0*/  STL [R1+0x2e58], R5 ;  /* 0x002e580501007387 */ /* 0x000fe80000100800 */
[----:B------:R-:W-:Y:S04]  /*65dc0*/  STL [R1+0x2c3c], R2 ;  /* 0x002c3c0201007387 */ /* 0x000fe80000100800 */
[----:B------:R-:W-:Y:S04]  /*65dd0*/  STL [R1+0x2c34], R28 ;  /* 0x002c341c01007387 */ /* 0x000fe80000100800 */
[----:B------:R0:W-:Y:S04]  /*65de0*/  STL.64 [R1+0x19d0], R12 ;  /* 0x0019d00c01007387 */ /* 0x0001e80000100a00 */
[----:B------:R3:W-:Y:S01]  /*65df0*/  STL.64 [R1+0x19d8], R14 ;  /* 0x0019d80e01007387 */ /* 0x0007e20000100a00 */
[----:B0-----:R-:W-:-:S02]  /*65e00*/  IMAD.MOV.U32 R13, RZ, RZ, R10 ;  /* 0x000000ffff0d7224 */ /* 0x001fc400078e000a */
[----:B------:R-:W-:Y:S02]  /*65e10*/  IMAD.MOV.U32 R12, RZ, RZ, R11 ;  /* 0x000000ffff0c7224 */ /* 0x000fe400078e000b */
[----:B------:R-:W2:Y:S04]  /*65e20*/  LDL.LU.64 R10, [R1+0x3c78] ;  /* 0x003c7800010a7983 */ /* 0x000ea80000300a00 */
[----:B------:R0:W-:Y:S01]  /*65e30*/  STL.64 [R1+0x3bf0], R12 ;  /* 0x003bf00c01007387 */ /* 0x0001e20000100a00 */
[----:B---3--:R-:W-:-:S03]  /*65e40*/  IMAD.MOV.U32 R14, RZ, RZ, R7 ;  /* 0x000000ffff0e7224 */ /* 0x008fc600078e0007 */
[----:B0-----:R-:W2:Y:S01]  /*65e50*/  LDL.LU R12, [R1+0x570] ;  /* 0x00057000010c7983 */ /* 0x001ea20000300800 */
[----:B----4-:R-:W-:-:S03]  /*65e60*/  IMAD.MOV.U32 R13, RZ, RZ, R6 ;  /* 0x000000ffff0d7224 */ /* 0x010fc600078e0006 */
[----:B------:R-:W3:Y:S04]  /*65e70*/  LDL.LU R6, [R1+0x3c74] ;  /* 0x003c740001067983 */ /* 0x000ee80000300800 */
[----:B------:R-:W3:Y:S04]  /*65e80*/  LDL.LU R7, [R1+0x3c70] ;  /* 0x003c700001077983 */ /* 0x000ee80000300800 */
[----:B------:R-:W2:Y:S02]  /*65e90*/  LDL.LU R15, [R1+0x57c] ;  /* 0x00057c00010f7983 */ /* 0x000ea40000300800 */
[----:B--2---:R-:W-:-:S15]  /*65ea0*/  HMMA.16816.F32 R12, R16, R10, R12 ;  /* 0x0000000a100c723c */ /* 0x004fde000000180c */
[----:B------:R-:W-:-:S08]  /*65eb0*/  NOP ;  /* 0x0000000000007918 */ /* 0x000fd00000000000 */
[----:B------:R-:W-:Y:S04]  /*65ec0*/  STL.64 [R1+0x18d0], R12 ;  /* 0x0018d00c01007387 */ /* 0x000fe80000100a00 */
[----:B------:R0:W-:Y:S04]  /*65ed0*/  STL.64 [R1+0x18d8], R14 ;  /* 0x0018d80e01007387 */ /* 0x0001e80000100a00 */
[----:B0-----:R-:W2:Y:S01]  /*65ee0*/  LDL.64 R14, [R1+0x58] ;  /* 0x00005800010e7983 */ /* 0x001ea20000100a00 */
[----:B------:R-:W-:Y:S02]  /*65ef0*/  IMAD.MOV.U32 R5, RZ, RZ, R10 ;  /* 0x000000ffff057224 */ /* 0x000fe400078e000a */
[----:B------:R-:W-:-:S02]  /*65f00*/  IMAD.MOV.U32 R4, RZ, RZ, R11 ;  /* 0x000000ffff047224 */ /* 0x000fc400078e000b */
[----:B------:R-:W0:Y:S04]  /*65f10*/  LDSM.16.MT88.4 R8, [R3+UR4+0x6100] ;  /* 0x006100040308783b */ /* 0x000e280008004200 */
[----:B--2---:R1:W-:Y:S04]  /*65f20*/  STL.64 [R1+0x3bf8], R14 ;  /* 0x003bf80e01007387 */ /* 0x0043e80000100a00 */
[----:B-1----:R-:W2:Y:S04]  /*65f30*/  LDL.64 R14, [R1+0x68] ;  /* 0x00006800010e7983 */ /* 0x002ea80000100a00 */
[----:B---3--:R1:W-:Y:S04]  /*65f40*/  STL.64 [R1+0x3ba0], R6 ;  /* 0x003ba00601007387 */ /* 0x0083e80000100a00 */
[----:B------:R-:W-:Y:S04]  /*65f50*/  STL.64 [R1+0x3b98], R4 ;  /* 0x003b980401007387 */ /* 0x000fe80000100a00 */
[----:B-1----:R-:W3:Y:S04]  /*65f60*/  LDL R6, [R1+0xb8] ;  /* 0x0000b80001067983 */ /* 0x002ee80000100800 */
[----:B------:R-:W3:Y:S04]  /*65f70*/  LDL R7, [R1+0xbc] ;  /* 0x0000bc0001077983 */ /* 0x000ee80000100800 */
[----:B------:R-:W-:Y:S04]  /*65f80*/  STL [R1+0x3bb0], R3 ;  /* 0x003bb00301007387 */ /* 0x000fe80000100800 */
[----:B0-----:R-:W-:Y:S04]  /*65f90*/  STL.64 [R1+0x3a90], R10 ;  /* 0x003a900a01007387 */ /* 0x001fe80000100a00 */
[----:B------:R0:W-:Y:S04]  /*65fa0*/  STL.64 [R1+0x3a88], R8 ;  /* 0x003a880801007387 */ /* 0x0001e80000100a00 */
[----:B0-----:R-:W4:Y:S04]  /*65fb0*/  LDL.LU R8, [R1+0x10f0] ;  /* 0x0010f00001087983 */ /* 0x001f280000300800 */
[----:B------:R-:W4:Y:S04]  /*65fc0*/  LDL.LU R9, [R1+0x10f4] ;  /* 0x0010f40001097983 */ /* 0x000f280000300800 */
[----:B------:R-:W2:Y:S04]  /*65fd0*/  LDL.LU R10, [R1+0x10f8] ;  /* 0x0010f800010a7983 */ /* 0x000ea80000300800 */
[----:B------:R-:W2:Y:S01]  /*65fe0*/  LDL.LU R11, [R1+0x10fc] ;  /* 0x0010fc00010b7983 */ /* 0x000ea20000300800 */
[----:B---3--:R-:W-:Y:S03]  /*65ff0*/  HMMA.16816.F32 R4, R16, R6, R24 ;  /* 0x000000061004723c */ /* 0x008fe60000001818 */
[----:B--2---:R-:W-:Y:S04]  /*66000*/  STL.64 [R1+0x3c08], R10 ;  /* 0x003c080a01007387 */ /* 0x004fe80000100a00 */
[----:B----4-:R0:W-:Y:S04]  /*66010*/  STL.64 [R1+0x3c00], R8 ;  /* 0x003c000801007387 */ /* 0x0101e80000100a00 */
[----:B0-----:R-:W2:Y:S04]  /*66020*/  LDL.LU R8, [R1+0x1100] ;  /* 0x0011000001087983 */ /* 0x001ea80000300800 */
[----:B------:R-:W2:Y:S04]  /*66030*/  LDL.LU R9, [R1+0x1104] ;  /* 0x0011040001097983 */ /* 0x000ea80000300800 */
[----:B------:R-:W2:Y:S04]  /*66040*/  LDL.LU R10, [R1+0x1108] ;  /* 0x00110800010a7983 */ /* 0x000ea80000300800 */
[----:B------:R-:W2:Y:S04]  /*66050*/  LDL.LU R11, [R1+0x110c] ;  /* 0x00110c00010b7983 */ /* 0x000ea80000300800 */
[----:B------:R-:W3:Y:S04]  /*66060*/  LDL.LU.64 R26, [R1+0x3c68] ;  /* 0x003c6800011a7983 */ /* 0x000ee80000300a00 */
[----:B------:R-:W3:Y:S04]  /*66070*/  LDL.LU.64 R24, [R1+0x3c60] ;  /* 0x003c600001187983 */ /* 0x000ee80000300a00 */
[----:B------:R-:W-:Y:S04]  /*66080*/  STL.64 [R1+0x17d0], R4 ;  /* 0x0017d00401007387 */ /* 0x000fe80000100a00 */
[----:B------:R0:W-:Y:S01]  /*66090*/  STL.64 [R1+0x17d8], R6 ;  /* 0x0017d80601007387 */ /* 0x0001e20000100a00 */
[----:B------:R-:W-:-:S03]  /*660a0*/  IMAD.MOV.U32 R3, RZ, RZ, R23 ;  /* 0x000000ffff037224 */ /* 0x000fc600078e0017 */
[----:B0-----:R-:W4:Y:S01]  /*660b0*/  LDL.64 R6, [R1+0x48] ;  /* 0x0000480001067983 */ /* 0x001f220000100a00 */
[----:B---3--:R-:W-:-:S15]  /*660c0*/  HMMA.16816.F32 R24, R16, R22, R24 ;  /* 0x000000161018723c */ /* 0x008fde0000001818 */
[----:B------:R-:W-:-:S08]  /*660d0*/  NOP ;  /* 0x0000000000007918 */ /* 0x000fd00000000000 */
        /* <DEDUP_REMOVED lines=33> */
[----:B---3--:R-:W-:Y:S04]  /*662f0*/  STL.64 [R1+0x3be8], R22 ;  /* 0x003be81601007387 */ /* 0x008fe80000100a00 */
[----:B----4-:R0:W-:Y:S04]  /*66300*/  STL.64 [R1+0x3be0], R20 ;  /* 0x003be01401007387 */ /* 0x0101e80000100a00 */
[----:B0-----:R-:W2:Y:S04]  /*66310*/  LDL.LU R20, [R1+0x10e0] ;  /* 0x0010e00001147983 */ /* 0x001ea80000300800 */
[----:B------:R-:W2:Y:S04]  /*66320*/  LDL.LU R21, [R1+0x10e4] ;  /* 0x0010e40001157983 */ /* 0x000ea80000300800 */
[----:B------:R-:W2:Y:S04]  /*66330*/  LDL.LU R22, [R1+0x10e8] ;  /* 0x0010e80001167983 */ /* 0x000ea80000300800 */
[----:B------:R-:W2:Y:S04]  /*66340*/  LDL.LU R23, [R1+0x10ec] ;  /* 0x0010ec0001177983 */ /* 0x000ea80000300800 */
[----:B------:R-:W-:Y:S04]  /*66350*/  STL [R1+0x3b34], R24 ;  /* 0x003b341801007387 */ /* 0x000fe80000100800 */
[----:B------:R-:W-:Y:S04]  /*66360*/  STL [R1+0x3b30], R25 ;  /* 0x003b301901007387 */ /* 0x000fe80000100800 */
        /* <DEDUP_REMOVED lines=9> */
[----:B------:R-:W3:Y:S01]  /*66400*/  LDL.LU.64 R12, [R1+0x3bf0] ;  /* 0x003bf000010c7983 */ /* 0x000ee20000300a00 */
[----:B0-----:R-:W-:Y:S02]  /*66410*/  IMAD.MOV.U32 R9, RZ, RZ, R14 ;  /* 0x000000ffff097224 */ /* 0x001fe400078e000e */
[----:B------:R-:W-:-:S02]  /*66420*/  IMAD.MOV.U32 R8, RZ, RZ, R15 ;  /* 0x000000ffff087224 */ /* 0x000fc400078e000f */
[----:B------:R-:W4:Y:S01]  /*66430*/  LDL.64 R14, [R1+0x8] ;  /* 0x00000800010e7983 */ /* 0x000f220000100a00 */
[----:B--2---:R-:W-:Y:S03]  /*66440*/  HMMA.16816.F32 R20, R16, R6, R20 ;  /* 0x000000061014723c */ /* 0x004fe60000001814 */
        /* <DEDUP_REMOVED lines=8> */
[----:B---3--:R0:W-:Y:S04]  /*664d0*/  STL.64 [R1+0x3bd0], R14 ;  /* 0x003bd00e01007387 */ /* 0x0081e80000100a00 */
[----:B--2---:R-:W-:Y:S04]  /*664e0*/  STL.64 [R1+0x3bc8], R12 ;  /* 0x003bc80c01007387 */ /* 0x004fe80000100a00 */
[----:B0-----:R-:W2:Y:S04]  /*664f0*/  LDL R14, [R1+0x28] ;  /* 0x00002800010e7983 */ /* 0x001ea80000100800 */
[----:B------:R-:W2:Y:S04]  /*66500*/  LDL R15, [R1+0x2c] ;  /* 0x00002c00010f7983 */ /* 0x000ea80000100800 */
[----:B------:R-:W-:Y:S04]  /*66510*/  STL.64 [R1+0x1490], R20 ;  /* 0x0014901401007387 */ /* 0x000fe80000100a00 */
[----:B------:R0:W-:Y:S04]  /*66520*/  STL.64 [R1+0x1498], R22 ;  /* 0x0014981601007387 */ /* 0x0001e80000100a00 */
[----:B0-----:R-:W3:Y:S04]  /*66530*/  LDL.LU.64 R22, [R1+0x3be8] ;  /* 0x003be80001167983 */ /* 0x001ee80000300a00 */
[----:B------:R-:W3:Y:S04]  /*66540*/  LDL.LU.64 R20, [R1+0x3be0] ;  /* 0x003be00001147983 */ /* 0x000ee80000300a00 */
[----:B------:R0:W-:Y:S04]  /*66550*/  STL.64 [R1+0x3b40], R10 ;  /* 0x003b400a01007387 */ /* 0x0001e80000100a00 */
[----:B------:R1:W-:Y:S04]  /*66560*/  STL.64 [R1+0x3b38], R8 ;  /* 0x003b380801007387 */ /* 0x0003e80000100a00 */
[----:B0-----:R-:W4:Y:S04]  /*66570*/  LDL.64 R10, [R1+0x18] ;  /* 0x00001800010a7983 */ /* 0x001f280000100a00 */
[----:B----4-:R0:W-:Y:S04]  /*66580*/  STL.64 [R1+0x3bd8], R10 ;  /* 0x003bd80a01007387 */ /* 0x0101e80000100a00 */
[----:B-1----:R-:W2:Y:S04]  /*66590*/  LDL.LU R8, [R1+0x10c0] ;  /* 0x0010c00001087983 */ /* 0x002ea80000300800 */
[----:B------:R-:W2:Y:S04]  /*665a0*/  LDL.LU R9, [R1+0x10c4] ;  /* 0x0010c40001097983 */ /* 0x000ea80000300800 */
[----:B0-----:R-:W2:Y:S04]  /*665b0*/  LDL.LU R10, [R1+0x10c8] ;  /* 0x0010c800010a7983 */ /* 0x001ea80000300800 */
[----:B------:R-:W2:Y:S01]  /*665c0*/  LDL.LU R11, [R1+0x10cc] ;  /* 0x0010cc00010b7983 */ /* 0x000ea20000300800 */
[----:B---3--:R-:W-:Y:S03]  /*665d0*/  HMMA.16816.F32 R20, R16, R26, R20 ;  /* 0x0000001a1014723c */ /* 0x008fe60000001814 */
[----:B------:R-:W3:-:S15]  /*665e0*/  LDL.LU R4, [R1+0x1090] ;  /* 0x0010900001047983 */ /* 0x000ede0000300800 */
[----:B------:R-:W-:-:S05]  /*665f0*/  NOP ;  /* 0x0000000000007918 */ /* 0x000fca0000000000 */
[----:B------:R0:W-:Y:S04]  /*66600*/  STL.64 [R1+0x1480], R20 ;  /* 0x0014801401007387 */ /* 0x0001e80000100a00 */
[----:B------:R1:W-:Y:S04]  /*66610*/  STL.64 [R1+0x1488], R22 ;  /* 0x0014881601007387 */ /* 0x0003e80000100a00 */
[----:B------:R-:W3:Y:S04]  /*66620*/  LDL.LU R5, [R1+0x1094] ;  /* 0x0010940001057983 */ /* 0x000ee80000300800 */
[----:B------:R-:W3:Y:S04]  /*66630*/  LDL.LU R6, [R1+0x1098] ;  /* 0x0010980001067983 */ /* 0x000ee80000300800 */
[----:B------:R-:W3:Y:S04]  /*66640*/  LDL.LU R7, [R1+0x109c] ;  /* 0x00109c0001077983 */ /* 0x000ee80000300800 */
[----:B0-----:R-:W4:Y:S04]  /*66650*/  LDL.LU R20, [R1+0x560] ;  /* 0x0005600001147983 */ /* 0x001f280000300800 */
[----:B------:R-:W4:Y:S04]  /*66660*/  LDL.LU R21, [R1+0x564] ;  /* 0x0005640001157983 */ /* 0x000f280000300800 */
[----:B-1----:R-:W4:Y:S04]  /*66670*/  LDL.LU R22, [R1+0x568] ;  /* 0x0005680001167983 */ /* 0x002f280000300800 */
[----:B------:R-:W4:Y:S04]  /*66680*/  LDL.LU R23, [R1+0x56c] ;  /* 0x00056c0001177983 */ /* 0x000f280000300800 */
[----:B------:R0:W-:Y:S04]  /*66690*/  STL.64 [R1+0x3b00], R26 ;  /* 0x003b001a01007387 */ /* 0x0001e80000100a00 */
[----:B------:R-:W3:Y:S04]  /*666a0*/  LDL.LU R24, [R1+0x10a0] ;  /* 0x0010a00001187983 */ /* 0x000ee80000300800 */
[----:B------:R-:W3:Y:S04]  /*666b0*/  LDL.LU R25, [R1+0x10a4] ;  /* 0x0010a40001197983 */ /* 0x000ee80000300800 */
[----:B0-----:R-:W3:Y:S04]  /*666c0*/  LDL.LU R26, [R1+0x10a8] ;  /* 0x0010a800011a7983 */ /* 0x001ee80000300800 */
[----:B------:R-:W3:Y:S01]  /*666d0*/  LDL.LU R27, [R1+0x10ac] ;  /* 0x0010ac00011b7983 */ /* 0x000ee20000300800 */
[----:B--2---:R-:W-:Y:S03]  /*666e0*/  HMMA.16816.F32 R12, R16, R14, R8 ;  /* 0x0000000e100c723c */ /* 0x004fe60000001808 */
[----:B------:R-:W2:-:S15]  /*666f0*/  LDL.LU.64 R10, [R1+0x3bd8] ;  /* 0x003bd800010a7983 */ /* 0x000e9e0000300a00 */
[----:B------:R-:W-:-:S05]  /*66700*/  NOP ;  /* 0x0000000000007918 */ /* 0x000fca0000000000 */
[----:B------:R-:W-:Y:S04]  /*66710*/  STL.64 [R1+0x1470], R12 ;  /* 0x0014700c01007387 */ /* 0x000fe80000100a00 */
[----:B------:R0:W-:Y:S04]  /*66720*/  STL.64 [R1+0x1478], R14 ;  /* 0x0014780e01007387 */ /* 0x0001e80000100a00 */
[----:B0-----:R-:W4:Y:S04]  /*66730*/  LDL.LU.64 R14, [R1+0x3bd0] ;  /* 0x003bd000010e7983 */ /* 0x001f280000300a00 */
[----:B------:R-:W4:Y:S01]  /*66740*/  LDL.LU.64 R12, [R1+0x3bc8] ;  /* 0x003bc800010c7983 */ /* 0x000f220000300a00 */
[----:B--2---:R-:W-:-:S02]  /*66750*/  IMAD.MOV.U32 R29, RZ, RZ, R10 ;  /* 0x000000ffff1d7224 */ /* 0x004fc400078e000a */
[----:B------:R-:W-:Y:S01]  /*66760*/  IMAD.MOV.U32 R28, RZ, RZ, R11 ;  /* 0x000000ffff1c7224 */ /* 0x000fe200078e000b */
[----:B----4-:R-:W-:-:S15]  /*66770*/  HMMA.16816.F32 R12, R16, R10, R12 ;  /* 0x0000000a100c723c */ /* 0x010fde000000180c */
[----:B------:R-:W-:-:S08]  /*66780*/  NOP ;  /* 0x0000000000007918 */ /* 0x000fd00000000000 */
[----:B------:R-:W-:Y:S04]  /*66790*/  STL.64 [R1+0x1460], R12 ;  /* 0x0014600c01007387 */ /* 0x000fe80000100a00 */
[----:B------:R0:W-:Y:S04]  /*667a0*/  STL.64 [R1+0x1468], R14 ;  /* 0x0014680e01007387 */ /* 0x0001e80000100a00 */
[----:B0-----:R-:W3:Y:S04]  /*667b0*/  LDL.LU.64 R14, [R1+0x3bc0] ;  /* 0x003bc000010e7983 */ /* 0x001ee80000300a00 */
[----:B------:R-:W2:Y:S04]  /*667c0*/  LDL.LU.64 R12, [R1+0x3bb8] ;  /* 0x003bb800010c7983 */ /* 0x000ea80000300a00 */
[----:B------:R-:W4:Y:S04]  /*667d0*/  LDL.LU R8, [R1+0xe00] ;  /* 0x000e000001087983 */ /* 0x000f280000300800 */
[----:B------:R-:W4:Y:S04]  /*667e0*/  LDL.LU R9, [R1+0xe04] ;  /* 0x000e040001097983 */ /* 0x000f280000300800 */
[----:B------:R-:W3:Y:S04]  /*667f0*/  LDL.LU R10, [R1+0xe08] ;  /* 0x000e0800010a7983 */ /* 0x000ee80000300800 */
[----:B------:R-:W3:Y:S04]  /*66800*/  LDL.LU R11, [R1+0xe0c] ;  /* 0x000e0c00010b7983 */ /* 0x000ee80000300800 */
[----:B---3--:R0:W-:Y:S04]  /*66810*/  STL.64 [R1+0x3b50], R10 ;  /* 0x003b500a01007387 */ /* 0x0081e80000100a00 */
[----:B----4-:R-:W-:Y:S04]  /*66820*/  STL.64 [R1+0x3b48], R8 ;  /* 0x003b480801007387 */ /* 0x010fe80000100a00 */
[----:B0-----:R-:W3:Y:S01]  /*66830*/  LDL R10, [R1+0xa8] ;  /* 0x0000a800010a7983 */ /* 0x001ee20000100800 */
[----:B------:R-:W-:-:S03]  /*66840*/  IMAD.MOV.U32 R11, RZ, RZ, R3 ;  /* 0x000000ffff0b7224 */ /* 0x000fc600078e0003 */
[----:B------:R-:W4:Y:S01]  /*66850*/  LDL.LU R3, [R1+0x3bb0] ;  /* 0x003bb00001037983 */ /* 0x000f220000300800 */
[----:B------:R-:W-:Y:S03]  /*66860*/  HMMA.16816.F32 R24, R16, R14, R24 ;  /* 0x0000000e1018723c */ /* 0x000fe60000001818 */
[----:B---3--:R0:W-:Y:S04]  /*66870*/  STL.64 [R1+0x3b68], R10 ;  /* 0x003b680a01007387 */ /* 0x0081e80000100a00 */
[----:B0-----:R-:W3:Y:S04]  /*66880*/  LDL.64 R10, [R1+0xb8] ;  /* 0x0000b800010a7983 */ /* 0x001ee80000100a00 */
[----:B---3--:R-:W-:-:S12]  /*66890*/  STL.64 [R1+0x3b78], R10 ;  /* 0x003b780a01007387 */ /* 0x008fd80000100a00 */
[----:B------:R0:W-:Y:S04]  /*668a0*/  STL.64 [R1+0x1450], R24 ;  /* 0x0014501801007387 */ /* 0x0001e80000100a00 */
[----:B------:R-:W-:Y:S01]  /*668b0*/  STL.64 [R1+0x1458], R26 ;  /* 0x0014581a01007387 */ /* 0x000fe20000100a00 */
[----:B0-----:R-:W-:Y:S02]  /*668c0*/  IMAD.MOV.U32 R24, RZ, RZ, R14 ;  /* 0x000000ffff187224 */ /* 0x001fe400078e000e */
[----:B------:R-:W-:Y:S02]  /*668d0*/  IMAD.MOV.U32 R25, RZ, RZ, R15 ;  /* 0x000000ffff197224 */ /* 0x000fe400078e000f */
[----:B------:R-:W3:Y:S04]  /*668e0*/  LDL.LU.64 R14, [R1+0x3ba8] ;  /* 0x003ba800010e7983 */ /* 0x000ee80000300a00 */
        /* <DEDUP_REMOVED lines=10> */
[----:B------:R-:W4:Y:S04]  /*66990*/  LDL.LU.64 R4, [R1+0x3b98] ;  /* 0x003b980001047983 */ /* 0x000f280000300a00 */
[----:B------:R-:W-:Y:S01]  /*669a0*/  STL.64 [R1+0x3ae8], R14 ;  /* 0x003ae80e01007387 */ /* 0x000fe20000100a00 */
[----:B--2---:R-:W-:-:S02]  /*669b0*/  IMAD.MOV.U32 R10, RZ, RZ, R13 ;  /* 0x000000ffff0a7224 */ /* 0x004fc400078e000d */
[----:B------:R-:W-:Y:S01]  /*669c0*/  IMAD.MOV.U32 R11, RZ, RZ, R12 ;  /* 0x000000ffff0b7224 */ /* 0x000fe200078e000c */
        /* <DEDUP_REMOVED lines=9> */
[----:B------:R-:W3:Y:S01]  /*66a60*/  LDL.LU R19, [R1+0x4cc] ;  /* 0x0004cc0001137983 */ /* 0x000ee20000300800 */
[----:B----4-:R-:W-:-:S03]  /*66a70*/  IMAD.MOV.U32 R15, RZ, RZ, R4 ;  /* 0x000000ffff0f7224 */ /* 0x010fc600078e0004 */
[----:B------:R0:W-:Y:S01]  /*66a80*/  STL.64 [R1+0x3b70], R6 ;  /* 0x003b700601007387 */ /* 0x0001e20000100a00 */
[----:B------:R-:W-:-:S03]  /*66a90*/  IMAD.MOV.U32 R14, RZ, RZ, R5 ;  /* 0x000000ffff0e7224 */ /* 0x000fc600078e0005 */
[----:B------:R-:W4:Y:S04]  /*66aa0*/  LDL.LU R4, [R1+0xe20] ;  /* 0x000e200001047983 */ /* 0x000f280000300800 */
[----:B------:R-:W4:Y:S04]  /*66ab0*/  LDL.LU R5, [R1+0xe24] ;  /* 0x000e240001057983 */ /* 0x000f280000300800 */
[----:B0-----:R-:W4:Y:S04]  /*66ac0*/  LDL.LU R6, [R1+0xe28] ;  /* 0x000e280001067983 */ /* 0x001f280000300800 */
[----:B------:R-:W4:Y:S01]  /*66ad0*/  LDL.LU R7, [R1+0xe2c] ;  /* 0x000e2c0001077983 */ /* 0x000f220000300800 */
[----:B--2---:R-:W-:Y:S03]  /*66ae0*/  HMMA.16816.F32 R8, R20, R10, R24 ;  /* 0x0000000a1408723c */ /* 0x004fe60000001818 */
[----:B------:R-:W2:-:S15]  /*66af0*/  LDL.LU.64 R24, [R1+0x3b80] ;  /* 0x003b800001187983 */ /* 0x000e9e0000300a00 */
[----:B------:R-:W-:-:S05]  /*66b00*/  NOP ;  /* 0x0000000000007918 */ /* 0x000fca0000000000 */
[----:B------:R-:W-:Y:S04]  /*66b10*/  STL.64 [R1+0x19c0], R8 ;  /* 0x0019c00801007387 */ /* 0x000fe80000100a00 */
[----:B------:R0:W-:Y:S04]  /*66b20*/  STL.64 [R1+0x19c8], R10 ;  /* 0x0019c80a01007387 */ /* 0x0001e80000100a00 */
[----:B0-----:R-:W4:Y:S01]  /*66b30*/  LDL.LU.64 R10, [R1+0x3b78] ;  /* 0x003b7800010a7983 */ /* 0x001f220000300a00 */
[----:B---3--:R-:W-:Y:S03]  /*66b40*/  HMMA.16816.F32 R12, R20, R14, R16 ;  /* 0x0000000e140c723c */ /* 0x008fe60000001810 */
[----:B------:R-:W0:Y:S01]  /*66b50*/  LDSM.16.MT88.4 R16, [R3+UR4+0x6180] ;  /* 0x006180040310783b */ /* 0x000e220008004200 */
[----:B------:R-:W-:-:S02]  /*66b60*/  IMAD.MOV.U32 R26, RZ, RZ, R2 ;  /* 0x000000ffff1a7224 */ /* 0x000fc400078e0002 */
[----:B------:R-:W-:-:S15]  /*66b70*/  IMAD.MOV.U32 R27, RZ, RZ, R0 ;  /* 0x000000ffff1b7224 */ /* 0x000fde00078e0000 */
[----:B------:R-:W-:-:S02]  /*66b80*/  NOP ;  /* 0x0000000000007918 */ /* 0x000fc40000000000 */
[----:B------:R-:W-:Y:S04]  /*66b90*/  STL.64 [R1+0x18c0], R12 ;  /* 0x0018c00c01007387 */ /* 0x000fe80000100a00 */
[----:B------:R-:W-:Y:S04]  /*66ba0*/  STL.64 [R1+0x18c8], R14 ;  /* 0x0018c80e01007387 */ /* 0x000fe80000100a00 */
[----:B------:R-:W-:Y:S04]  /*66bb0*/  STL.64 [R1+0x3b60], R26 ;  /* 0x003b601a01007387 */ /* 0x000fe80000100a00 */
        /* <DEDUP_REMOVED lines=9> */
[----:B0-----:R0:W-:Y:S01]  /*66c50*/  STL [R1+0x3974], R16 ;  /* 0x0039741001007387 */ /* 0x0011e20000100800 */
[----:B----4-:R-:W-:Y:S03]  /*66c60*/  HMMA.16816.F32 R4, R20, R10, R4 ;  /* 0x0000000a1404723c */ /* 0x010fe60000001804 */
[----:B------:R1:W-:Y:S04]  /*66c70*/  STL [R1+0x3970], R17 ;  /* 0x0039701101007387 */ /* 0x0003e80000100800 */
[----:B------:R4:W-:Y:S04]  /*66c80*/  STL [R1+0x396c], R18 ;  /* 0x00396c1201007387 */ /* 0x0009e80000100800 */
[----:B------:R4:W-:Y:S04]  /*66c90*/  STL [R1+0x3968], R19 ;  /* 0x0039681301007387 */ /* 0x0009e80000100800 */
[----:B0-----:R-:W3:Y:S04]  /*66ca0*/  LDL.LU R16, [R1+0xdf0] ;  /* 0x000df00001107983 */ /* 0x001ee80000300800 */
[----:B-1----:R-:W3:Y:S04]  /*66cb0*/  LDL.LU R17, [R1+0xdf4] ;  /* 0x000df40001117983 */ /* 0x002ee80000300800 */
[----:B----4-:R-:W3:Y:S04]  /*66cc0*/  LDL.LU R18, [R1+0xdf8] ;  /* 0x000df80001127983 */ /* 0x010ee80000300800 */
[----:B------:R-:W3:Y:S04]  /*66cd0*/  LDL.LU R19, [R1+0xdfc] ;  /* 0x000dfc0001137983 */ /* 0x000ee80000300800 */
[----:B------:R-:W-:Y:S04]  /*66ce0*/  STL [R1+0x2a44], R3 ;  /* 0x002a440301007387 */ /* 0x000fe80000100800 */
[----:B------:R0:W-:Y:S04]  /*66cf0*/  STL.64 [R1+0x17c0], R4 ;  /* 0x0017c00401007387 */ /* 0x0001e80000100a00 */
[----:B------:R1:W-:Y:S01]  /*66d00*/  STL.64 [R1+0x17c8], R6 ;  /* 0x0017c80601007387 */ /* 0x0003e20000100a00 */
[----:B0-----:R-:W-:-:S03]  /*66d10*/  IMAD.MOV.U32 R5, RZ, RZ, R10 ;  /* 0x000000ffff057224 */ /* 0x001fc600078e000a */
[----:B-1----:R-:W4:Y:S01]  /*66d20*/  LDL.LU.64 R6, [R1+0x3b70] ;  /* 0x003b700001067983 */ /* 0x002f220000300a00 */
[----:B------:R-:W-:-:S03]  /*66d30*/  IMAD.MOV.U32 R4, RZ, RZ, R11 ;  /* 0x000000ffff047224 */ /* 0x000fc600078e000b */
[----:B------:R-:W2:Y:S02]  /*66d40*/  LDL.LU.64 R10, [R1+0x3b68] ;  /* 0x003b6800010a7983 */ /* 0x000ea40000300a00 */
[C---:B--2---:R-:W-:Y:S02]  /*66d50*/  HMMA.16816.F32 R8, R20.reuse, R10, R24 ;  /* 0x0000000a1408723c */ /* 0x044fe40000001818 */
[----:B----4-:R0:W-:Y:S04]  /*66d60*/  STL.64 [R1+0x3aa0], R6 ;  /* 0x003aa00601007387 */ /* 0x0101e80000100a00 */
[----:B------:R-:W-:Y:S04]  /*66d70*/  STL.64 [R1+0x3a98], R4 ;  /* 0x003a980401007387 */ /* 0x000fe80000100a00 */
[----:B0-----:R-:W2:Y:S04]  /*66d80*/  LDL.64 R6, [R1+0x98] ;  /* 0x0000980001067983 */ /* 0x001ea80000100a00 */
[----:B------:R-:W4:Y:S04]  /*66d90*/  LDL.LU.64 R26, [R1+0x3b60] ;  /* 0x003b6000011a7983 */ /* 0x000f280000300a00 */
[----:B------:R-:W3:Y:S05]  /*66da0*/  LDL.LU.64 R24, [R1+0x3b58] ;  /* 0x003b580001187983 */ /* 0x000eea0000300a00 */
[----:B------:R-:W-:Y:S04]  /*66db0*/  STL.64 [R1+0x16d0], R8 ;  /* 0x0016d00801007387 */ /* 0x000fe80000100a00 */
[----:B------:R0:W-:Y:S04]  /*66dc0*/  STL.64 [R1+0x16d8], R10 ;  /* 0x0016d80a01007387 */ /* 0x0001e80000100a00 */
[----:B0-----:R-:W2:Y:S04]  /*66dd0*/  LDL.LU.64 R10, [R1+0x3b50] ;  /* 0x003b5000010a7983 */ /* 0x001ea80000300a00 */
        /* <DEDUP_REMOVED lines=8> */
[----:B------:R-:W4:Y:S04]  /*66e60*/  LDL.LU R4, [R1+0xd60] ;  /* 0x000d600001047983 */ /* 0x000f280000300800 */
[----:B------:R-:W4:Y:S04]  /*66e70*/  LDL.LU R5, [R1+0xd64] ;  /* 0x000d640001057983 */ /* 0x000f280000300800 */
[----:B------:R-:W3:Y:S04]  /*66e80*/  LDL.LU R6, [R1+0xd68] ;  /* 0x000d680001067983 */ /* 0x000ee80000300800 */
[----:B------:R-:W3:Y:S04]  /*66e90*/  LDL.LU R7, [R1+0xd6c] ;  /* 0x000d6c0001077983 */ /* 0x000ee80000300800 */
[----:B---3--:R0:W-:Y:S04]  /*66ea0*/  STL.64 [R1+0x3ab0], R6 ;  /* 0x003ab00601007387 */ /* 0x0081e80000100a00 */
[----:B----4-:R-:W-:Y:S01]  /*66eb0*/  STL.64 [R1+0x3aa8], R4 ;  /* 0x003aa80401007387 */ /* 0x010fe20000100a00 */
[----:B0-----:R-:W-:-:S02]  /*66ec0*/  IMAD.MOV.U32 R6, RZ, RZ, R24 ;  /* 0x000000ffff067224 */ /* 0x001fc400078e0018 */
[----:B------:R-:W-:Y:S01]  /*66ed0*/  IMAD.MOV.U32 R7, RZ, RZ, R25 ;  /* 0x000000ffff077224 */ /* 0x000fe200078e0019 */
[----:B------:R-:W3:Y:S04]  /*66ee0*/  LDL.LU R24, [R1+0x3b34] ;  /* 0x003b340001187983 */ /* 0x000ee80000300800 */
[----:B------:R-:W4:Y:S04]  /*66ef0*/  LDL.LU R25, [R1+0x3b30] ;  /* 0x003b300001197983 */ /* 0x000f280000300800 */
[----:B------:R0:W-:Y:S04]  /*66f00*/  STL.64 [R1+0x3ac8], R6 ;  /* 0x003ac80601007387 */ /* 0x0001e80000100a00 */
[----:B0-----:R-:W2:Y:S02]  /*66f10*/  LDL.64 R6, [R1+0x88] ;  /* 0x0000880001067983 */ /* 0x001ea40000100a00 */
[----:B--2---:R-:W-:-:S15]  /*66f20*/  HMMA.16816.F32 R16, R20, R6, R16 ;  /* 0x000000061410723c */ /* 0x004fde0000001810 */
[----:B------:R-:W-:-:S08]  /*66f30*/  NOP ;  /* 0x0000000000007918 */ /* 0x000fd00000000000 */
[----:B------:R0:W-:Y:S04]  /*66f40*/  STL.64 [R1+0x14d0], R16 ;  /* 0x0014d01001007387 */ /* 0x0001e80000100a00 */
[----:B------:R-:W-:Y:S01]  /*66f50*/  STL.64 [R1+0x14d8], R18 ;  /* 0x0014d81201007387 */ /* 0x000fe20000100a00 */
[----:B0-----:R-:W-:Y:S02]  /*66f60*/  IMAD.MOV.U32 R17, RZ, RZ, R6 ;  /* 0x000000ffff117224 */ /* 0x001fe400078e0006 */
[----:B------:R-:W-:Y:S02]  /*66f70*/  IMAD.MOV.U32 R16, RZ, RZ, R7 ;  /* 0x000000ffff107224 */ /* 0x000fe400078e0007 */
[----:B------:R-:W-:Y:S02]  /*66f80*/  IMAD.MOV.U32 R6, RZ, RZ, R29 ;  /* 0x000000ffff067224 */ /* 0x000fe400078e001d */
[----:B------:R-:W-:-:S05]  /*66f90*/  IMAD.MOV.U32 R7, RZ, RZ, R28 ;  /* 0x000000ffff077224 */ /* 0x000fca00078e001c */
[----:B------:R-:W-:Y:S04]  /*66fa0*/  STL.64 [R1+0x3ae0], R6 ;  /* 0x003ae00601007387 */ /* 0x000fe80000100a00 */
[----:B------:R0:W-:Y:S04]  /*66fb0*/  STL.64 [R1+0x3a80], R16 ;  /* 0x003a801001007387 */ /* 0x0001e80000100a00 */
[----:B0-----:R-:W2:Y:S04]  /*66fc0*/  LDL.LU R16, [R1+0xde0] ;  /* 0x000de00001107983 */ /* 0x001ea80000300800 */
[----:B------:R-:W2:Y:S04]  /*66fd0*/  LDL.LU R17, [R1+0xde4] ;  /* 0x000de40001117983 */ /* 0x000ea80000300800 */
[----:B------:R-:W2:Y:S04]  /*66fe0*/  LDL.LU R18, [R1+0xde8] ;  /* 0x000de80001127983 */ /* 0x000ea80000300800 */
[----:B------:R-:W2:Y:S01]  /*66ff0*/  LDL.LU R19, [R1+0xdec] ;  /* 0x000dec0001137983 */ /* 0x000ea20000300800 */
[----:B----4-:R-:W-:-:S02]  /*67000*/  IMAD.MOV.U32 R6, RZ, RZ, R25 ;  /* 0x000000ffff067224 */ /* 0x010fc400078e0019 */
[----:B---3--:R-:W-:-:S07]  /*67010*/  IMAD.MOV.U32 R7, RZ, RZ, R24 ;  /* 0x000000ffff077224 */ /* 0x008fce00078e0018 */
[C---:B--2---:R-:W-:Y:S06]  /*67020*/  HMMA.16816.F32 R16, R20.reuse, R6, R16 ;  /* 0x000000061410723c */ /* 0x044fec0000001810 */
[----:B------:R-:W-:Y:S07]  /*67030*/  HMMA.16816.F32 R4, R20, R26, R12 ;  /* 0x0000001a1404723c */ /* 0x000fee000000180c */
[----:B------:R-:W-:-:S02]  /*67040*/  IMAD.MOV.U32 R26, RZ, RZ, R11 ;  /* 0x000000ffff1a7224 */ /* 0x000fc400078e000b */
[----:B------:R-:W-:-:S08]  /*67050*/  IMAD.MOV.U32 R27, RZ, RZ, R10 ;  /* 0x000000ffff1b7224 */ /* 0x000fd000078e000a */
[----:B------:R-:W-:Y:S04]  /*67060*/  STL.64 [R1+0x1270], R16 ;  /* 0x0012701001007387 */ /* 0x000fe80000100a00 */
[----:B------:R-:W-:Y:S04]  /*67070*/  STL.64 [R1+0x1278], R18 ;  /* 0x0012781201007387 */ /* 0x000fe80000100a00 */
[----:B------:R-:W-:Y:S04]  /*67080*/  STL.64 [R1+0x1260], R4 ;  /* 0x0012600401007387 */ /* 0x000fe80000100a00 */
[----:B------:R-:W-:Y:S04]  /*67090*/  STL.64 [R1+0x1268], R6 ;  /* 0x0012680601007387 */ /* 0x000fe80000100a00 */
[----:B------:R-:W-:Y:S04]  /*670a0*/  STL.64 [R1+0x3b18], R26 ;  /* 0x003b181a01007387 */ /* 0x000fe80000100a00 */
[----:B------:R-:W2:Y:S04]  /*670b0*/  LDL.LU R12, [R1+0xd90] ;  /* 0x000d9000010c7983 */ /* 0x000ea80000300800 */
        /* <DEDUP_REMOVED lines=20> */
[----:B------:R-:W2:Y:S04]  /*67200*/  LDL.LU R13, [R1+0xdc4] ;  /* 0x000dc400010d7983 */ /* 0x000ea80000300800 */
[----:B------:R-:W2:Y:S04]  /*67210*/  LDL.LU R14, [R1+0xdc8] ;  /* 0x000dc800010e7983 */ /* 0x000ea80000300800 */
[----:B------:R-:W2:Y:S04]  /*67220*/  LDL.LU R15, [R1+0xdcc] ;  /* 0x000dcc00010f7983 */ /* 0x000ea80000300800 */
[----:B------:R-:W3:Y:S04]  /*67230*/  LDL.64 R6, [R1+0x28] ;  /* 0x0000280001067983 */ /* 0x000ee80000100a00 */
        /* <DEDUP_REMOVED lines=10> */
[C---:B------:R-:W-:Y:S03]  /*672e0*/  HMMA.16816.F32 R24, R20.reuse, R26, R12 ;  /* 0x0000001a1418723c */ /* 0x040fe6000000180c */
        /* <DEDUP_REMOVED lines=27> */
[----:B------:R-:W3:Y:S04]  /*674a0*/  LDL.LU.64 R12, [R1+0x3af0] ;  /* 0x003af000010c7983 */ /* 0x000ee80000300a00 */
[----:B------:R0:W-:Y:S04]  /*674b0*/  STL.64 [R1+0x3a68], R26 ;  /* 0x003a681a01007387 */ /* 0x0001e80000100a00 */
[----:B------:R-:W2:Y:S04]  /*674c0*/  LDL.LU R24, [R1+0x420] ;  /* 0x0004200001187983 */ /* 0x000ea80000300800 */
[----:B------:R-:W2:Y:S04]  /*674d0*/  LDL.LU R25, [R1+0x424] ;  /* 0x0004240001197983 */ /* 0x000ea80000300800 */
[----:B0-----:R-:W4:Y:S04]  /*674e0*/  LDL.LU R26, [R1+0x428] ;  /* 0x00042800011a7983 */ /* 0x001f280000300800 */
[----:B------:R-:W4:Y:S01]  /*674f0*/  LDL.LU R27, [R1+0x42c] ;  /* 0x00042c00011b7983 */ /* 0x000f220000300800 */
[----:B------:R-:W-:Y:S01]  /*67500*/  IMAD.MOV.U32 R3, RZ, RZ, R7 ;  /* 0x000000ffff037224 */ /* 0x000fe200078e0007 */
[----:B---3--:R-:W-:Y:S02]  /*67510*/  HMMA.16816.F32 R12, R20, R6, R12 ;  /* 0x00000006140c723c */ /* 0x008fe4000000180c */
[----:B----4-:R0:W-:Y:S04]  /*67520*/  STL.64 [R1+0x3a78], R26 ;  /* 0x003a781a01007387 */ /* 0x0101e80000100a00 */
[----:B--2---:R-:W-:Y:S04]  /*67530*/  STL.64 [R1+0x3a70], R24 ;  /* 0x003a701801007387 */ /* 0x004fe80000100a00 */
[----:B0-----:R-:W2:-:S13]  /*67540*/  LDL.64 R26, [R1+0xd8] ;  /* 0x0000d800011a7983 */ /* 0x001e9a0000100a00 */
[----:B------:R0:W-:Y:S04]  /*67550*/  STL.64 [R1+0x1220], R12 ;  /* 0x0012200c01007387 */ /* 0x0001e80000100a00 */
[----:B------:R1:W-:Y:S01]  /*67560*/  STL.64 [R1+0x1228], R14 ;  /* 0x0012280e01007387 */ /* 0x0003e20000100a00 */
[----:B0-----:R-:W-:-:S03]  /*67570*/  IMAD.MOV.U32 R12, RZ, RZ, R6 ;  /* 0x000000ffff0c7224 */ /* 0x001fc600078e0006 */
[----:B-1----:R-:W3:Y:S04]  /*67580*/  LDL.LU.64 R14, [R1+0x3ae8] ;  /* 0x003ae800010e7983 */ /* 0x002ee80000300a00 */
[----:B------:R-:W4:Y:S02]  /*67590*/  LDL.LU.64 R6, [R1+0x3ae0] ;  /* 0x003ae00001067983 */ /* 0x000f240000300a00 */
        /* <DEDUP_REMOVED lines=13> */
[----:B0-----:R-:W3:Y:S04]  /*67670*/  LDL.LU.64 R6, [R1+0x3ab0] ;  /* 0x003ab00001067983 */ /* 0x001ee80000300a00 */
[----:B------:R-:W3:Y:S02]  /*67680*/  LDL.LU.64 R4, [R1+0x3aa8] ;  /* 0x003aa80001047983 */ /* 0x000ee40000300a00 */
[----:B---3--:R-:W-:-:S15]  /*67690*/  HMMA.16816.F32 R4, R20, R14, R4 ;  /* 0x0000000e1404723c */ /* 0x008fde0000001804 */
[----:B------:R-:W-:-:S08]  /*676a0*/  NOP ;  /* 0x0000000000007918 */ /* 0x000fd00000000000 */
[----:B------:R-:W-:Y:S04]  /*676b0*/  STL.64 [R1+0xe20], R4 ;  /* 0x000e200401007387 */ /* 0x000fe80000100a00 */
[----:B------:R0:W-:Y:S04]  /*676c0*/  STL.64 [R1+0xe28], R6 ;  /* 0x000e280601007387 */ /* 0x0001e80000100a00 */
[----:B0-----:R-:W4:Y:S04]  /*676d0*/  LDL.LU.64 R6, [R1+0x3aa0] ;  /* 0x003aa00001067983 */ /* 0x001f280000300a00 */
[----:B------:R-:W3:Y:S04]  /*676e0*/  LDL.LU.64 R4, [R1+0x3a98] ;  /* 0x003a980001047983 */ /* 0x000ee80000300a00 */
[----:B------:R-:W-:Y:S04]  /*676f0*/  STL.64 [R1+0x39e8], R14 ;  /* 0x0039e80e01007387 */ /* 0x000fe80000100a00 */
[----:B------:R0:W-:Y:S04]  /*67700*/  STL [R1+0x3a60], R12 ;  /* 0x003a600c01007387 */ /* 0x0001e80000100800 */
[----:B0-----:R-:W3:Y:S04]  /*67710*/  LDL.LU R12, [R1+0xac0] ;  /* 0x000ac000010c7983 */ /* 0x001ee80000300800 */
[----:B------:R-:W3:Y:S04]  /*67720*/  LDL.LU R13, [R1+0xac4] ;  /* 0x000ac400010d7983 */ /* 0x000ee80000300800 */
[----:B------:R-:W3:Y:S04]  /*67730*/  LDL.LU R14, [R1+0xac8] ;  /* 0x000ac800010e7983 */ /* 0x000ee80000300800 */
[----:B------:R-:W3:Y:S01]  /*67740*/  LDL.LU R15, [R1+0xacc] ;  /* 0x000acc00010f7983 */ /* 0x000ee20000300800 */
[----:B------:R-:W0:Y:S01]  /*67750*/  S2R R28, SR_TID.X ;  /* 0x00000000001c7919 */ /* 0x000e220000002100 */
[----:B----4-:R-:W-:Y:S02]  /*67760*/  HMMA.16816.F32 R20, R20, R6, R8 ;  /* 0x000000061414723c */ /* 0x010fe40000001808 */
[----:B------:R-:W4:Y:S04]  /*67770*/  LDL.LU.64 R10, [R1+0x3a90] ;  /* 0x003a9000010a7983 */ /* 0x000f280000300a00 */
[----:B------:R-:W4:Y:S01]  /*67780*/  LDL.LU.64 R8, [R1+0x3a88] ;  /* 0x003a880001087983 */ /* 0x000f220000300a00 */
[C---:B0-----:R-:W-:Y:S01]  /*67790*/  LOP3.LUT R29, R28.reuse, 0x7, RZ, 0xc0, !PT ;  /* 0x000000071c1d7812 */ /* 0x041fe200078ec0ff */
[----:B------:R-:W-:-:S04]  /*677a0*/  IMAD.SHL.U32 R25, R28, 0x2, RZ ;  /* 0x000000021c197824 */ /* 0x000fc800078e00ff */
[----:B------:R-:W-:Y:S02]  /*677b0*/  IMAD R29, R29, 0x210, RZ ;  /* 0x000002101d1d7824 */ /* 0x000fe400078e02ff */
[----:B------:R-:W-:-:S03]  /*677c0*/  IMAD.SHL.U32 R28, R28, 0x100, RZ ;  /* 0x000001001c1c7824 */ /* 0x000fc600078e00ff */
[----:B------:R-:W-:-:S04]  /*677d0*/  LOP3.LUT R29, R29, 0x10, R25, 0x78, !PT ;  /* 0x000000101d1d7812 */ /* 0x000fc800078e7819 */
[----:B------:R-:W-:Y:S02]  /*677e0*/  LOP3.LUT R29, R29, 0x1000, R28, 0xf8, !PT ;  /* 0x000010001d1d7812 */ /* 0x000fe400078ef81c */
[----:B------:R-:W-:Y:S04]  /*677f0*/  STL.64 [R1+0x4b0], R20 ;  /* 0x0004b01401007387 */ /* 0x000fe80000100a00 */
[----:B------:R0:W-:Y:S01]  /*67800*/  STL.64 [R1+0x4b8], R22 ;  /* 0x0004b81601007387 */ /* 0x0001e20000100a00 */
[----:B--2---:R-:W-:-:S03]  /*67810*/  IMAD.MOV.U32 R28, RZ, RZ, R27 ;  /* 0x000000ffff1c7224 */ /* 0x004fc600078e001b */
[----:B0-----:R-:W2:Y:S04]  /*67820*/  LDL.64 R22, [R1+0xc8] ;  /* 0x0000c80001167983 */ /* 0x001ea80000100a00 */
[----:B------:R0:W-:Y:S04]  /*67830*/  STL.64 [R1+0x39a8], R6 ;  /* 0x0039a80601007387 */ /* 0x0001e80000100a00 */
[----:B0-----:R-:W3:Y:S01]  /*67840*/  LDL.64 R6, [R1+0xa8] ;  /* 0x0000a80001067983 */ /* 0x001ee20000100a00 */
[----:B----4-:R-:W-:-:S15]  /*67850*/  HMMA.16816.F32 R16, R8, R26, R16 ;  /* 0x0000001a0810723c */ /* 0x010fde0000001810 */
[----:B------:R-:W-:-:S08]  /*67860*/  NOP ;  /* 0x0000000000007918 */ /* 0x000fd00000000000 */
[----:B------:R0:W-:Y:S04]  /*67870*/  STL.64 [R1+0x1950], R16 ;  /* 0x0019501001007387 */ /* 0x0001e80000100a00 */
[----:B------:R1:W-:Y:S04]  /*67880*/  STL.64 [R1+0x1958], R18 ;  /* 0x0019581201007387 */ /* 0x0003e80000100a00 */
[----:B0-----:R-:W4:Y:S01]  /*67890*/  LDL.LU.64 R16, [R1+0x3a80] ;  /* 0x003a800001107983 */ /* 0x001f220000300a00 */
[----:B-1----:R-:W-:-:S03]  /*678a0*/  IMAD.MOV.U32 R19, RZ, RZ, R26 ;  /* 0x000000ffff137224 */ /* 0x002fc600078e001a */
[----:B------:R-:W2:Y:S04]  /*678b0*/  LDL.LU.64 R26, [R1+0x3a78] ;  /* 0x003a7800011a7983 */ /* 0x000ea80000300a00 */
[----:B------:R-:W2:Y:S02]  /*678c0*/  LDL.LU.64 R24, [R1+0x3a70] ;  /* 0x003a700001187983 */ /* 0x000ea40000300a00 */
[----:B--2---:R-:W-:-:S15]  /*678d0*/  HMMA.16816.F32 R24, R8, R22, R24 ;  /* 0x000000160818723c */ /* 0x004fde0000001818 */
[----:B------:R-:W-:-:S08]  /*678e0*/  NOP ;  /* 0x0000000000007918 */ /* 0x000fd00000000000 */
[----:B------:R-:W-:Y:S04]  /*678f0*/  STL.64 [R1+0x1850], R24 ;  /* 0x0018501801007387 */ /* 0x000fe80000100a00 */
[----:B------:R0:W-:Y:S04]  /*67900*/  STL.64 [R1+0x1858], R26 ;  /* 0x0018581a01007387 */ /* 0x0001e80000100a00 */
[----:B0-----:R-:W2:Y:S01]  /*67910*/  LDL.LU.64 R26, [R1+0x3a68] ;  /* 0x003a6800011a7983 */ /* 0x001ea20000300a00 */
[----:B------:R-:W-:Y:S01]  /*67920*/  IMAD.MOV.U32 R25, RZ, RZ, R23 ;  /* 0x000000ffff197224 */ /* 0x000fe200078e0017 */
[----:B------:R-:W-:Y:S01]  /*67930*/  LOP3.LUT R29, R29, 0x20, RZ, 0x3c, !PT ;  /* 0x000000201d1d7812 */ /* 0x000fe200078e3cff */
[----:B------:R-:W-:-:S04]  /*67940*/  IMAD.MOV.U32 R18, RZ, RZ, R22 ;  /* 0x000000ffff127224 */ /* 0x000fc800078e0016 */
[----:B------:R-:W0:Y:S04]  /*67950*/  LDSM.16.MT88.4 R20, [R29+UR4+0x6000] ;  /* 0x006000041d14783b */ /* 0x000e280008004200 */
[----:B--2---:R-:W-:Y:S04]  /*67960*/  STL.64 [R1+0x39f8], R26 ;  /* 0x0039f81a01007387 */ /* 0x004fe80000100a00 */
[----:B------:R1:W-:Y:S04]  /*67970*/  STL [R1+0x39f0], R25 ;  /* 0x0039f01901007387 */ /* 0x0003e80000100800 */
[----:B------:R-:W2:Y:S04]  /*67980*/  LDL.LU R24, [R1+0xab0] ;  /* 0x000ab00001187983 */ /* 0x000ea80000300800 */
[----:B-1----:R-:W2:Y:S04]  /*67990*/  LDL.LU R25, [R1+0xab4] ;  /* 0x000ab40001197983 */ /* 0x002ea80000300800 */
[----:B------:R-:W2:Y:S04]  /*679a0*/  LDL.LU R26, [R1+0xab8] ;  /* 0x000ab800011a7983 */ /* 0x000ea80000300800 */
[----:B------:R-:W2:Y:S04]  /*679b0*/  LDL.LU R27, [R1+0xabc] ;  /* 0x000abc00011b7983 */ /* 0x000ea80000300800 */
[----:B0-----:R4:W-:Y:S04]  /*679c0*/  STL.64 [R1+0x3870], R22 ;  /* 0x0038701601007387 */ /* 0x0019e80000100a00 */
[----:B------:R-:W-:Y:S01]  /*679d0*/  STL.64 [R1+0x3868], R20 ;  /* 0x0038681401007387 */ /* 0x000fe20000100a00 */
[----:B----4-:R-:W-:-:S02]  /*679e0*/  IMAD.MOV.U32 R22, RZ, RZ, R17 ;  /* 0x000000ffff167224 */ /* 0x010fc400078e0011 */
[----:B------:R-:W-:-:S05]  /*679f0*/  IMAD.MOV.U32 R23, RZ, RZ, R16 ;  /* 0x000000ffff177224 */ /* 0x000fca00078e0010 */
[----:B------:R3:W-:Y:S02]  /*67a00*/  STL.64 [R1+0x3a48], R22 ;  /* 0x003a481601007387 */ /* 0x0007e40000100a00 */
[----:B---3--:R-:W-:Y:S02]  /*67a10*/  IMAD.MOV.U32 R22, RZ, RZ, R5 ;  /* 0x000000ffff167224 */ /* 0x008fe400078e0005 */
[----:B------:R-:W-:-:S07]  /*67a20*/  IMAD.MOV.U32 R23, RZ, RZ, R4 ;  /* 0x000000ffff177224 */ /* 0x000fce00078e0004 */
[----:B------:R-:W-:Y:S01]  /*67a30*/  HMMA.16816.F32 R20, R8, R22, R12 ;  /* 0x000000160814723c */ /* 0x000fe2000000180c */
[----:B------:R-:W3:-:S15]  /*67a40*/  LDL.LU R12, [R1+0x3a60] ;  /* 0x003a6000010c7983 */ /* 0x000ede0000300800 */
[----:B------:R-:W-:-:S07]  /*67a50*/  NOP ;  /* 0x0000000000007918 */ /* 0x000fce0000000000 */
[----:B------:R-:W-:Y:S04]  /*67a60*/  STL.64 [R1+0x1750], R20 ;  /* 0x0017501401007387 */ /* 0x000fe80000100a00 */
[----:B------:R2:W-:Y:S01]  /*67a70*/  STL.64 [R1+0x1758], R22 ;  /* 0x0017581601007387 */ /* 0x0005e20000100a00 */
[----:B------:R-:W-:Y:S02]  /*67a80*/  IMAD.MOV.U32 R16, RZ, RZ, R6 ;  /* 0x000000ffff107224 */ /* 0x000fe400078e0006 */
[----:B------:R-:W-:Y:S01]  /*67a90*/  IMAD.MOV.U32 R17, RZ, RZ, R7 ;  /* 0x000000ffff117224 */ /* 0x000fe200078e0007 */
[----:B--2---:R-:W-:-:S15]  /*67aa0*/  HMMA.16816.F32 R20, R8, R6, R24 ;  /* 0x000000060814723c */ /* 0x004fde0000001818 */
[----:B------:R-:W-:-:S08]  /*67ab0*/  NOP ;  /* 0x0000000000007918 */ /* 0x000fd00000000000 */
[----:B------:R-:W-:Y:S04]  /*67ac0*/  STL.64 [R1+0x1650], R20 ;  /* 0x0016501401007387 */ /* 0x000fe80000100a00 */
[----:B------:R-:W-:Y:S04]  /*67ad0*/  STL.64 [R1+0x1658], R22 ;  /* 0x0016581601007387 */ /* 0x000fe80000100a00 */
[----:B------:R-:W-:Y:S04]  /*67ae0*/  STL.64 [R1+0x3980], R18 ;  /* 0x0039801201007387 */ /* 0x000fe80000100a00 */
[----:B------:R0:W-:Y:S04]  /*67af0*/  STL.64 [R1+0x3978], R16 ;  /* 0x0039781001007387 */ /* 0x0001e80000100a00 */
        /* <DEDUP_REMOVED lines=8> */
[----:B--2---:R0:W-:Y:S04]  /*67b80*/  STL.64 [R1+0x39b8], R6 ;  /* 0x0039b80601007387 */ /* 0x0041e80000100a00 */
[----:B---3--:R-:W-:Y:S04]  /*67b90*/  STL.64 [R1+0x39b0], R4 ;  /* 0x0039b00401007387 */ /* 0x008fe80000100a00 */
[----:B0-----:R-:W2:Y:S04]  /*67ba0*/  LDL.64 R6, [R1+0x18] ;  /* 0x0000180001067983 */ /* 0x001ea80000100a00 */
[----:B--2---:R0:W-:Y:S02]  /*67bb0*/  STL.64 [R1+0x39c8], R6 ;  /* 0x0039c80601007387 */ /* 0x0041e40000100a00 */
[----:B0-----:R-:W-:-:S02]  /*67bc0*/  IMAD.MOV.U32 R6, RZ, RZ, R12 ;  /* 0x000000ffff067224 */ /* 0x001fc400078e000c */
[----:B------:R-:W-:-:S05]  /*67bd0*/  IMAD.MOV.U32 R7, RZ, RZ, R3 ;  /* 0x000000ffff077224 */ /* 0x000fca00078e0003 */
[----:B------:R0:W-:Y:S04]  /*67be0*/  STL.64 [R1+0x39e0], R6 ;  /* 0x0039e00601007387 */ /* 0x0001e80000100a00 */
[----:B------:R-:W2:Y:S04]  /*67bf0*/  LDL.LU R4, [R1+0xa40] ;  /* 0x000a400001047983 */ /* 0x000ea80000300800 */
[----:B------:R-:W2:Y:S04]  /*67c00*/  LDL.LU R5, [R1+0xa44] ;  /* 0x000a440001057983 */ /* 0x000ea80000300800 */
[----:B0-----:R-:W3:Y:S04]  /*67c10*/  LDL.LU R6, [R1+0xa48] ;  /* 0x000a480001067983 */ /* 0x001ee80000300800 */
[----:B------:R-:W3:Y:S04]  /*67c20*/  LDL.LU R7, [R1+0xa4c] ;  /* 0x000a4c0001077983 */ /* 0x000ee80000300800 */
[----:B---3--:R-:W-:Y:S04]  /*67c30*/  STL.64 [R1+0x3a08], R6 ;  /* 0x003a080601007387 */ /* 0x008fe80000100a00 */
[----:B--2---:R-:W-:Y:S04]  /*67c40*/  STL.64 [R1+0x3a00], R4 ;  /* 0x003a000401007387 */ /* 0x004fe80000100a00 */
        /* <DEDUP_REMOVED lines=10> */
[----:B---3--:R0:W-:Y:S04]  /*67cf0*/  STL.64 [R1+0x3a28], R26 ;  /* 0x003a281a01007387 */ /* 0x0081e80000100a00 */
[----:B--2---:R-:W-:Y:S04]  /*67d00*/  STL.64 [R1+0x3a20], R24 ;  /* 0x003a201801007387 */ /* 0x004fe80000100a00 */
[----:B0-----:R-:W2:Y:S04]  /*67d10*/  LDL.64 R26, [R1+0x68] ;  /* 0x00006800011a7983 */ /* 0x001ea80000100a00 */
[----:B--2---:R0:W-:Y:S04]  /*67d20*/  STL.64 [R1+0x3a30], R26 ;  /* 0x003a301a01007387 */ /* 0x0041e80000100a00 */
[----:B0-----:R-:W2:Y:S04]  /*67d30*/  LDL.64 R26, [R1+0x78] ;  /* 0x00007800011a7983 */ /* 0x001ea80000100a00 */
[----:B--2---:R0:W-:Y:S04]  /*67d40*/  STL.64 [R1+0x3a40], R26 ;  /* 0x003a401a01007387 */ /* 0x0041e80000100a00 */
[----:B------:R-:W2:Y:S04]  /*67d50*/  LDL.LU R24, [R1+0xa90] ;  /* 0x000a900001187983 */ /* 0x000ea80000300800 */
[----:B------:R-:W2:Y:S04]  /*67d60*/  LDL.LU R25, [R1+0xa94] ;  /* 0x000a940001197983 */ /* 0x000ea80000300800 */
[----:B0-----:R-:W3:Y:S04]  /*67d70*/  LDL.LU R26, [R1+0xa98] ;  /* 0x000a9800011a7983 */ /* 0x001ee80000300800 */
[----:B------:R-:W3:Y:S04]  /*67d80*/  LDL.LU R27, [R1+0xa9c] ;  /* 0x000a9c00011b7983 */ /* 0x000ee80000300800 */
[----:B---3--:R-:W-:Y:S04]  /*67d90*/  STL.64 [R1+0x3a58], R26 ;  /* 0x003a581a01007387 */ /* 0x008fe80000100a00 */
[----:B--2---:R0:W-:Y:S04]  /*67da0*/  STL.64 [R1+0x3a50], R24 ;  /* 0x003a501801007387 */ /* 0x0041e80000100a00 */
[----:B0-----:R-:W2:Y:S04]  /*67db0*/  LDL.LU R24, [R1+0xaa0] ;  /* 0x000aa00001187983 */ /* 0x001ea80000300800 */
[----:B------:R-:W2:Y:S04]  /*67dc0*/  LDL.LU R25, [R1+0xaa4] ;  /* 0x000aa40001197983 */ /* 0x000ea80000300800 */
[----:B------:R-:W2:Y:S04]  /*67dd0*/  LDL.LU R26, [R1+0xaa8] ;  /* 0x000aa800011a7983 */ /* 0x000ea80000300800 */
[----:B------:R-:W2:Y:S04]  /*67de0*/  LDL.LU R27, [R1+0xaac] ;  /* 0x000aac00011b7983 */ /* 0x000ea80000300800 */
[----:B------:R-:W3:Y:S04]  /*67df0*/  LDL.64 R6, [R1+0x58] ;  /* 0x0000580001067983 */ /* 0x000ee80000100a00 */
[----:B---3--:R0:W-:Y:S04]  /*67e00*/  STL.64 [R1+0x3a38], R6 ;  /* 0x003a380601007387 */ /* 0x0081e80000100a00 */
[----:B------:R-:W3:Y:S04]  /*67e10*/  LDL.LU R4, [R1+0xa80] ;  /* 0x000a800001047983 */ /* 0x000ee80000300800 */
[----:B------:R-:W3:Y:S04]  /*67e20*/  LDL.LU R5, [R1+0xa84] ;  /* 0x000a840001057983 */ /* 0x000ee80000300800 */
[----:B0-----:R-:W3:Y:S04]  /*67e30*/  LDL.LU R6, [R1+0xa88] ;  /* 0x000a880001067983 */ /* 0x001ee80000300800 */
[----:B------:R-:W3:Y:S04]  /*67e40*/  LDL.LU R7, [R1+0xa8c] ;  /* 0x000a8c0001077983 */ /* 0x000ee80000300800 */
[----:B------:R-:W3:Y:S04]  /*67e50*/  LDL.64 R14, [R1+0x48] ;  /* 0x00004800010e7983 */ /* 0x000ee80000100a00 */
[----:B----4-:R-:W-:Y:S04]  /*67e60*/  STL.64 [R1+0x3990], R18 ;  /* 0x0039901201007387 */ /* 0x010fe80000100a00 */
[----:B------:R0:W-:Y:S04]  /*67e70*/  STL.64 [R1+0x3988], R16 ;  /* 0x0039881001007387 */ /* 0x0001e80000100a00 */
[----:B0-----:R-:W4:Y:S04]  /*67e80*/  LDL.LU R16, [R1+0xa00] ;  /* 0x000a000001107983 */ /* 0x001f280000300800 */
[----:B------:R-:W4:Y:S04]  /*67e90*/  LDL.LU R17, [R1+0xa04] ;  /* 0x000a040001117983 */ /* 0x000f280000300800 */
[----:B------:R-:W2:Y:S04]  /*67ea0*/  LDL.LU R18, [R1+0xa08] ;  /* 0x000a080001127983 */ /* 0x000ea80000300800 */
[----:B------:R-:W2:Y:S04]  /*67eb0*/  LDL.LU R19, [R1+0xa0c] ;  /* 0x000a0c0001137983 */ /* 0x000ea80000300800 */
[----:B--2---:R0:W-:Y:S04]  /*67ec0*/  STL.64 [R1+0x39a0], R18 ;  /* 0x0039a01201007387 */ /* 0x0041e80000100a00 */
[----:B----4-:R1:W-:Y:S04]  /*67ed0*/  STL.64 [R1+0x3998], R16 ;  /* 0x0039981001007387 */ /* 0x0103e80000100a00 */
[----:B0-----:R-:W2:Y:S01]  /*67ee0*/  LDL.64 R18, [R1+0x8] ;  /* 0x0000080001127983 */ /* 0x001ea20000100a00 */
[----:B------:R-:W-:-:S02]  /*67ef0*/  IMAD.MOV.U32 R22, RZ, RZ, R2 ;  /* 0x000000ffff167224 */ /* 0x000fc400078e0002 */
[----:B------:R-:W-:-:S07]  /*67f00*/  IMAD.MOV.U32 R23, RZ, RZ, R0 ;  /* 0x000000ffff177224 */ /* 0x000fce00078e0000 */
[C---:B------:R-:W-:Y:S01]  /*67f10*/  HMMA.16816.F32 R20, R8.reuse, R22, R24 ;  /* 0x000000160814723c */ /* 0x040fe20000001818 */
[----:B--2---:R0:W-:Y:S04]  /*67f20*/  STL.64 [R1+0x39c0], R18 ;  /* 0x0039c01201007387 */ /* 0x0041e80000100a00 */
[----:B-1----:R-:W2:Y:S04]  /*67f30*/  LDL.LU R16, [R1+0xa20] ;  /* 0x000a200001107983 */ /* 0x002ea80000300800 */
[----:B------:R-:W2:Y:S04]  /*67f40*/  LDL.LU R17, [R1+0xa24] ;  /* 0x000a240001117983 */ /* 0x000ea80000300800 */
[----:B0-----:R-:W4:Y:S04]  /*67f50*/  LDL.LU R18, [R1+0xa28] ;  /* 0x000a280001127983 */ /* 0x001f280000300800 */
[----:B------:R-:W4:Y:S04]  /*67f60*/  LDL.LU R19, [R1+0xa2c] ;  /* 0x000a2c0001137983 */ /* 0x000f280000300800 */
[----:B----4-:R-:W-:Y:S04]  /*67f70*/  STL.64 [R1+0x39d8], R18 ;  /* 0x0039d81201007387 */ /* 0x010fe80000100a00 */
[----:B--2---:R0:W-:Y:S04]  /*67f80*/  STL.64 [R1+0x39d0], R16 ;  /* 0x0039d01001007387 */ /* 0x0041e80000100a00 */
[----:B0-----:R-:W2:Y:S04]  /*67f90*/  LDL.LU R16, [R1+0xa30] ;  /* 0x000a300001107983 */ /* 0x001ea80000300800 */
[----:B------:R-:W2:Y:S04]  /*67fa0*/  LDL.LU R17, [R1+0xa34] ;  /* 0x000a340001117983 */ /* 0x000ea80000300800 */
[----:B------:R-:W2:Y:S04]  /*67fb0*/  LDL.LU R18, [R1+0xa38] ;  /* 0x000a380001127983 */ /* 0x000ea80000300800 */
[----:B------:R-:W2:Y:S04]  /*67fc0*/  LDL.LU R19, [R1+0xa3c] ;  /* 0x000a3c0001137983 */ /* 0x000ea80000300800 */
[----:B------:R-:W4:Y:S04]  /*67fd0*/  LDL.LU.64 R26, [R1+0x3a58] ;  /* 0x003a5800011a7983 */ /* 0x000f280000300a00 */
[----:B------:R-:W4:Y:S04]  /*67fe0*/  LDL.LU.64 R24, [R1+0x3a50] ;  /* 0x003a500001187983 */ /* 0x000f280000300a00 */
[----:B------:R-:W-:Y:S04]  /*67ff0*/  STL.64 [R1+0x1550], R20 ;  /* 0x0015501401007387 */ /* 0x000fe80000100a00 */
[----:B------:R0:W-:Y:S04]  /*68000*/  STL.64 [R1+0x1558], R22 ;  /* 0x0015581601007387 */ /* 0x0001e80000100a00 */
[----:B0-----:R-:W4:Y:S02]  /*68010*/  LDL.LU.64 R22, [R1+0x3a48] ;  /* 0x003a480001167983 */ /* 0x001f240000300a00 */
[----:B----4-:R-:W-:-:S15]  /*68020*/  HMMA.16816.F32 R24, R8, R22, R24 ;  /* 0x000000160818723c */ /* 0x010fde0000001818 */
        /* <DEDUP_REMOVED lines=9> */
[----:B---3--:R-:W-:Y:S06]  /*680c0*/  HMMA.16816.F32 R4, R8, R26, R4 ;  /* 0x0000001a0804723c */ /* 0x008fec0000001804 */
[----:B------:R-:W-:-:S02]  /*680d0*/  IMAD.MOV.U32 R2, RZ, RZ, R26 ;  /* 0x000000ffff027224 */ /* 0x000fc400078e001a */
[----:B------:R-:W-:-:S15]  /*680e0*/  IMAD.MOV.U32 R0, RZ, RZ, R27 ;  /* 0x000000ffff007224 */ /* 0x000fde00078e001b */
[----:B------:R-:W-:Y:S04]  /*680f0*/  STL.64 [R1+0xab0], R4 ;  /* 0x000ab00401007387 */ /* 0x000fe80000100a00 */
[----:B------:R0:W-:Y:S04]  /*68100*/  STL.64 [R1+0xab8], R6 ;  /* 0x000ab80601007387 */ /* 0x0001e80000100a00 */
[----:B0-----:R-:W3:Y:S04]  /*68110*/  LDL.LU.64 R6, [R1+0x3a38] ;  /* 0x003a380001067983 */ /* 0x001ee80000300a00 */
[----:B------:R-:W4:Y:S02]  /*68120*/  LDL.LU.64 R26, [R1+0x3a30] ;  /* 0x003a3000011a7983 */ /* 0x000f240000300a00 */
[----:B----4-:R-:W-:-:S15]  /*68130*/  HMMA.16816.F32 R20, R8, R26, R20 ;  /* 0x0000001a0814723c */ /* 0x010fde0000001814 */
[----:B------:R-:W-:-:S08]  /*68140*/  NOP ;  /* 0x0000000000007918 */ /* 0x000fd00000000000 */
[----:B------:R0:W-:Y:S04]  /*68150*/  STL.64 [R1+0xaa0], R20 ;  /* 0x000aa01401007387 */ /* 0x0001e80000100a00 */
[----:B------:R-:W-:Y:S01]  /*68160*/  STL.64 [R1+0xaa8], R22 ;  /* 0x000aa81601007387 */ /* 0x000fe20000100a00 */
[----:B0-----:R-:W-:Y:S02]  /*68170*/  IMAD.MOV.U32 R21, RZ, RZ, R26 ;  /* 0x000000ffff157224 */ /* 0x001fe400078e001a */
[----:B------:R-:W-:Y:S02]  /*68180*/  IMAD.MOV.U32 R20, RZ, RZ, R27 ;  /* 0x000000ffff147224 */ /* 0x000fe400078e001b */
[----:B------:R-:W3:Y:S04]  /*68190*/  LDL.LU.64 R26, [R1+0x3a28] ;  /* 0x003a2800011a7983 */ /* 0x000ee80000300a00 */
[----:B------:R-:W3:Y:S02]  /*681a0*/  LDL.LU.64 R24, [R1+0x3a20] ;  /* 0x003a200001187983 */ /* 0x000ee40000300a00 */
        /* <DEDUP_REMOVED lines=8> */
[----:B------:R-:W4:Y:S04]  /*68230*/  LDL.LU.64 R6, [R1+0x3a08] ;  /* 0x003a080001067983 */ /* 0x000f280000300a00 */
[----:B------:R-:W4:Y:S01]  /*68240*/  LDL.LU.64 R4, [R1+0x3a00] ;  /* 0x003a000001047983 */ /* 0x000f220000300a00 */
[----:B---3--:R-:W-:-:S15]  /*68250*/  HMMA.16816.F32 R24, R8, R14, R24 ;  /* 0x0000000e0818723c */ /* 0x008fde0000001818 */
[----:B------:R-:W-:-:S08]  /*68260*/  NOP ;  /* 0x0000000000007918 */ /* 0x000fd00000000000 */
[----:B------:R-:W-:Y:S04]  /*68270*/  STL.64 [R1+0xa80], R24 ;  /* 0x000a801801007387 */ /* 0x000fe80000100a00 */
[----:B------:R0:W-:Y:S04]  /*68280*/  STL.64 [R1+0xa88], R26 ;  /* 0x000a881a01007387 */ /* 0x0001e80000100a00 */
[----:B0-----:R-:W4:Y:S04]  /*68290*/  LDL.LU.64 R26, [R1+0x39f8] ;  /* 0x0039f800011a7983 */ /* 0x001f280000300a00 */
[----:B------:R-:W3:Y:S01]  /*682a0*/  LDL.LU R25, [R1+0x39f0] ;  /* 0x0039f00001197983 */ /* 0x000ee20000300800 */
[----:B------:R-:W-:-:S02]  /*682b0*/  IMAD.MOV.U32 R24, RZ, RZ, R14 ;  /* 0x000000ffff187224 */ /* 0x000fc400078e000e */
[----:B------:R-:W-:Y:S02]  /*682c0*/  IMAD.MOV.U32 R13, RZ, RZ, R15 ;  /* 0x000000ffff0d7224 */ /* 0x000fe400078e000f */
[----:B------:R-:W3:Y:S01]  /*682d0*/  LDL.LU.64 R14, [R1+0x39e8] ;  /* 0x0039e800010e7983 */ /* 0x000ee20000300a00 */
[----:B----4-:R-:W-:-:S15]  /*682e0*/  HMMA.16816.F32 R4, R8, R26, R4 ;  /* 0x0000001a0804723c */ /* 0x010fde0000001804 */
[----:B------:R-:W-:-:S08]  /*682f0*/  NOP ;  /* 0x0000000000007918 */ /* 0x000fd00000000000 */
[----:B------:R-:W-:Y:S04]  /*68300*/  STL.64 [R1+0xa70], R4 ;  /* 0x000a700401007387 */ /* 0x000fe80000100a00 */
[----:B------:R0:W-:Y:S04]  /*68310*/  STL.64 [R1+0xa78], R6 ;  /* 0x000a780601007387 */ /* 0x0001e80000100a00 */
[----:B0-----:R-:W2:Y:S04]  /*68320*/  LDL.LU.64 R6, [R1+0x39e0] ;  /* 0x0039e00001067983 */ /* 0x001ea80000300a00 */
[----:B------:R-:W-:Y:S04]  /*68330*/  STL.64 [R1+0x38b8], R26 ;  /* 0x0038b81a01007387 */ /* 0x000fe80000100a00 */
[----:B------:R-:W-:Y:S01]  /*68340*/  STL [R1+0x3918], R24 ;  /* 0x0039181801007387 */ /* 0x000fe20000100800 */
[----:B--2---:R-:W-:Y:S03]  /*68350*/  HMMA.16816.F32 R4, R8, R6, R16 ;  /* 0x000000060804723c */ /* 0x004fe60000001810 */
[----:B------:R-:W2:Y:S04]  /*68360*/  LDL.LU.64 R18, [R1+0x39d8] ;  /* 0x0039d80001127983 */ /* 0x000ea80000300a00 */
[----:B------:R-:W2:-:S15]  /*68370*/  LDL.LU.64 R16, [R1+0x39d0] ;  /* 0x0039d00001107983 */ /* 0x000e9e0000300a00 */
[----:B------:R-:W-:-:S01]  /*68380*/  NOP ;  /* 0x0000000000007918 */ /* 0x000fc20000000000 */
        /* <DEDUP_REMOVED lines=26> */
[----:B------:R0:W-:Y:S04]  /*68530*/  STL.64 [R1+0x3880], R14 ;  /* 0x0038800e01007387 */ /* 0x0001e80000100a00 */
[----:B------:R-:W-:Y:S01]  /*68540*/  STL [R1+0x38d0], R12 ;  /* 0x0038d00c01007387 */ /* 0x000fe20000100800 */
[----:B0-----:R-:W-:-:S02]  /*68550*/  IMAD.MOV.U32 R14, RZ, RZ, R23 ;  /* 0x000000ffff0e7224 */ /* 0x001fc400078e0017 */
[----:B------:R-:W-:-:S05]  /*68560*/  IMAD.MOV.U32 R15, RZ, RZ, R22 ;  /* 0x000000ffff0f7224 */ /* 0x000fca00078e0016 */
[----:B------:R0:W-:Y:S02]  /*68570*/  STL.64 [R1+0x38e0], R14 ;  /* 0x0038e00e01007387 */ /* 0x0001e40000100a00 */
[----:B0-----:R-:W-:Y:S02]  /*68580*/  IMAD.MOV.U32 R15, RZ, RZ, R20 ;  /* 0x000000ffff0f7224 */ /* 0x001fe400078e0014 */
[----:B------:R-:W-:Y:S01]  /*68590*/  IMAD.MOV.U32 R14, RZ, RZ, R21 ;  /* 0x000000ffff0e7224 */ /* 0x000fe200078e0015 */
[----:B--2---:R-:W-:Y:S01]  /*685a0*/  HMMA.16816.F32 R8, R8, R6, R16 ;  /* 0x000000060808723c */ /* 0x004fe20000001810 */
[----:B------:R-:W2:Y:S04]  /*685b0*/  LDL.LU.64 R18, [R1+0x3980] ;  /* 0x0039800001127983 */ /* 0x000ea80000300a00 */
[----:B------:R-:W3:-:S15]  /*685c0*/  LDL.LU.64 R16, [R1+0x3978] ;  /* 0x0039780001107983 */ /* 0x000ede0000300a00 */
[----:B------:R-:W-:-:S03]  /*685d0*/  NOP ;  /* 0x0000000000007918 */ /* 0x000fc60000000000 */
[----:B------:R-:W-:Y:S04]  /*685e0*/  STL.64 [R1+0x430], R8 ;  /* 0x0004300801007387 */ /* 0x000fe80000100a00 */
[----:B------:R0:W-:Y:S04]  /*685f0*/  STL.64 [R1+0x438], R10 ;  /* 0x0004380a01007387 */ /* 0x0001e80000100a00 */
[----:B------:R-:W4:Y:S04]  /*68600*/  LDL.LU R20, [R1+0x830] ;  /* 0x0008300001147983 */ /* 0x000f280000300800 */
[----:B------:R-:W4:Y:S04]  /*68610*/  LDL.LU R21, [R1+0x834] ;  /* 0x0008340001157983 */ /* 0x000f280000300800 */
[----:B------:R-:W4:Y:S04]  /*68620*/  LDL.LU R22, [R1+0x838] ;  /* 0x0008380001167983 */ /* 0x000f280000300800 */
[----:B------:R-:W4:Y:S01]  /*68630*/  LDL.LU R23, [R1+0x83c] ;  /* 0x00083c0001177983 */ /* 0x000f220000300800 */
[----:B0-----:R-:W-:-:S02]  /*68640*/  IMAD.MOV.U32 R11, RZ, RZ, R25 ;  /* 0x000000ffff0b7224 */ /* 0x001fc400078e0019 */
[----:B--2---:R-:W-:Y:S02]  /*68650*/  IMAD.MOV.U32 R10, RZ, RZ, R18 ;  /* 0x000000ffff0a7224 */ /* 0x004fe400078e0012 */
[----:B---3--:R-:W-:Y:S02]  /*68660*/  IMAD.MOV.U32 R26, RZ, RZ, R16 ;  /* 0x000000ffff1a7224 */ /* 0x008fe400078e0010 */
[----:B------:R-:W-:Y:S01]  /*68670*/  IMAD.MOV.U32 R27, RZ, RZ, R17 ;  /* 0x000000ffff1b7224 */ /* 0x000fe200078e0011 */
[----:B----4-:R-:W-:Y:S04]  /*68680*/  STL.64 [R1+0x3928], R22 ;  /* 0x0039281601007387 */ /* 0x010fe80000100a00 */
[----:B------:R-:W-:Y:S04]  /*68690*/  STL.64 [R1+0x3920], R20 ;  /* 0x0039201401007387 */ /* 0x000fe80000100a00 */
[----:B------:R-:W2:Y:S04]  /*686a0*/  LDL.LU R16, [R1+0x3974] ;  /* 0x0039740001107983 */ /* 0x000ea80000300800 */
[----:B------:R-:W2:Y:S04]  /*686b0*/  LDL.LU R17, [R1+0x3970] ;  /* 0x0039700001117983 */ /* 0x000ea80000300800 */
[----:B------:R-:W2:Y:S04]  /*686c0*/  LDL.LU R18, [R1+0x396c] ;  /* 0x00396c0001127983 */ /* 0x000ea80000300800 */
[----:B------:R-:W-:Y:S04]  /*686d0*/  STL.64 [R1+0x3950], R10 ;  /* 0x0039500a01007387 */ /* 0x000fe80000100a00 */
[----:B------:R0:W-:Y:S04]  /*686e0*/  STL.64 [R1+0x3930], R26 ;  /* 0x0039301a01007387 */ /* 0x0001e80000100a00 */
[----:B0-----:R-:W3:Y:S04]  /*686f0*/  LDL.64 R26, [R1+0xb8] ;  /* 0x0000b800011a7983 */ /* 0x001ee80000100a00 */
[----:B---3--:R0:W-:Y:S04]  /*68700*/  STL.64 [R1+0x3948], R26 ;  /* 0x0039481a01007387 */ /* 0x0081e80000100a00 */
[----:B------:R-:W3:Y:S04]  /*68710*/  LDL.LU R24, [R1+0x2a0] ;  /* 0x0002a00001187983 */ /* 0x000ee80000300800 */
[----:B------:R-:W3:Y:S04]  /*68720*/  LDL.LU R25, [R1+0x2a4] ;  /* 0x0002a40001197983 */ /* 0x000ee80000300800 */
[----:B0-----:R-:W4:Y:S04]  /*68730*/  LDL.LU R26, [R1+0x2a8] ;  /* 0x0002a800011a7983 */ /* 0x001f280000300800 */
[----:B------:R-:W4:Y:S01]  /*68740*/  LDL.LU R27, [R1+0x2ac] ;  /* 0x0002ac00011b7983 */ /* 0x000f220000300800 */
[----:B------:R-:W-:-:S03]  /*68750*/  IMAD.MOV.U32 R10, RZ, RZ, R19 ;  /* 0x000000ffff0a7224 */ /* 0x000fc600078e0013 */
[----:B----4-:R-:W-:Y:S04]  /*68760*/  STL.64 [R1+0x3960], R26 ;  /* 0x0039601a01007387 */ /* 0x010fe80000100a00 */
[----:B---3--:R0:W-:Y:S04]  /*68770*/  STL.64 [R1+0x3958], R24 ;  /* 0x0039581801007387 */ /* 0x0081e80000100a00 */
[----:B------:R-:W2:Y:S04]  /*68780*/  LDL.LU R19, [R1+0x3968] ;  /* 0x0039680001137983 */ /* 0x000ea80000300800 */
        /* <DEDUP_REMOVED lines=14> */
[----:B------:R-:W-:Y:S04]  /*68870*/  STL.64 [R1+0x38f8], R14 ;  /* 0x0038f80e01007387 */ /* 0x000fe80000100a00 */
[----:B------:R-:W-:Y:S04]  /*68880*/  STL.64 [R1+0x3878], R6 ;  /* 0x0038780601007387 */ /* 0x000fe80000100a00 */
[----:B------:R0:W-:Y:S04]  /*68890*/  STL.64 [R1+0x38d8], R4 ;  /* 0x0038d80401007387 */ /* 0x0001e80000100a00 */
[----:B0-----:R-:W4:Y:S04]  /*688a0*/  LDL.LU R4, [R1+0x7f0] ;  /* 0x0007f00001047983 */ /* 0x001f280000300800 */
[----:B------:R-:W4:Y:S04]  /*688b0*/  LDL.LU R5, [R1+0x7f4] ;  /* 0x0007f40001057983 */ /* 0x000f280000300800 */
[----:B------:R-:W3:Y:S04]  /*688c0*/  LDL.LU R6, [R1+0x7f8] ;  /* 0x0007f80001067983 */ /* 0x000ee80000300800 */
[----:B------:R-:W3:Y:S01]  /*688d0*/  LDL.LU R7, [R1+0x7fc] ;  /* 0x0007fc0001077983 */ /* 0x000ee20000300800 */
[----:B------:R-:W-:-:S07]  /*688e0*/  IMAD.MOV.U32 R11, RZ, RZ, R28 ;  /* 0x000000ffff0b7224 */ /* 0x000fce00078e001c */
[C---:B--2---:R-:W-:Y:S01]  /*688f0*/  HMMA.16816.F32 R8, R16.reuse, R10, R24 ;  /* 0x0000000a1008723c */ /* 0x044fe20000001818 */
[----:B---3--:R-:W-:Y:S04]  /*68900*/  STL.64 [R1+0x38f0], R6 ;  /* 0x0038f00601007387 */ /* 0x008fe80000100a00 */
[----:B----4-:R0:W-:Y:S04]  /*68910*/  STL.64 [R1+0x38e8], R4 ;  /* 0x0038e80401007387 */ /* 0x0101e80000100a00 */
        /* <DEDUP_REMOVED lines=12> */
[----:B------:R-:W-:Y:S04]  /*689e0*/  STL.64 [R1+0x1940], R8 ;  /* 0x0019400801007387 */ /* 0x000fe80000100a00 */
[----:B------:R0:W-:Y:S04]  /*689f0*/  STL.64 [R1+0x1948], R10 ;  /* 0x0019480a01007387 */ /* 0x0001e80000100a00 */
[----:B0-----:R-:W3:Y:S02]  /*68a00*/  LDL.LU.64 R10, [R1+0x3950] ;  /* 0x00395000010a7983 */ /* 0x001ee40000300a00 */
[----:B---3--:R-:W-:Y:S02]  /*68a10*/  HMMA.16816.F32 R8, R16, R10, R24 ;  /* 0x0000000a1008723c */ /* 0x008fe40000001818 */
[----:B------:R-:W3:-:S15]  /*68a20*/  LDL.LU.64 R26, [R1+0x3948] ;  /* 0x00394800011a7983 */ /* 0x000ede0000300a00 */
[----:B------:R-:W-:-:S06]  /*68a30*/  NOP ;  /* 0x0000000000007918 */ /* 0x000fcc0000000000 */
[----:B------:R-:W-:Y:S04]  /*68a40*/  STL.64 [R1+0x1840], R8 ;  /* 0x0018400801007387 */ /* 0x000fe80000100a00 */
[----:B------:R-:W-:Y:S04]  /*68a50*/  STL.64 [R1+0x1848], R10 ;  /* 0x0018480a01007387 */ /* 0x000fe80000100a00 */
[----:B------:R-:W0:Y:S01]  /*68a60*/  LDSM.16.MT88.4 R8, [R29+UR4+0x6080] ;  /* 0x006080041d08783b */ /* 0x000e220008004200 */
[----:B------:R-:W-:Y:S02]  /*68a70*/  IMAD.MOV.U32 R14, RZ, RZ, R2 ;  /* 0x000000ffff0e7224 */ /* 0x000fe400078e0002 */
[----:B------:R-:W-:Y:S01]  /*68a80*/  IMAD.MOV.U32 R15, RZ, RZ, R0 ;  /* 0x000000ffff0f7224 */ /* 0x000fe200078e0000 */
[----:B0-----:R0:W-:Y:S04]  /*68a90*/  STL.64 [R1+0x3780], R10 ;  /* 0x0037800a01007387 */ /* 0x0011e80000100a00 */
[----:B------:R-:W-:Y:S04]  /*68aa0*/  STL.64 [R1+0x3778], R8 ;  /* 0x0037780801007387 */ /* 0x000fe80000100a00 */
[----:B0-----:R-:W4:Y:S01]  /*68ab0*/  LDL.64 R10, [R1+0x98] ;  /* 0x00009800010a7983 */ /* 0x001f220000100a00 */
        /* <DEDUP_REMOVED lines=9> */
[----:B------:R-:W4:Y:S04]  /*68b50*/  LDL.LU.64 R22, [R1+0x3928] ;  /* 0x0039280001167983 */ /* 0x000f280000300a00 */
[----:B------:R-:W4:-:S15]  /*68b60*/  LDL.LU.64 R20, [R1+0x3920] ;  /* 0x0039200001147983 */ /* 0x000f1e0000300a00 */
[----:B------:R-:W-:-:S02]  /*68b70*/  NOP ;  /* 0x0000000000007918 */ /* 0x000fc40000000000 */
[----:B------:R0:W-:Y:S04]  /*68b80*/  STL.64 [R1+0x1640], R24 ;  /* 0x0016401801007387 */ /* 0x0001e80000100a00 */
[----:B------:R-:W-:Y:S04]  /*68b90*/  STL.64 [R1+0x1648], R26 ;  /* 0x0016481a01007387 */ /* 0x000fe80000100a00 */
[----:B0-----:R-:W3:Y:S01]  /*68ba0*/  LDL.LU R24, [R1+0x3918] ;  /* 0x0039180001187983 */ /* 0x001ee20000300800 */
[----:B----4-:R-:W-:-:S15]  /*68bb0*/  HMMA.16816.F32 R20, R16, R10, R20 ;  /* 0x0000000a1014723c */ /* 0x010fde0000001814 */
[----:B------:R-:W-:-:S08]  /*68bc0*/  NOP ;  /* 0x0000000000007918 */ /* 0x000fd00000000000 */
[----:B------:R-:W-:Y:S04]  /*68bd0*/  STL.64 [R1+0x1540], R20 ;  /* 0x0015401401007387 */ /* 0x000fe80000100a00 */
[----:B------:R0:W-:Y:S04]  /*68be0*/  STL.64 [R1+0x1548], R22 ;  /* 0x0015481601007387 */ /* 0x0001e80000100a00 */
[----:B0-----:R-:W4:Y:S04]  /*68bf0*/  LDL.LU.64 R22, [R1+0x3910] ;  /* 0x0039100001167983 */ /* 0x001f280000300a00 */
[----:B------:R0:W-:Y:S04]  /*68c00*/  STL.64 [R1+0x3840], R10 ;  /* 0x0038400a01007387 */ /* 0x0001e80000100a00 */
[----:B------:R-:W4:Y:S04]  /*68c10*/  LDL.LU R8, [R1+0x820] ;  /* 0x0008200001087983 */ /* 0x000f280000300800 */
[----:B------:R-:W4:Y:S04]  /*68c20*/  LDL.LU R9, [R1+0x824] ;  /* 0x0008240001097983 */ /* 0x000f280000300800 */
[----:B0-----:R-:W4:Y:S04]  /*68c30*/  LDL.LU R10, [R1+0x828] ;  /* 0x00082800010a7983 */ /* 0x001f280000300800 */
[----:B------:R-:W4:Y:S04]  /*68c40*/  LDL.LU R11, [R1+0x82c] ;  /* 0x00082c00010b7983 */ /* 0x000f280000300800 */
[----:B------:R-:W3:Y:S01]  /*68c50*/  LDL.LU R20, [R1+0x7d0] ;  /* 0x0007d00001147983 */ /* 0x000ee20000300800 */
[----:B----4-:R-:W-:-:S15]  /*68c60*/  HMMA.16816.F32 R8, R16, R22, R8 ;  /* 0x000000161008723c */ /* 0x010fde0000001808 */
[----:B------:R-:W-:-:S08]  /*68c70*/  NOP ;  /* 0x0000000000007918 */ /* 0x000fd00000000000 */
[----:B------:R-:W-:Y:S04]  /*68c80*/  STL.64 [R1+0x820], R8 ;  /* 0x0008200801007387 */ /* 0x000fe80000100a00 */
[----:B------:R-:W-:Y:S04]  /*68c90*/  STL.64 [R1+0x828], R10 ;  /* 0x0008280a01007387 */ /* 0x000fe80000100a00 */
[----:B------:R-:W3:Y:S04]  /*68ca0*/  LDL.LU R21, [R1+0x7d4] ;  /* 0x0007d40001157983 */ /* 0x000ee80000300800 */
[----:B------:R-:W4:Y:S04]  /*68cb0*/  LDL.LU R22, [R1+0x7d8] ;  /* 0x0007d80001167983 */ /* 0x000f280000300800 */
[----:B------:R-:W4:Y:S01]  /*68cc0*/  LDL.LU R23, [R1+0x7dc] ;  /* 0x0007dc0001177983 */ /* 0x000f220000300800 */
[----:B------:R-:W-:-:S02]  /*68cd0*/  IMAD.MOV.U32 R27, RZ, RZ, R13 ;  /* 0x000000ffff1b7224 */ /* 0x000fc400078e000d */
[C---:B--2---:R-:W-:Y:S01]  /*68ce0*/  HMMA.16816.F32 R12, R16.reuse, R14, R4 ;  /* 0x0000000e100c723c */ /* 0x044fe20000001804 */
[----:B----4-:R-:W-:Y:S04]  /*68cf0*/  STL.64 [R1+0x38c8], R22 ;  /* 0x0038c81601007387 */ /* 0x010fe80000100a00 */
[----:B---3--:R0:W-:Y:S04]  /*68d00*/  STL.64 [R1+0x38c0], R20 ;  /* 0x0038c01401007387 */ /* 0x0081e80000100a00 */
[----:B0-----:R-:W2:Y:S04]  /*68d10*/  LDL.LU R20, [R1+0x7e0] ;  /* 0x0007e00001147983 */ /* 0x001ea80000300800 */
[----:B------:R-:W2:Y:S04]  /*68d20*/  LDL.LU R21, [R1+0x7e4] ;  /* 0x0007e40001157983 */ /* 0x000ea80000300800 */
[----:B------:R-:W2:Y:S04]  /*68d30*/  LDL.LU R22, [R1+0x7e8] ;  /* 0x0007e80001167983 */ /* 0x000ea80000300800 */
[----:B------:R-:W2:Y:S04]  /*68d40*/  LDL.LU R23, [R1+0x7ec] ;  /* 0x0007ec0001177983 */ /* 0x000ea80000300800 */
[----:B------:R-:W3:Y:S04]  /*68d50*/  LDL.64 R10, [R1+0x28] ;  /* 0x00002800010a7983 */ /* 0x000ee80000100a00 */
        /* <DEDUP_REMOVED lines=13> */
[----:B------:R-:W4:-:S15]  /*68e30*/  LDL.LU.64 R4, [R1+0x38d8] ;  /* 0x0038d80001047983 */ /* 0x000f1e0000300a00 */
[----:B------:R-:W-:-:S06]  /*68e40*/  NOP ;  /* 0x0000000000007918 */ /* 0x000fcc0000000000 */
[----:B------:R0:W-:Y:S04]  /*68e50*/  STL.64 [R1+0x7f0], R12 ;  /* 0x0007f00c01007387 */ /* 0x0001e80000100a00 */
[----:B------:R4:W-:Y:S04]  /*68e60*/  STL.64 [R1+0x7f8], R14 ;  /* 0x0007f80e01007387 */ /* 0x0009e80000100a00 */
[----:B0-----:R-:W2:Y:S01]  /*68e70*/  LDL.LU R12, [R1+0x38d0] ;  /* 0x0038d000010c7983 */ /* 0x001ea20000300800 */
[----:B----4-:R-:W-:Y:S02]  /*68e80*/  IMAD.MOV.U32 R14, RZ, RZ, R5 ;  /* 0x000000ffff0e7224 */ /* 0x010fe400078e0005 */
[----:B------:R-:W-:-:S05]  /*68e90*/  IMAD.MOV.U32 R15, RZ, RZ, R4 ;  /* 0x000000ffff0f7224 */ /* 0x000fca00078e0004 */
[----:B------:R0:W-:Y:S04]  /*68ea0*/  STL.64 [R1+0x3898], R14 ;  /* 0x0038980e01007387 */ /* 0x0001e80000100a00 */
[----:B------:R-:W4:Y:S04]  /*68eb0*/  LDL.LU R4, [R1+0x790] ;  /* 0x0007900001047983 */ /* 0x000f280000300800 */
[----:B------:R-:W4:Y:S04]  /*68ec0*/  LDL.LU R5, [R1+0x794] ;  /* 0x0007940001057983 */ /* 0x000f280000300800 */
[----:B------:R-:W3:Y:S04]  /*68ed0*/  LDL.LU R6, [R1+0x798] ;  /* 0x0007980001067983 */ /* 0x000ee80000300800 */
[----:B------:R-:W3:Y:S01]  /*68ee0*/  LDL.LU R7, [R1+0x79c] ;  /* 0x00079c0001077983 */ /* 0x000ee20000300800 */
[----:B0-----:R-:W-:-:S02]  /*68ef0*/  IMAD.MOV.U32 R15, RZ, RZ, R3 ;  /* 0x000000ffff0f7224 */ /* 0x001fc400078e0003 */
[----:B--2---:R-:W-:-:S05]  /*68f00*/  IMAD.MOV.U32 R14, RZ, RZ, R12 ;  /* 0x000000ffff0e7224 */ /* 0x004fca00078e000c */
[----:B------:R0:W-:Y:S04]  /*68f10*/  STL.64 [R1+0x38b0], R14 ;  /* 0x0038b00e01007387 */ /* 0x0001e80000100a00 */
[----:B------:R-:W2:Y:S04]  /*68f20*/  LDL.LU R12, [R1+0x7c0] ;  /* 0x0007c000010c7983 */ /* 0x000ea80000300800 */
[----:B------:R-:W2:Y:S04]  /*68f30*/  LDL.LU R13, [R1+0x7c4] ;  /* 0x0007c400010d7983 */ /* 0x000ea80000300800 */
[----:B0-----:R-:W2:Y:S04]  /*68f40*/  LDL.LU R14, [R1+0x7c8] ;  /* 0x0007c800010e7983 */ /* 0x001ea80000300800 */
[----:B------:R-:W2:Y:S04]  /*68f50*/  LDL.LU R15, [R1+0x7cc] ;  /* 0x0007cc00010f7983 */ /* 0x000ea80000300800 */
[----:B---3--:R-:W-:Y:S04]  /*68f60*/  STL.64 [R1+0x3890], R6 ;  /* 0x0038900601007387 */ /* 0x008fe80000100a00 */
[----:B----4-:R0:W-:Y:S04]  /*68f70*/  STL.64 [R1+0x3888], R4 ;  /* 0x0038880401007387 */ /* 0x0101e80000100a00 */
[----:B0-----:R-:W3:Y:S04]  /*68f80*/  LDL.LU R4, [R1+0x7a0] ;  /* 0x0007a00001047983 */ /* 0x001ee80000300800 */
[----:B------:R-:W3:Y:S04]  /*68f90*/  LDL.LU R5, [R1+0x7a4] ;  /* 0x0007a40001057983 */ /* 0x000ee80000300800 */
[----:B------:R-:W4:Y:S04]  /*68fa0*/  LDL.LU R6, [R1+0x7a8] ;  /* 0x0007a80001067983 */ /* 0x000f280000300800 */
[----:B------:R-:W4:Y:S01]  /*68fb0*/  LDL.LU R7, [R1+0x7ac] ;  /* 0x0007ac0001077983 */ /* 0x000f220000300800 */
[----:B------:R-:W-:-:S07]  /*68fc0*/  IMAD.MOV.U32 R26, RZ, RZ, R24 ;  /* 0x000000ffff1a7224 */ /* 0x000fce00078e0018 */
[C---:B------:R-:W-:Y:S01]  /*68fd0*/  HMMA.16816.F32 R24, R16.reuse, R26, R20 ;  /* 0x0000001a1018723c */ /* 0x040fe20000001814 */
[----:B----4-:R-:W-:Y:S04]  /*68fe0*/  STL.64 [R1+0x38a8], R6 ;  /* 0x0038a80601007387 */ /* 0x010fe80000100a00 */
[----:B---3--:R0:W-:Y:S04]  /*68ff0*/  STL.64 [R1+0x38a0], R4 ;  /* 0x0038a00401007387 */ /* 0x0081e80000100a00 */
[----:B0-----:R-:W3:Y:S04]  /*69000*/  LDL.LU R4, [R1+0x7b0] ;  /* 0x0007b00001047983 */ /* 0x001ee80000300800 */
[----:B------:R-:W3:Y:S04]  /*69010*/  LDL.LU R5, [R1+0x7b4] ;  /* 0x0007b40001057983 */ /* 0x000ee80000300800 */
[----:B------:R-:W3:Y:S04]  /*69020*/  LDL.LU R6, [R1+0x7b8] ;  /* 0x0007b80001067983 */ /* 0x000ee80000300800 */
[----:B------:R-:W3:Y:S04]  /*69030*/  LDL.LU R7, [R1+0x7bc] ;  /* 0x0007bc0001077983 */ /* 0x000ee80000300800 */
[----:B------:R-:W4:Y:S04]  /*69040*/  LDL.LU.64 R22, [R1+0x38c8] ;  /* 0x0038c80001167983 */ /* 0x000f280000300a00 */
[----:B------:R-:W4:Y:S04]  /*69050*/  LDL.LU.64 R20, [R1+0x38c0] ;  /* 0x0038c00001147983 */ /* 0x000f280000300a00 */
[----:B------:R-:W-:Y:S04]  /*69060*/  STL.64 [R1+0x7e0], R24 ;  /* 0x0007e01801007387 */ /* 0x000fe80000100a00 */
[----:B------:R0:W-:Y:S04]  /*69070*/  STL.64 [R1+0x7e8], R26 ;  /* 0x0007e81a01007387 */ /* 0x0001e80000100a00 */
[----:B0-----:R-:W4:Y:S01]  /*69080*/  LDL.LU.64 R26, [R1+0x38b8] ;  /* 0x0038b800011a7983 */ /* 0x001f220000300a00 */
[----:B--2---:R-:W-:Y:S06]  /*69090*/  HMMA.16816.F32 R12, R16, R10, R12 ;  /* 0x0000000a100c723c */ /* 0x004fec000000180c */
[----:B------:R-:W-:-:S02]  /*690a0*/  IMAD.MOV.U32 R25, RZ, RZ, R10 ;  /* 0x000000ffff197224 */ /* 0x000fc400078e000a */
[----:B------:R-:W-:Y:S01]  /*690b0*/  IMAD.MOV.U32 R24, RZ, RZ, R11 ;  /* 0x000000ffff187224 */ /* 0x000fe200078e000b */
[----:B----4-:R-:W-:-:S15]  /*690c0*/  HMMA.16816.F32 R20, R16, R26, R20 ;  /* 0x0000001a1014723c */ /* 0x010fde0000001814 */
[----:B------:R-:W-:-:S08]  /*690d0*/  NOP ;  /* 0x0000000000007918 */ /* 0x000fd00000000000 */
[----:B------:R0:W-:Y:S04]  /*690e0*/  STL.64 [R1+0x7d0], R20 ;  /* 0x0007d01401007387 */ /* 0x0001e80000100a00 */
[----:B------:R1:W-:Y:S04]  /*690f0*/  STL.64 [R1+0x7d8], R22 ;  /* 0x0007d81601007387 */ /* 0x0003e80000100a00 */
[----:B0-----:R-:W2:Y:S04]  /*69100*/  LDL.LU R20, [R1+0x290] ;  /* 0x0002900001147983 */ /* 0x001ea80000300800 */
[----:B------:R-:W2:Y:S04]  /*69110*/  LDL.LU R21, [R1+0x294] ;  /* 0x0002940001157983 */ /* 0x000ea80000300800 */
[----:B-1----:R-:W2:Y:S04]  /*69120*/  LDL.LU R22, [R1+0x298] ;  /* 0x0002980001167983 */ /* 0x002ea80000300800 */
[----:B------:R-:W2:Y:S04]  /*69130*/  LDL.LU R23, [R1+0x29c] ;  /* 0x00029c0001177983 */ /* 0x000ea80000300800 */
[----:B------:R-:W-:Y:S04]  /*69140*/  STL.64 [R1+0x7c0], R12 ;  /* 0x0007c00c01007387 */ /* 0x000fe80000100a00 */
[----:B------:R0:W-:Y:S04]  /*69150*/  STL.64 [R1+0x7c8], R14 ;  /* 0x0007c80e01007387 */ /* 0x0001e80000100a00 */
[----:B0-----:R-:W3:Y:S04]  /*69160*/  LDL.LU.64 R14, [R1+0x38b0] ;  /* 0x0038b000010e7983 */ /* 0x001ee80000300a00 */
        /* <DEDUP_REMOVED lines=10> */
[C---:B---3--:R-:W-:Y:S03]  /*69210*/  HMMA.16816.F32 R12, R16.reuse, R14, R4 ;  /* 0x0000000e100c723c */ /* 0x048fe60000001804 */
[----:B----4-:R0:W-:Y:S04]  /*69220*/  STL.64 [R1+0x3860], R10 ;  /* 0x0038600a01007387 */ /* 0x0101e80000100a00 */
[----:B--2---:R-:W-:Y:S04]  /*69230*/  STL.64 [R1+0x3858], R8 ;  /* 0x0038580801007387 */ /* 0x004fe80000100a00 */
[----:B0-----:R-:W2:Y:S04]  /*69240*/  LDL.64 R10, [R1+0xd8] ;  /* 0x0000d800010a7983 */ /* 0x001ea80000100a00 */
[----:B------:R-:W-:Y:S04]  /*69250*/  STL.64 [R1+0x37e0], R26 ;  /* 0x0037e01a01007387 */ /* 0x000fe80000100a00 */
[----:B------:R0:W-:Y:S04]  /*69260*/  STL.64 [R1+0x37d8], R24 ;  /* 0x0037d81801007387 */ /* 0x0001e80000100a00 */
        /* <DEDUP_REMOVED lines=16> */
[----:B----4-:R-:W-:-:S15]  /*69370*/  HMMA.16816.F32 R4, R16, R14, R4 ;  /* 0x0000000e1004723c */ /* 0x010fde0000001804 */
[----:B------:R-:W-:-:S08]  /*69380*/  NOP ;  /* 0x0000000000007918 */ /* 0x000fd00000000000 */
[----:B------:R-:W-:Y:S04]  /*69390*/  STL.64 [R1+0x610], R4 ;  /* 0x0006100401007387 */ /* 0x000fe80000100a00 */
[----:B------:R0:W-:Y:S04]  /*693a0*/  STL.64 [R1+0x618], R6 ;  /* 0x0006180601007387 */ /* 0x0001e80000100a00 */
[----:B0-----:R-:W4:Y:S04]  /*693b0*/  LDL.LU.64 R6, [R1+0x3878] ;  /* 0x0038780001067983 */ /* 0x001f280000300a00 */
[----:B------:R0:W-:Y:S04]  /*693c0*/  STL [R1+0x37a0], R14 ;  /* 0x0037a00e01007387 */ /* 0x0001e80000100800 */
[----:B------:R1:W-:Y:S04]  /*693d0*/  STL [R1+0x379c], R15 ;  /* 0x00379c0f01007387 */ /* 0x0003e80000100800 */
[----:B------:R-:W3:Y:S04]  /*693e0*/  LDL.LU R12, [R1+0x550] ;  /* 0x00055000010c7983 */ /* 0x000ee80000300800 */
[----:B------:R-:W3:Y:S04]  /*693f0*/  LDL.LU R13, [R1+0x554] ;  /* 0x00055400010d7983 */ /* 0x000ee80000300800 */
[----:B0-----:R-:W3:Y:S04]  /*69400*/  LDL.LU R14, [R1+0x558] ;  /* 0x00055800010e7983 */ /* 0x001ee80000300800 */
[----:B-1----:R-:W3:Y:S01]  /*69410*/  LDL.LU R15, [R1+0x55c] ;  /* 0x00055c00010f7983 */ /* 0x002ee20000300800 */
[----:B----4-:R-:W-:Y:S03]  /*69420*/  HMMA.16816.F32 R16, R16, R6, R20 ;  /* 0x000000061010723c */ /* 0x010fe60000001814 */
[----:B------:R-:W3:Y:S04]  /*69430*/  LDL.LU.64 R22, [R1+0x3870] ;  /* 0x0038700001167983 */ /* 0x000ee80000300a00 */
[----:B------:R-:W3:Y:S01]  /*69440*/  LDL.LU.64 R20, [R1+0x3868] ;  /* 0x0038680001147983 */ /* 0x000ee20000300a00 */
[----:B--2---:R-:W-:-:S15]  /*69450*/  IMAD.MOV.U32 R28, RZ, RZ, R11 ;  /* 0x000000ffff1c7224 */ /* 0x004fde00078e000b */
[----:B------:R-:W-:Y:S04]  /*69460*/  STL.64 [R1+0x290], R16 ;  /* 0x0002901001007387 */ /* 0x000fe80000100a00 */
[----:B------:R0:W-:Y:S04]  /*69470*/  STL.64 [R1+0x298], R18 ;  /* 0x0002981201007387 */ /* 0x0001e80000100a00 */
[----:B0-----:R-:W2:Y:S01]  /*69480*/  LDL.64 R18, [R1+0xc8] ;  /* 0x0000c80001127983 */ /* 0x001ea20000100a00 */
[----:B---3--:R-:W-:-:S15]  /*69490*/  HMMA.16816.F32 R12, R20, R10, R12 ;  /* 0x0000000a140c723c */ /* 0x008fde000000180c */
[----:B------:R-:W-:-:S08]  /*694a0*/  NOP ;  /* 0x0000000000007918 */ /* 0x000fd00000000000 */
[----:B------:R0:W-:Y:S04]  /*694b0*/  STL.64 [R1+0x19b0], R12 ;  /* 0x0019b00c01007387 */ /* 0x0001e80000100a00 */
[----:B------:R1:W-:Y:S01]  /*694c0*/  STL.64 [R1+0x19b8], R14 ;  /* 0x0019b80e01007387 */ /* 0x0003e20000100a00 */
[----:B0-----:R-:W-:-:S03]  /*694d0*/  IMAD.MOV.U32 R13, RZ, RZ, R10 ;  /* 0x000000ffff0d7224 */ /* 0x001fc600078e000a */
[----:B------:R-:W3:Y:S04]  /*694e0*/  LDL.LU.64 R10, [R1+0x3860] ;  /* 0x00386000010a7983 */ /* 0x000ee80000300a00 */
[----:B------:R-:W3:Y:S04]  /*694f0*/  LDL.LU.64 R8, [R1+0x3858] ;  /* 0x0038580001087983 */ /* 0x000ee80000300a00 */
[----:B------:R-:W-:Y:S04]  /*69500*/  STL [R1+0x3818], R13 ;  /* 0x0038180d01007387 */ /* 0x000fe80000100800 */
[----:B-1----:R-:W4:Y:S01]  /*69510*/  LDL.64 R14, [R1+0xa8] ;  /* 0x0000a800010e7983 */ /* 0x002f220000100a00 */
[----:B--2---:R-:W-:-:S02]  /*69520*/  IMAD.MOV.U32 R5, RZ, RZ, R18 ;  /* 0x000000ffff057224 */ /* 0x004fc400078e0012 */
[----:B------:R-:W-:Y:S01]  /*69530*/  IMAD.MOV.U32 R4, RZ, RZ, R19 ;  /* 0x000000ffff047224 */ /* 0x000fe200078e0013 */
[----:B---3--:R-:W-:Y:S01]  /*69540*/  HMMA.16816.F32 R8, R20, R18, R8 ;  /* 0x000000121408723c */ /* 0x008fe20000001808 */
[----:B------:R-:W0:-:S15]  /*69550*/  LDSM.16.MT88.4 R16, [R29+UR4+0x6100] ;  /* 0x006100041d10783b */ /* 0x000e1e0008004200 */
[----:B------:R-:W-:-:S07]  /*69560*/  NOP ;  /* 0x0000000000007918 */ /* 0x000fce0000000000 */
[----:B------:R-:W-:Y:S04]  /*69570*/  STL.64 [R1+0x18b0], R8 ;  /* 0x0018b00801007387 */ /* 0x000fe80000100a00 */
[----:B------:R1:W-:Y:S04]  /*69580*/  STL.64 [R1+0x18b8], R10 ;  /* 0x0018b80a01007387 */ /* 0x0003e80000100a00 */
[----:B-1----:R-:W2:Y:S04]  /*69590*/  LDL.LU.64 R10, [R1+0x3850] ;  /* 0x00385000010a7983 */ /* 0x002ea80000300a00 */
[----:B------:R-:W2:Y:S04]  /*695a0*/  LDL.LU.64 R8, [R1+0x3848] ;  /* 0x0038480001087983 */ /* 0x000ea80000300a00 */
[----:B------:R-:W-:Y:S04]  /*695b0*/  STL.64 [R1+0x3790], R6 ;  /* 0x0037900601007387 */ /* 0x000fe80000100a00 */
[----:B------:R1:W-:Y:S04]  /*695c0*/  STL.64 [R1+0x3788], R4 ;  /* 0x0037880401007387 */ /* 0x0003e80000100a00 */
[----:B-1----:R-:W4:Y:S04]  /*695d0*/  LDL.LU R4, [R1+0x1070] ;  /* 0x0010700001047983 */ /* 0x002f280000300800 */
[----:B------:R-:W4:Y:S04]  /*695e0*/  LDL.LU R5, [R1+0x1074] ;  /* 0x0010740001057983 */ /* 0x000f280000300800 */
[----:B------:R-:W4:Y:S04]  /*695f0*/  LDL.LU R6, [R1+0x1078] ;  /* 0x0010780001067983 */ /* 0x000f280000300800 */
[----:B------:R-:W4:Y:S04]  /*69600*/  LDL.LU R7, [R1+0x107c] ;  /* 0x00107c0001077983 */ /* 0x000f280000300800 */
[----:B0-----:R0:W-:Y:S04]  /*69610*/  STL.64 [R1+0x3648], R18 ;  /* 0x0036481201007387 */ /* 0x0011e80000100a00 */
[----:B------:R2:W-:Y:S01]  /*69620*/  STL.64 [R1+0x3640], R16 ;  /* 0x0036401001007387 */ /* 0x0005e20000100a00 */
[----:B0-----:R-:W-:-:S02]  /*69630*/  IMAD.MOV.U32 R18, RZ, RZ, R2 ;  /* 0x000000ffff127224 */ /* 0x001fc400078e0002 */
[----:B------:R-:W-:-:S07]  /*69640*/  IMAD.MOV.U32 R19, RZ, RZ, R0 ;  /* 0x000000ffff137224 */ /* 0x000fce00078e0000 */
[----:B--2---:R-:W-:Y:S01]  /*69650*/  HMMA.16816.F32 R16, R20, R18, R8 ;  /* 0x000000121410723c */ /* 0x004fe20000001808 */
[----:B------:R-:W2:-:S15]  /*69660*/  LDL.LU.64 R10, [R1+0x3840] ;  /* 0x00384000010a7983 */ /* 0x000e9e0000300a00 */
[----:B------:R-:W-:-:S07]  /*69670*/  NOP ;  /* 0x0000000000007918 */ /* 0x000fce0000000000 */
[----:B------:R-:W-:Y:S04]  /*69680*/  STL.64 [R1+0x17b0], R16 ;  /* 0x0017b01001007387 */ /* 0x000fe80000100a00 */
[----:B------:R4:W-:Y:S02]  /*69690*/  STL.64 [R1+0x17b8], R18 ;  /* 0x0017b81201007387 */ /* 0x0009e40000100a00 */
[----:B----4-:R-:W-:Y:S07]  /*696a0*/  HMMA.16816.F32 R16, R20, R14, R4 ;  /* 0x0000000e1410723c */ /* 0x010fee0000001804 */
[----:B------:R-:W-:-:S02]  /*696b0*/  IMAD.MOV.U32 R5, RZ, RZ, R14 ;  /* 0x000000ffff057224 */ /* 0x000fc400078e000e */
[----:B------:R-:W-:-:S14]  /*696c0*/  IMAD.MOV.U32 R4, RZ, RZ, R15 ;  /* 0x000000ffff047224 */ /* 0x000fdc00078e000f */
[----:B------:R-:W-:Y:S04]  /*696d0*/  STL.64 [R1+0x16b0], R16 ;  /* 0x0016b01001007387 */ /* 0x000fe80000100a00 */
[----:B------:R-:W-:Y:S01]  /*696e0*/  STL.64 [R1+0x16b8], R18 ;  /* 0x0016b81201007387 */ /* 0x000fe20000100a00 */
[----:B--2---:R-:W-:-:S15]  /*696f0*/  HMMA.16816.F32 R12, R20, R10, R24 ;  /* 0x0000000a140c723c */ /* 0x004fde0000001818 */
[----:B------:R-:W-:-:S08]  /*69700*/  NOP ;  /* 0x0000000000007918 */ /* 0x000fd00000000000 */
[----:B------:R-:W-:Y:S04]  /*69710*/  STL.64 [R1+0x15b0], R12 ;  /* 0x0015b00c01007387 */ /* 0x000fe80000100a00 */
[----:B------:R-:W-:Y:S04]  /*69720*/  STL.64 [R1+0x15b8], R14 ;  /* 0x0015b80e01007387 */ /* 0x000fe80000100a00 */
[----:B------:R-:W2:Y:S01]  /*69730*/  LDL.64 R26, [R1+0x48] ;  /* 0x00004800011a7983 */ /* 0x000ea20000100a00 */
[----:B------:R-:W-:Y:S02]  /*69740*/  IMAD.MOV.U32 R7, RZ, RZ, R10 ;  /* 0x000000ffff077224 */ /* 0x000fe400078e000a */
[----:B------:R-:W-:Y:S01]  /*69750*/  IMAD.MOV.U32 R6, RZ, RZ, R11 ;  /* 0x000000ffff067224 */ /* 0x000fe200078e000b */
[----:B--2---:R-:W-:Y:S04]  /*69760*/  STL.64 [R1+0x37f8], R26 ;  /* 0x0037f81a01007387 */ /* 0x004fe80000100a00 */
[----:B------:R-:W-:Y:S04]  /*69770*/  STL.64 [R1+0x37b0], R6 ;  /* 0x0037b00601007387 */ /* 0x000fe80000100a00 */
        /* <DEDUP_REMOVED lines=11> */
[----:B------:R-:W3:Y:S04]  /*69830*/  LDL.LU R10, [R1+0x1058] ;  /* 0x00105800010a7983 */ /* 0x000ee80000300800 */
[----:B------:R-:W3:Y:S04]  /*69840*/  LDL.LU R11, [R1+0x105c] ;  /* 0x00105c00010b7983 */ /* 0x000ee80000300800 */
[----:B--2---:R0:W-:Y:S04]  /*69850*/  STL.64 [R1+0x3828], R14 ;  /* 0x0038280e01007387 */ /* 0x0041e80000100a00 */
[----:B----4-:R-:W-:Y:S04]  /*69860*/  STL.64 [R1+0x3820], R12 ;  /* 0x0038200c01007387 */ /* 0x010fe80000100a00 */
[----:B0-----:R-:W2:Y:S04]  /*69870*/  LDL.64 R14, [R1+0x78] ;  /* 0x00007800010e7983 */ /* 0x001ea80000100a00 */
[----:B--2---:R0:W-:Y:S04]  /*69880*/  STL.64 [R1+0x3838], R14 ;  /* 0x0038380e01007387 */ /* 0x0041e80000100a00 */
[----:B------:R-:W2:Y:S04]  /*69890*/  LDL.64 R26, [R1+0x58] ;  /* 0x00005800011a7983 */ /* 0x000ea80000100a00 */
[----:B0-----:R-:W4:Y:S04]  /*698a0*/  LDL.64 R14, [R1+0x88] ;  /* 0x00008800010e7983 */ /* 0x001f280000100a00 */
[----:B--2---:R0:W-:Y:S04]  /*698b0*/  STL.64 [R1+0x3810], R26 ;  /* 0x0038101a01007387 */ /* 0x0041e80000100a00 */
[----:B0-----:R-:W2:Y:S04]  /*698c0*/  LDL.64 R26, [R1+0x68] ;  /* 0x00006800011a7983 */ /* 0x001ea80000100a00 */
[----:B--2---:R0:W-:Y:S04]  /*698d0*/  STL.64 [R1+0x3830], R26 ;  /* 0x0038301a01007387 */ /* 0x0041e80000100a00 */
[----:B------:R-:W2:Y:S04]  /*698e0*/  LDL.LU R24, [R1+0x1040] ;  /* 0x0010400001187983 */ /* 0x000ea80000300800 */
[----:B------:R-:W2:Y:S04]  /*698f0*/  LDL.LU R25, [R1+0x1044] ;  /* 0x0010440001197983 */ /* 0x000ea80000300800 */
[----:B0-----:R-:W2:Y:S04]  /*69900*/  LDL.LU R26, [R1+0x1048] ;  /* 0x00104800011a7983 */ /* 0x001ea80000300800 */
[----:B------:R-:W2:Y:S04]  /*69910*/  LDL.LU R27, [R1+0x104c] ;  /* 0x00104c00011b7983 */ /* 0x000ea80000300800 */
[----:B---3--:R-:W-:Y:S04]  /*69920*/  STL.64 [R1+0x37c0], R6 ;  /* 0x0037c00601007387 */ /* 0x008fe80000100a00 */
[----:B------:R0:W-:Y:S04]  /*69930*/  STL.64 [R1+0x37b8], R4 ;  /* 0x0037b80401007387 */ /* 0x0001e80000100a00 */
        /* <DEDUP_REMOVED lines=27> */
[----:B------:R0:W-:Y:S04]  /*69af0*/  STL.64 [R1+0x1430], R8 ;  /* 0x0014300801007387 */ /* 0x0001e80000100a00 */
[----:B------:R1:W-:Y:S01]  /*69b00*/  STL.64 [R1+0x1438], R10 ;  /* 0x0014380a01007387 */ /* 0x0003e20000100a00 */
[----:B0-----:R-:W-:-:S02]  /*69b10*/  IMAD.MOV.U32 R9, RZ, RZ, R14 ;  /* 0x000000ffff097224 */ /* 0x001fc400078e000e */
        /* <DEDUP_REMOVED lines=13> */
[----:B------:R1:W-:Y:S04]  /*69bf0*/  STL.64 [R1+0x1418], R14 ;  /* 0x0014180e01007387 */ /* 0x0003e80000100a00 */
[----:B0-----:R-:W2:Y:S01]  /*69c00*/  LDL.LU R13, [R1+0x3818] ;  /* 0x00381800010d7983 */ /* 0x001ea20000300800 */
[----:B-1----:R-:W-:Y:S02]  /*69c10*/  IMAD.MOV.U32 R14, RZ, RZ, R26 ;  /* 0x000000ffff0e7224 */ /* 0x002fe400078e001a */
[----:B------:R-:W-:-:S02]  /*69c20*/  IMAD.MOV.U32 R15, RZ, RZ, R27 ;  /* 0x000000ffff0f7224 */ /* 0x000fc400078e001b */
[----:B------:R-:W3:Y:S02]  /*69c30*/  LDL.LU.64 R26, [R1+0x3810] ;  /* 0x00381000011a7983 */ /* 0x000ee40000300a00 */
[----:B---3--:R-:W-:Y:S06]  /*69c40*/  HMMA.16816.F32 R4, R20, R26, R4 ;  /* 0x0000001a1404723c */ /* 0x008fec0000001804 */
[----:B------:R-:W-:Y:S02]  /*69c50*/  IMAD.MOV.U32 R12, RZ, RZ, R26 ;  /* 0x000000ffff0c7224 */ /* 0x000fe400078e001a */
[----:B------:R-:W-:-:S15]  /*69c60*/  IMAD.MOV.U32 R3, RZ, RZ, R27 ;  /* 0x000000ffff037224 */ /* 0x000fde00078e001b */
        /* <DEDUP_REMOVED lines=13> */
[----:B------:R-:W4:Y:S01]  /*69d40*/  LDL.LU.64 R24, [R1+0x37d8] ;  /* 0x0037d80001187983 */ /* 0x000f220000300a00 */
[----:B---3--:R-:W-:-:S15]  /*69d50*/  HMMA.16816.F32 R4, R20, R26, R4 ;  /* 0x0000001a1404723c */ /* 0x008fde0000001804 */
[----:B------:R-:W-:-:S08]  /*69d60*/  NOP ;  /* 0x0000000000007918 */ /* 0x000fd00000000000 */
[----:B------:R-:W-:Y:S04]  /*69d70*/  STL.64 [R1+0x13e0], R4 ;  /* 0x0013e00401007387 */ /* 0x000fe80000100a00 */
[----:B------:R0:W-:Y:S04]  /*69d80*/  STL.64 [R1+0x13e8], R6 ;  /* 0x0013e80601007387 */ /* 0x0001e80000100a00 */
[----:B0-----:R-:W3:Y:S04]  /*69d90*/  LDL.LU.64 R6, [R1+0x37d0] ;  /* 0x0037d00001067983 */ /* 0x001ee80000300a00 */
[----:B------:R-:W3:Y:S04]  /*69da0*/  LDL.LU.64 R4, [R1+0x37c8] ;  /* 0x0037c80001047983 */ /* 0x000ee80000300a00 */
[----:B------:R4:W-:Y:S02]  /*69db0*/  STL.64 [R1+0x36a0], R26 ;  /* 0x0036a01a01007387 */ /* 0x0009e40000100a00 */
[----:B----4-:R-:W-:-:S02]  /*69dc0*/  IMAD.MOV.U32 R26, RZ, RZ, R25 ;  /* 0x000000ffff1a7224 */ /* 0x010fc400078e0019 */
[----:B------:R-:W-:-:S07]  /*69dd0*/  IMAD.MOV.U32 R27, RZ, RZ, R24 ;  /* 0x000000ffff1b7224 */ /* 0x000fce00078e0018 */
[----:B---3--:R-:W-:Y:S01]  /*69de0*/  HMMA.16816.F32 R24, R20, R26, R4 ;  /* 0x0000001a1418723c */ /* 0x008fe20000001804 */
[----:B------:R-:W3:Y:S04]  /*69df0*/  LDL.LU.64 R6, [R1+0x37c0] ;  /* 0x0037c00001067983 */ /* 0x000ee80000300a00 */
[----:B------:R-:W3:-:S15]  /*69e00*/  LDL.LU.64 R4, [R1+0x37b8] ;  /* 0x0037b80001047983 */ /* 0x000ede0000300a00 */
[----:B------:R-:W-:-:S03]  /*69e10*/  NOP ;  /* 0x0000000000007918 */ /* 0x000fc60000000000 */
[----:B------:R0:W-:Y:S04]  /*69e20*/  STL.64 [R1+0x13d0], R24 ;  /* 0x0013d01801007387 */ /* 0x0001e80000100a00 */
[----:B------:R1:W-:Y:S04]  /*69e30*/  STL.64 [R1+0x13d8], R26 ;  /* 0x0013d81a01007387 */ /* 0x0003e80000100a00 */
[----:B0-----:R-:W4:Y:S04]  /*69e40*/  LDL.LU R24, [R1+0xce0] ;  /* 0x000ce00001187983 */ /* 0x001f280000300800 */
[----:B------:R-:W4:Y:S04]  /*69e50*/  LDL.LU R25, [R1+0xce4] ;  /* 0x000ce40001197983 */ /* 0x000f280000300800 */
[----:B-1----:R-:W2:Y:S04]  /*69e60*/  LDL.LU R26, [R1+0xce8] ;  /* 0x000ce800011a7983 */ /* 0x002ea80000300800 */
[----:B------:R-:W2:Y:S04]  /*69e70*/  LDL.LU R27, [R1+0xcec] ;  /* 0x000cec00011b7983 */ /* 0x000ea80000300800 */
[----:B--2---:R0:W-:Y:S04]  /*69e80*/  STL.64 [R1+0x36b0], R26 ;  /* 0x0036b01a01007387 */ /* 0x0041e80000100a00 */
[----:B----4-:R-:W-:Y:S01]  /*69e90*/  STL.64 [R1+0x36a8], R24 ;  /* 0x0036a81801007387 */ /* 0x010fe20000100a00 */
[----:B0-----:R-:W-:-:S02]  /*69ea0*/  IMAD.MOV.U32 R26, RZ, RZ, R12 ;  /* 0x000000ffff1a7224 */ /* 0x001fc400078e000c */
[----:B------:R-:W-:-:S05]  /*69eb0*/  IMAD.MOV.U32 R27, RZ, RZ, R3 ;  /* 0x000000ffff1b7224 */ /* 0x000fca00078e0003 */
[----:B------:R0:W-:Y:S04]  /*69ec0*/  STL.64 [R1+0x36c0], R26 ;  /* 0x0036c01a01007387 */ /* 0x0001e80000100a00 */
[----:B0-----:R-:W3:Y:S02]  /*69ed0*/  LDL.64 R26, [R1+0x18] ;  /* 0x00001800011a7983 */ /* 0x001ee40000100a00 */
[----:B---3--:R-:W-:Y:S06]  /*69ee0*/  HMMA.16816.F32 R4, R20, R26, R4 ;  /* 0x0000001a1404723c */ /* 0x008fec0000001804 */
[----:B------:R-:W-:-:S02]  /*69ef0*/  IMAD.MOV.U32 R12, RZ, RZ, R26 ;  /* 0x000000ffff0c7224 */ /* 0x000fc400078e001a */
[----:B------:R-:W-:Y:S02]  /*69f00*/  IMAD.MOV.U32 R3, RZ, RZ, R27 ;  /* 0x000000ffff037224 */ /* 0x000fe400078e001b */
[----:B------:R-:W-:Y:S02]  /*69f10*/  IMAD.MOV.U32 R26, RZ, RZ, R14 ;  /* 0x000000ffff1a7224 */ /* 0x000fe400078e000e */
[----:B------:R-:W-:-:S11]  /*69f20*/  IMAD.MOV.U32 R27, RZ, RZ, R15 ;  /* 0x000000ffff1b7224 */ /* 0x000fd600078e000f */
[----:B------:R-:W-:Y:S04]  /*69f30*/  STL.64 [R1+0x13c0], R4 ;  /* 0x0013c00401007387 */ /* 0x000fe80000100a00 */
[----:B------:R0:W-:Y:S04]  /*69f40*/  STL.64 [R1+0x13c8], R6 ;  /* 0x0013c80601007387 */ /* 0x0001e80000100a00 */
[----:B0-----:R-:W2:Y:S04]  /*69f50*/  LDL.LU.64 R6, [R1+0x37b0] ;  /* 0x0037b00001067983 */ /* 0x001ea80000300a00 */
[----:B------:R-:W3:Y:S04]  /*69f60*/  LDL.LU.64 R4, [R1+0x37a8] ;  /* 0x0037a80001047983 */ /* 0x000ee80000300a00 */
[----:B------:R-:W4:Y:S04]  /*69f70*/  LDL.LU R14, [R1+0x37a0] ;  /* 0x0037a000010e7983 */ /* 0x000f280000300800 */
        /* <DEDUP_REMOVED lines=28> */
[----:B------:R0:W-:Y:S02]  /*6a140*/  STL.64 [R1+0x3720], R26 ;  /* 0x0037201a01007387 */ /* 0x0001e40000100a00 */
[----:B0-----:R-:W-:Y:S02]  /*6a150*/  IMAD.MOV.U32 R26, RZ, RZ, R5 ;  /* 0x000000ffff1a7224 */ /* 0x001fe400078e0005 */
[----:B------:R-:W-:Y:S01]  /*6a160*/  IMAD.MOV.U32 R27, RZ, RZ, R4 ;  /* 0x000000ffff1b7224 */ /* 0x000fe200078e0004 */
[----:B---3--:R-:W-:Y:S04]  /*6a170*/  STL.64 [R1+0x36e8], R18 ;  /* 0x0036e81201007387 */ /* 0x008fe80000100a00 */
[----:B--2---:R0:W-:Y:S04]  /*6a180*/  STL.64 [R1+0x36e0], R16 ;  /* 0x0036e01001007387 */ /* 0x0041e80000100a00 */
[----:B0-----:R-:W2:Y:S04]  /*6a190*/  LDL.LU R16, [R1+0xd10] ;  /* 0x000d100001107983 */ /* 0x001ea80000300800 */
        /* <DEDUP_REMOVED lines=24> */
[----:B--2---:R0:W-:Y:S04]  /*6a320*/  STL.64 [R1+0x3760], R26 ;  /* 0x0037601a01007387 */ /* 0x0041e80000100a00 */
[----:B----4-:R-:W-:Y:S01]  /*6a330*/  STL.64 [R1+0x3758], R24 ;  /* 0x0037581801007387 */ /* 0x010fe20000100a00 */
[----:B0-----:R-:W-:-:S03]  /*6a340*/  IMAD.MOV.U32 R26, RZ, RZ, R13 ;  /* 0x000000ffff1a7224 */ /* 0x001fc600078e000d */
        /* <DEDUP_REMOVED lines=13> */
[C---:B------:R-:W-:Y:S03]  /*6a420*/  HMMA.16816.F32 R4, R20.reuse, R14, R4 ;  /* 0x0000000e1404723c */ /* 0x040fe60000001804 */
        /* <DEDUP_REMOVED lines=13> */
[----:B------:R0:W-:Y:S04]  /*6a500*/  STL.64 [R1+0x13a8], R6 ;  /* 0x0013a80601007387 */ /* 0x0001e80000100a00 */
[----:B0-----:R-:W4:Y:S04]  /*6a510*/  LDL.LU.64 R6, [R1+0x3790] ;  /* 0x0037900001067983 */ /* 0x001f280000300a00 */
[----:B------:R-:W3:Y:S04]  /*6a520*/  LDL.LU.64 R4, [R1+0x3788] ;  /* 0x0037880001047983 */ /* 0x000ee80000300a00 */
[----:B------:R-:W-:Y:S04]  /*6a530*/  STL.64 [R1+0x3698], R14 ;  /* 0x0036980e01007387 */ /* 0x000fe80000100a00 */
[----:B--2---:R-:W-:Y:S01]  /*6a540*/  STL [R1+0x3690], R13 ;  /* 0x0036900d01007387 */ /* 0x004fe20000100800 */
[----:B------:R-:W-:Y:S01]  /*6a550*/  IMAD.MOV.U32 R27, RZ, RZ, R28 ;  /* 0x000000ffff1b7224 */ /* 0x000fe200078e001c */
[----:B----4-:R-:W-:Y:S02]  /*6a560*/  HMMA.16816.F32 R20, R20, R6, R8 ;  /* 0x000000061414723c */ /* 0x010fe40000001808 */
[----:B------:R-:W2:Y:S04]  /*6a570*/  LDL.LU.64 R10, [R1+0x3780] ;  /* 0x00378000010a7983 */ /* 0x000ea80000300a00 */
[----:B------:R-:W2:-:S15]  /*6a580*/  LDL.LU.64 R8, [R1+0x3778] ;  /* 0x0037780001087983 */ /* 0x000e9e0000300a00 */
[----:B------:R-:W-:-:S02]  /*6a590*/  NOP ;  /* 0x0000000000007918 */ /* 0x000fc40000000000 */
[----:B------:R-:W-:Y:S04]  /*6a5a0*/  STL.64 [R1+0x540], R20 ;  /* 0x0005401401007387 */ /* 0x000fe80000100a00 */
[----:B------:R3:W-:Y:S04]  /*6a5b0*/  STL.64 [R1+0x548], R22 ;  /* 0x0005481601007387 */ /* 0x0007e80000100a00 */
[----:B------:R0:W-:Y:S01]  /*6a5c0*/  STL.64 [R1+0x3650], R6 ;  /* 0x0036500601007387 */ /* 0x0001e20000100a00 */
[----:B---3--:R-:W-:Y:S02]  /*6a5d0*/  IMAD.MOV.U32 R23, RZ, RZ, R4 ;  /* 0x000000ffff177224 */ /* 0x008fe400078e0004 */
[----:B------:R-:W-:Y:S01]  /*6a5e0*/  IMAD.MOV.U32 R22, RZ, RZ, R5 ;  /* 0x000000ffff167224 */ /* 0x000fe200078e0005 */
[----:B------:R-:W3:Y:S04]  /*6a5f0*/  LDL.LU R4, [R1+0xcd0] ;  /* 0x000cd00001047983 */ /* 0x000ee80000300800 */
[----:B------:R-:W3:Y:S04]  /*6a600*/  LDL.LU R5, [R1+0xcd4] ;  /* 0x000cd40001057983 */ /* 0x000ee80000300800 */
[----:B0-----:R-:W3:Y:S04]  /*6a610*/  LDL.LU R6, [R1+0xcd8] ;  /* 0x000cd80001067983 */ /* 0x001ee80000300800 */
        /* <DEDUP_REMOVED lines=9> */
[----:B----4-:R-:W-:Y:S02]  /*6a6b0*/  HMMA.16816.F32 R20, R8, R22, R24 ;  /* 0x000000160814723c */ /* 0x010fe40000001818 */
[----:B------:R-:W2:-:S15]  /*6a6c0*/  LDL.LU.64 R26, [R1+0x3750] ;  /* 0x00375000011a7983 */ /* 0x000e9e0000300a00 */
[----:B------:R-:W-:-:S06]  /*6a6d0*/  NOP ;  /* 0x0000000000007918 */ /* 0x000fcc0000000000 */
[----:B------:R-:W-:Y:S04]  /*6a6e0*/  STL.64 [R1+0x1890], R20 ;  /* 0x0018901401007387 */ /* 0x000fe80000100a00 */
[----:B------:R-:W-:Y:S04]  /*6a6f0*/  STL.64 [R1+0x1898], R22 ;  /* 0x0018981601007387 */ /* 0x000fe80000100a00 */
[----:B------:R-:W0:Y:S04]  /*6a700*/  LDSM.16.MT88.4 R20, [R29+UR4+0x6180] ;  /* 0x006180041d14783b */ /* 0x000e280008004200 */
[----:B0-----:R0:W-:Y:S04]  /*6a710*/  STL.64 [R1+0x3530], R22 ;  /* 0x0035301601007387 */ /* 0x0011e80000100a00 */
[----:B------:R-:W-:Y:S01]  /*6a720*/  STL.64 [R1+0x3528], R20 ;  /* 0x0035281401007387 */ /* 0x000fe20000100a00 */
[----:B0-----:R-:W-:-:S02]  /*6a730*/  IMAD.MOV.U32 R22, RZ, RZ, R2 ;  /* 0x000000ffff167224 */ /* 0x001fc400078e0002 */
[----:B------:R-:W-:Y:S01]  /*6a740*/  IMAD.MOV.U32 R23, RZ, RZ, R0 ;  /* 0x000000ffff177224 */ /* 0x000fe200078e0000 */
        /* <DEDUP_REMOVED lines=49> */
[----:B------:R-:W4:Y:S02]  /*6aa60*/  LDL.LU.64 R24, [R1+0x36a8] ;  /* 0x0036a80001187983 */ /* 0x000f240000300a00 */
[----:B----4-:R-:W-:Y:S02]  /*6aa70*/  HMMA.16816.F32 R20, R8, R22, R24 ;  /* 0x000000160814723c */ /* 0x010fe40000001818 */
[----:B------:R-:W3:-:S15]  /*6aa80*/  LDL.LU.64 R26, [R1+0x36a0] ;  /* 0x0036a000011a7983 */ /* 0x000ede0000300a00 */
[----:B------:R-:W-:-:S06]  /*6aa90*/  NOP ;  /* 0x0000000000007918 */ /* 0x000fcc0000000000 */
[----:B------:R-:W-:Y:S04]  /*6aaa0*/  STL.64 [R1+0xdd0], R20 ;  /* 0x000dd01401007387 */ /* 0x000fe80000100a00 */
[----:B------:R3:W-:Y:S02]  /*6aab0*/  STL.64 [R1+0xdd8], R22 ;  /* 0x000dd81601007387 */ /* 0x0007e40000100a00 */
[----:B---3--:R-:W-:Y:S02]  /*6aac0*/  HMMA.16816.F32 R20, R8, R26, R4 ;  /* 0x0000001a0814723c */ /* 0x008fe40000001804 */
[----:B------:R-:W3:-:S15]  /*6aad0*/  LDL.LU R4, [R1+0xc90] ;  /* 0x000c900001047983 */ /* 0x000ede0000300800 */
[----:B------:R-:W-:-:S06]  /*6aae0*/  NOP ;  /* 0x0000000000007918 */ /* 0x000fcc0000000000 */
[----:B------:R-:W-:Y:S04]  /*6aaf0*/  STL.64 [R1+0xdc0], R20 ;  /* 0x000dc01401007387 */ /* 0x000fe80000100a00 */
[----:B------:R-:W-:Y:S04]  /*6ab00*/  STL.64 [R1+0xdc8], R22 ;  /* 0x000dc81601007387 */ /* 0x000fe80000100a00 */
[----:B------:R-:W3:Y:S04]  /*6ab10*/  LDL.LU R5, [R1+0xc94] ;  /* 0x000c940001057983 */ /* 0x000ee80000300800 */
[----:B------:R-:W4:Y:S04]  /*6ab20*/  LDL.LU R6, [R1+0xc98] ;  /* 0x000c980001067983 */ /* 0x000f280000300800 */
[----:B------:R-:W4:Y:S04]  /*6ab30*/  LDL.LU R7, [R1+0xc9c] ;  /* 0x000c9c0001077983 */ /* 0x000f280000300800 */
[----:B----4-:R2:W-:Y:S04]  /*6ab40*/  STL.64 [R1+0x3660], R6 ;  /* 0x0036600601007387 */ /* 0x0105e80000100a00 */
[----:B---3--:R-:W-:Y:S01]  /*6ab50*/  STL.64 [R1+0x3658], R4 ;  /* 0x0036580401007387 */ /* 0x008fe20000100a00 */
[----:B--2---:R-:W-:-:S02]  /*6ab60*/  IMAD.MOV.U32 R6, RZ, RZ, R17 ;  /* 0x000000ffff067224 */ /* 0x004fc400078e0011 */
[----:B------:R-:W-:-:S05]  /*6ab70*/  IMAD.MOV.U32 R7, RZ, RZ, R16 ;  /* 0x000000ffff077224 */ /* 0x000fca00078e0010 */
[----:B------:R-:W-:Y:S04]  /*6ab80*/  STL.64 [R1+0x3678], R6 ;  /* 0x0036780601007387 */ /* 0x000fe80000100a00 */
[----:B------:R0:W-:Y:S04]  /*6ab90*/  STL.64 [R1+0x35e8], R26 ;  /* 0x0035e81a01007387 */ /* 0x0001e80000100a00 */
[----:B------:R-:W2:Y:S04]  /*6aba0*/  LDL.LU R24, [R1+0x9d0] ;  /* 0x0009d00001187983 */ /* 0x000ea80000300800 */
[----:B------:R-:W2:Y:S04]  /*6abb0*/  LDL.LU R25, [R1+0x9d4] ;  /* 0x0009d40001197983 */ /* 0x000ea80000300800 */
[----:B0-----:R-:W3:Y:S04]  /*6abc0*/  LDL.LU R26, [R1+0x9d8] ;  /* 0x0009d800011a7983 */ /* 0x001ee80000300800 */
[----:B------:R-:W3:Y:S04]  /*6abd0*/  LDL.LU R27, [R1+0x9dc] ;  /* 0x0009dc00011b7983 */ /* 0x000ee80000300800 */
[----:B------:R-:W4:Y:S04]  /*6abe0*/  LDL.LU R20, [R1+0xcc0] ;  /* 0x000cc00001147983 */ /* 0x000f280000300800 */
[----:B------:R-:W4:Y:S04]  /*6abf0*/  LDL.LU R21, [R1+0xcc4] ;  /* 0x000cc40001157983 */ /* 0x000f280000300800 */
[----:B------:R-:W4:Y:S04]  /*6ac00*/  LDL.LU R22, [R1+0xcc8] ;  /* 0x000cc80001167983 */ /* 0x000f280000300800 */
[----:B------:R-:W4:Y:S04]  /*6ac10*/  LDL.LU R23, [R1+0xccc] ;  /* 0x000ccc0001177983 */ /* 0x000f280000300800 */
[----:B------:R-:W4:Y:S04]  /*6ac20*/  LDL.64 R14, [R1+0x28] ;  /* 0x00002800010e7983 */ /* 0x000f280000100a00 */
        /* <DEDUP_REMOVED lines=17> */
[----:B------:R-:W-:Y:S04]  /*6ad40*/  STL.64 [R1+0x35f0], R24 ;  /* 0x0035f01801007387 */ /* 0x000fe80000100a00 */
[----:B0-----:R-:W3:Y:S01]  /*6ad50*/  LDL.64 R26, [R1+0xa8] ;  /* 0x0000a800011a7983 */ /* 0x001ee20000100a00 */
[----:B----4-:R-:W-:Y:S01]  /*6ad60*/  HMMA.16816.F32 R20, R8, R14, R20 ;  /* 0x0000000e0814723c */ /* 0x010fe20000001814 */
[----:B------:R-:W-:-:S02]  /*6ad70*/  IMAD.MOV.U32 R6, RZ, RZ, R12 ;  /* 0x000000ffff067224 */ /* 0x000fc400078e000c */
[----:B------:R-:W-:Y:S01]  /*6ad80*/  IMAD.MOV.U32 R7, RZ, RZ, R3 ;  /* 0x000000ffff077224 */ /* 0x000fe200078e0003 */
[----:B---3--:R0:W-:Y:S02]  /*6ad90*/  STL.64 [R1+0x3608], R26 ;  /* 0x0036081a01007387 */ /* 0x0081e40000100a00 */
[----:B0-----:R-:W-:Y:S02]  /*6ada0*/  IMAD.MOV.U32 R26, RZ, RZ, R2 ;  /* 0x000000ffff1a7224 */ /* 0x001fe400078e0002 */
[----:B------:R-:W-:-:S05]  /*6adb0*/  IMAD.MOV.U32 R27, RZ, RZ, R0 ;  /* 0x000000ffff1b7224 */ /* 0x000fca00078e0000 */
[----:B------:R0:W-:Y:S04]  /*6adc0*/  STL.64 [R1+0x3620], R26 ;  /* 0x0036201a01007387 */ /* 0x0001e80000100a00 */
[----:B------:R-:W3:Y:S04]  /*6add0*/  LDL.LU R24, [R1+0x3f0] ;  /* 0x0003f00001187983 */ /* 0x000ee80000300800 */
[----:B------:R-:W3:Y:S04]  /*6ade0*/  LDL.LU R25, [R1+0x3f4] ;  /* 0x0003f40001197983 */ /* 0x000ee80000300800 */
[----:B0-----:R-:W4:Y:S04]  /*6adf0*/  LDL.LU R26, [R1+0x3f8] ;  /* 0x0003f800011a7983 */ /* 0x001f280000300800 */
[----:B------:R-:W4:Y:S01]  /*6ae00*/  LDL.LU R27, [R1+0x3fc] ;  /* 0x0003fc00011b7983 */ /* 0x000f220000300800 */
[----:B--2---:R-:W-:Y:S01]  /*6ae10*/  HMMA.16816.F32 R4, R8, R6, R16 ;  /* 0x000000060804723c */ /* 0x004fe20000001810 */
[----:B------:R-:W-:-:S02]  /*6ae20*/  IMAD.MOV.U32 R12, RZ, RZ, R15 ;  /* 0x000000ffff0c7224 */ /* 0x000fc400078e000f */
[----:B----4-:R0:W-:Y:S04]  /*6ae30*/  STL.64 [R1+0x3630], R26 ;  /* 0x0036301a01007387 */ /* 0x0101e80000100a00 */
[----:B---3--:R-:W-:Y:S04]  /*6ae40*/  STL.64 [R1+0x3628], R24 ;  /* 0x0036281801007387 */ /* 0x008fe80000100a00 */
[----:B0-----:R-:W2:Y:S04]  /*6ae50*/  LDL.64 R26, [R1+0xd8] ;  /* 0x0000d800011a7983 */ /* 0x001ea80000100a00 */
[----:B------:R0:W-:Y:S04]  /*6ae60*/  STL.64 [R1+0xdb0], R20 ;  /* 0x000db01401007387 */ /* 0x0001e80000100a00 */
[----:B------:R-:W-:Y:S01]  /*6ae70*/  STL.64 [R1+0xdb8], R22 ;  /* 0x000db81601007387 */ /* 0x000fe20000100a00 */
[----:B0-----:R-:W-:-:S03]  /*6ae80*/  IMAD.MOV.U32 R20, RZ, RZ, R14 ;  /* 0x000000ffff147224 */ /* 0x001fc600078e000e */
[----:B------:R-:W3:Y:S04]  /*6ae90*/  LDL.LU.64 R14, [R1+0x3698] ;  /* 0x00369800010e7983 */ /* 0x000ee80000300a00 */
[----:B------:R-:W4:Y:S04]  /*6aea0*/  LDL.LU R13, [R1+0x3690] ;  /* 0x00369000010d7983 */ /* 0x000f280000300800 */
[----:B------:R0:W-:Y:S04]  /*6aeb0*/  STL [R1+0x3638], R20 ;  /* 0x0036381401007387 */ /* 0x0001e80000100800 */
        /* <DEDUP_REMOVED lines=15> */
[----:B0-----:R-:W4:Y:S04]  /*6afb0*/  LDL.LU.64 R6, [R1+0x3660] ;  /* 0x0036600001067983 */ /* 0x001f280000300a00 */
[----:B------:R-:W4:Y:S02]  /*6afc0*/  LDL.LU.64 R4, [R1+0x3658] ;  /* 0x0036580001047983 */ /* 0x000f240000300a00 */
[----:B----4-:R-:W-:-:S15]  /*6afd0*/  HMMA.16816.F32 R4, R8, R14, R4 ;  /* 0x0000000e0804723c */ /* 0x010fde0000001804 */
[----:B------:R-:W-:-:S08]  /*6afe0*/  NOP ;  /* 0x0000000000007918 */ /* 0x000fd00000000000 */
[----:B------:R-:W-:Y:S04]  /*6aff0*/  STL.64 [R1+0xd80], R4 ;  /* 0x000d800401007387 */ /* 0x000fe80000100a00 */
[----:B------:R0:W-:Y:S04]  /*6b000*/  STL.64 [R1+0xd88], R6 ;  /* 0x000d880601007387 */ /* 0x0001e80000100a00 */
[----:B0-----:R-:W3:Y:S01]  /*6b010*/  LDL.LU.64 R6, [R1+0x3650] ;  /* 0x0036500001067983 */ /* 0x001ee20000300a00 */
[----:B------:R-:W0:Y:S03]  /*6b020*/  S2R R29, SR_TID.X ;  /* 0x00000000001d7919 */ /* 0x000e260000002100 */
[----:B------:R-:W-:Y:S04]  /*6b030*/  STL.64 [R1+0x3590], R14 ;  /* 0x0035900e01007387 */ /* 0x000fe80000100a00 */
[----:B------:R-:W-:Y:S01]  /*6b040*/  STL [R1+0x3588], R13 ;  /* 0x0035880d01007387 */ /* 0x000fe20000100800 */
[C---:B0-----:R-:W-:Y:S01]  /*6b050*/  LOP3.LUT R0, R29.reuse, 0x7, RZ, 0xc0, !PT ;  /* 0x000000071d007812 */ /* 0x041fe200078ec0ff */
[----:B------:R-:W-:-:S04]  /*6b060*/  IMAD.SHL.U32 R4, R29, 0x2, RZ ;  /* 0x000000021d047824 */ /* 0x000fc800078e00ff */
[----:B------:R-:W-:-:S05]  /*6b070*/  IMAD R0, R0, 0x210, RZ ;  /* 0x0000021000007824 */ /* 0x000fca00078e02ff */
[----:B------:R-:W-:Y:S01]  /*6b080*/  LOP3.LUT R0, R0, 0x10, R4, 0x78, !PT ;  /* 0x0000001000007812 */ /* 0x000fe200078e7804 */
[----:B---3--:R-:W-:Y:S01]  /*6b090*/  HMMA.16816.F32 R8, R8, R6, R16 ;  /* 0x000000060808723c */ /* 0x008fe20000001810 */
[----:B------:R-:W3:Y:S04]  /*6b0a0*/  LDL.LU.64 R18, [R1+0x3648] ;  /* 0x0036480001127983 */ /* 0x000ee80000300a00 */
[----:B------:R-:W3:-:S15]  /*6b0b0*/  LDL.LU.64 R16, [R1+0x3640] ;  /* 0x0036400001107983 */ /* 0x000ede0000300a00 */
[----:B------:R-:W-:-:S03]  /*6b0c0*/  NOP ;  /* 0x0000000000007918 */ /* 0x000fc60000000000 */
[----:B------:R-:W-:Y:S04]  /*6b0d0*/  STL.64 [R1+0x530], R8 ;  /* 0x0005300801007387 */ /* 0x000fe80000100a00 */
[----:B------:R0:W-:Y:S04]  /*6b0e0*/  STL.64 [R1+0x538], R10 ;  /* 0x0005380a01007387 */ /* 0x0001e80000100a00 */
[----:B0-----:R-:W4:Y:S04]  /*6b0f0*/  LDL.64 R10, [R1+0xc8] ;  /* 0x0000c800010a7983 */ /* 0x001f280000100a00 */
[----:B------:R0:W-:Y:S04]  /*6b100*/  STL.64 [R1+0x3600], R6 ;  /* 0x0036000601007387 */ /* 0x0001e80000100a00 */
[----:B------:R-:W4:Y:S04]  /*6b110*/  LDL.LU R4, [R1+0x9e0] ;  /* 0x0009e00001047983 */ /* 0x000f280000300800 */
[----:B------:R-:W4:Y:S04]  /*6b120*/  LDL.LU R5, [R1+0x9e4] ;  /* 0x0009e40001057983 */ /* 0x000f280000300800 */
[----:B0-----:R-:W4:Y:S04]  /*6b130*/  LDL.LU R6, [R1+0x9e8] ;  /* 0x0009e80001067983 */ /* 0x001f280000300800 */
[----:B------:R-:W4:Y:S01]  /*6b140*/  LDL.LU R7, [R1+0x9ec] ;  /* 0x0009ec0001077983 */ /* 0x000f220000300800 */
[----:B--2---:R-:W-:-:S02]  /*6b150*/  IMAD.MOV.U32 R14, RZ, RZ, R26 ;  /* 0x000000ffff0e7224 */ /* 0x004fc400078e001a */
[----:B------:R-:W-:Y:S01]  /*6b160*/  IMAD.MOV.U32 R13, RZ, RZ, R27 ;  /* 0x000000ffff0d7224 */ /* 0x000fe200078e001b */
[----:B---3--:R-:W-:Y:S01]  /*6b170*/  HMMA.16816.F32 R20, R16, R26, R20 ;  /* 0x0000001a1014723c */ /* 0x008fe20000001814 */
[----:B----4-:R-:W-:Y:S04]  /*6b180*/  STL.64 [R1+0x3618], R6 ;  /* 0x0036180601007387 */ /* 0x010fe80000100a00 */
[----:B------:R0:W-:Y:S04]  /*6b190*/  STL.64 [R1+0x3610], R4 ;  /* 0x0036100401007387 */ /* 0x0001e80000100a00 */
[----:B0-----:R-:W2:Y:S04]  /*6b1a0*/  LDL.LU R4, [R1+0x9f0] ;  /* 0x0009f00001047983 */ /* 0x001ea80000300800 */
[----:B------:R-:W2:Y:S04]  /*6b1b0*/  LDL.LU R5, [R1+0x9f4] ;  /* 0x0009f40001057983 */ /* 0x000ea80000300800 */
[----:B------:R-:W2:Y:S04]  /*6b1c0*/  LDL.LU R6, [R1+0x9f8] ;  /* 0x0009f80001067983 */ /* 0x000ea80000300800 */
[----:B------:R-:W2:Y:S04]  /*6b1d0*/  LDL.LU R7, [R1+0x9fc] ;  /* 0x0009fc0001077983 */ /* 0x000ea80000300800 */
[----:B------:R0:W-:Y:S04]  /*6b1e0*/  STL.64 [R1+0x1930], R20 ;  /* 0x0019301401007387 */ /* 0x0001e80000100a00 */
[----:B------:R-:W-:Y:S04]  /*6b1f0*/  STL.64 [R1+0x1938], R22 ;  /* 0x0019381601007387 */ /* 0x000fe80000100a00 */
[----:B0-----:R-:W3:Y:S04]  /*6b200*/  LDL.LU R20, [R1+0x3638] ;  /* 0x0036380001147983 */ /* 0x001ee80000300800 */
[----:B------:R-:W4:Y:S04]  /*6b210*/  LDL.LU.64 R26, [R1+0x3630] ;  /* 0x00363000011a7983 */ /* 0x000f280000300a00 */
[----:B------:R-:W4:Y:S01]  /*6b220*/  LDL.LU.64 R24, [R1+0x3628] ;  /* 0x0036280001187983 */ /* 0x000f220000300a00 */
[----:B------:R-:W-:-:S05]  /*6b230*/  IMAD.SHL.U32 R29, R29, 0x100, RZ ;  /* 0x000001001d1d7824 */ /* 0x000fca00078e00ff */
[----:B------:R-:W-:Y:S01]  /*6b240*/  LOP3.LUT R0, R0, 0x1000, R29, 0xf8, !PT ;  /* 0x0000100000007812 */ /* 0x000fe200078ef81d */
[----:B----4-:R-:W-:-:S15]  /*6b250*/  HMMA.16816.F32 R24, R16, R10, R24 ;  /* 0x0000000a1018723c */ /* 0x010fde0000001818 */
[----:B------:R-:W-:-:S08]  /*6b260*/  NOP ;  /* 0x0000000000007918 */ /* 0x000fd00000000000 */
[----:B------:R-:W-:Y:S04]  /*6b270*/  STL.64 [R1+0x1830], R24 ;  /* 0x0018301801007387 */ /* 0x000fe80000100a00 */
[----:B------:R0:W-:Y:S04]  /*6b280*/  STL.64 [R1+0x1838], R26 ;  /* 0x0018381a01007387 */ /* 0x0001e80000100a00 */
[----:B0-----:R-:W2:Y:S01]  /*6b290*/  LDL.LU.64 R26, [R1+0x3620] ;  /* 0x00362000011a7983 */ /* 0x001ea20000300a00 */
[----:B------:R-:W-:Y:S01]  /*6b2a0*/  LOP3.LUT R0, R0, 0x40, RZ, 0x3c, !PT ;  /* 0x0000004000007812 */ /* 0x000fe200078e3cff */
[----:B------:R-:W-:-:S02]  /*6b2b0*/  IMAD.MOV.U32 R21, RZ, RZ, R10 ;  /* 0x000000ffff157224 */ /* 0x000fc400078e000a */
[----:B------:R-:W-:Y:S02]  /*6b2c0*/  IMAD.MOV.U32 R15, RZ, RZ, R11 ;  /* 0x000000ffff0f7224 */ /* 0x000fe400078e000b */
[----:B------:R-:W0:Y:S04]  /*6b2d0*/  LDSM.16.MT88.4 R8, [R0+UR4+0x6000] ;  /* 0x006000040008783b */ /* 0x000e280008004200 */
[----:B------:R-:W-:Y:S04]  /*6b2e0*/  STL [R1+0x34f0], R0 ;  /* 0x0034f00001007387 */ /* 0x000fe80000100800 */
[----:B0-----:R0:W-:Y:S04]  /*6b2f0*/  STL.64 [R1+0x33d8], R10 ;  /* 0x0033d80a01007387 */ /* 0x0011e80000100a00 */
[----:B------:R-:W-:Y:S04]  /*6b300*/  STL.64 [R1+0x33d0], R8 ;  /* 0x0033d00801007387 */ /* 0x000fe80000100a00 */
[----:B0-----:R-:W4:Y:S01]  /*6b310*/  LDL.64 R10, [R1+0x98] ;  /* 0x00009800010a7983 */ /* 0x001f220000100a00 */
        /* <DEDUP_REMOVED lines=15> */
[----:B----4-:R-:W-:-:S02]  /*6b410*/  IMAD.MOV.U32 R5, RZ, RZ, R10 ;  /* 0x000000ffff057224 */ /* 0x010fc400078e000a */
[----:B------:R-:W-:Y:S01]  /*6b420*/  IMAD.MOV.U32 R4, RZ, RZ, R11 ;  /* 0x000000ffff047224 */ /* 0x000fe200078e000b */
[----:B------:R-:W-:Y:S04]  /*6b430*/  STL [R1+0x34f8], R2 ;  /* 0x0034f80201007387 */ /* 0x000fe80000100800 */
[----:B------:R-:W-:Y:S01]  /*6b440*/  STL [R1+0x34f4], R3 ;  /* 0x0034f40301007387 */ /* 0x000fe20000100800 */
[----:B---3--:R-:W-:Y:S07]  /*6b450*/  HMMA.16816.F32 R24, R16, R10, R24 ;  /* 0x0000000a1018723c */ /* 0x008fee0000001818 */
[----:B------:R-:W-:-:S02]  /*6b460*/  IMAD.MOV.U32 R10, RZ, RZ, R21 ;  /* 0x000000ffff0a7224 */ /* 0x000fc400078e0015 */
[----:B------:R-:W-:-:S14]  /*6b470*/  IMAD.MOV.U32 R11, RZ, RZ, R15 ;  /* 0x000000ffff0b7224 */ /* 0x000fdc00078e000f */
[----:B------:R-:W-:Y:S04]  /*6b480*/  STL.64 [R1+0x1530], R24 ;  /* 0x0015301801007387 */ /* 0x000fe80000100a00 */
[----:B------:R0:W-:Y:S04]  /*6b490*/  STL.64 [R1+0x1538], R26 ;  /* 0x0015381a01007387 */ /* 0x0001e80000100a00 */
[----:B0-----:R-:W3:Y:S04]  /*6b4a0*/  LDL.LU.64 R26, [R1+0x35e8] ;  /* 0x0035e800011a7983 */ /* 0x001ee80000300a00 */
[----:B------:R0:W-:Y:S04]  /*6b4b0*/  STL.64 [R1+0x3510], R10 ;  /* 0x0035100a01007387 */ /* 0x0001e80000100a00 */
[----:B0-----:R-:W4:Y:S04]  /*6b4c0*/  LDL.64 R10, [R1+0x88] ;  /* 0x00008800010a7983 */ /* 0x001f280000100a00 */
[----:B------:R0:W-:Y:S04]  /*6b4d0*/  STL [R1+0x3500], R4 ;  /* 0x0035000401007387 */ /* 0x0001e80000100800 */
[----:B------:R1:W-:Y:S04]  /*6b4e0*/  STL [R1+0x34fc], R5 ;  /* 0x0034fc0501007387 */ /* 0x0003e80000100800 */
[----:B--2---:R2:W-:Y:S04]  /*6b4f0*/  STL.64 [R1+0x35b0], R6 ;  /* 0x0035b00601007387 */ /* 0x0045e80000100a00 */
[----:B0-----:R-:W4:Y:S04]  /*6b500*/  LDL.LU R4, [R1+0x9c0] ;  /* 0x0009c00001047983 */ /* 0x001f280000300800 */
[----:B-1----:R-:W4:Y:S04]  /*6b510*/  LDL.LU R5, [R1+0x9c4] ;  /* 0x0009c40001057983 */ /* 0x002f280000300800 */
[----:B--2---:R-:W4:Y:S04]  /*6b520*/  LDL.LU R6, [R1+0x9c8] ;  /* 0x0009c80001067983 */ /* 0x004f280000300800 */
[----:B------:R-:W4:Y:S02]  /*6b530*/  LDL.LU R7, [R1+0x9cc] ;  /* 0x0009cc0001077983 */ /* 0x000f240000300800 */
[----:B----4-:R-:W-:Y:S06]  /*6b540*/  HMMA.16816.F32 R4, R16, R10, R4 ;  /* 0x0000000a1004723c */ /* 0x010fec0000001804 */
[----:B------:R-:W-:-:S02]  /*6b550*/  IMAD.MOV.U32 R25, RZ, RZ, R10 ;  /* 0x000000ffff197224 */ /* 0x000fc400078e000a */
[----:B------:R-:W-:Y:S02]  /*6b560*/  IMAD.MOV.U32 R24, RZ, RZ, R11 ;  /* 0x000000ffff187224 */ /* 0x000fe400078e000b */
[----:B------:R-:W-:Y:S02]  /*6b570*/  IMAD.MOV.U32 R10, RZ, RZ, R14 ;  /* 0x000000ffff0a7224 */ /* 0x000fe400078e000e */
[----:B------:R-:W-:-:S11]  /*6b580*/  IMAD.MOV.U32 R11, RZ, RZ, R13 ;  /* 0x000000ffff0b7224 */ /* 0x000fd600078e000d */
[----:B------:R-:W-:Y:S04]  /*6b590*/  STL.64 [R1+0xa20], R4 ;  /* 0x000a200401007387 */ /* 0x000fe80000100a00 */
[----:B------:R-:W-:Y:S04]  /*6b5a0*/  STL.64 [R1+0xa28], R6 ;  /* 0x000a280601007387 */ /* 0x000fe80000100a00 */
[----:B------:R0:W-:Y:S04]  /*6b5b0*/  STL.64 [R1+0x3538], R10 ;  /* 0x0035380a01007387 */ /* 0x0001e80000100a00 */
        /* <DEDUP_REMOVED lines=8> */
[----:B0-----:R-:W2:Y:S04]  /*6b640*/  LDL.64 R10, [R1+0x18] ;  /* 0x00001800010a7983 */ /* 0x001ea80000100a00 */
[----:B--2---:R0:W-:Y:S04]  /*6b650*/  STL.64 [R1+0x3568], R10 ;  /* 0x0035680a01007387 */ /* 0x0041e80000100a00 */
[----:B------:R-:W2:Y:S01]  /*6b660*/  LDL.64 R14, [R1+0x48] ;  /* 0x00004800010e7983 */ /* 0x000ea20000100a00 */
[----:B0-----:R-:W-:-:S02]  /*6b670*/  IMAD.MOV.U32 R10, RZ, RZ, R20 ;  /* 0x000000ffff0a7224 */ /* 0x001fc400078e0014 */
[----:B------:R-:W-:Y:S01]  /*6b680*/  IMAD.MOV.U32 R11, RZ, RZ, R12 ;  /* 0x000000ffff0b7224 */ /* 0x000fe200078e000c */
[----:B--2---:R-:W-:Y:S04]  /*6b690*/  STL.64 [R1+0x35a8], R14 ;  /* 0x0035a80e01007387 */ /* 0x004fe80000100a00 */
[----:B------:R0:W-:Y:S04]  /*6b6a0*/  STL.64 [R1+0x3580], R10 ;  /* 0x0035800a01007387 */ /* 0x0001e80000100a00 */
[----:B------:R-:W2:Y:S04]  /*6b6b0*/  LDL.LU R8, [R1+0x970] ;  /* 0x0009700001087983 */ /* 0x000ea80000300800 */
[----:B------:R-:W2:Y:S04]  /*6b6c0*/  LDL.LU R9, [R1+0x974] ;  /* 0x0009740001097983 */ /* 0x000ea80000300800 */
[----:B0-----:R-:W4:Y:S04]  /*6b6d0*/  LDL.LU R10, [R1+0x978] ;  /* 0x00097800010a7983 */ /* 0x001f280000300800 */
        /* <DEDUP_REMOVED lines=8> */
[----:B--2---:R0:W-:Y:S04]  /*6b760*/  STL.64 [R1+0x35d0], R6 ;  /* 0x0035d00601007387 */ /* 0x0041e80000100a00 */
[----:B------:R-:W2:Y:S04]  /*6b770*/  LDL.64 R14, [R1+0x58] ;  /* 0x00005800010e7983 */ /* 0x000ea80000100a00 */
[----:B0-----:R-:W3:Y:S04]  /*6b780*/  LDL.64 R6, [R1+0x78] ;  /* 0x0000780001067983 */ /* 0x001ee80000100a00 */
[----:B--2---:R0:W-:Y:S04]  /*6b790*/  STL.64 [R1+0x35c8], R14 ;  /* 0x0035c80e01007387 */ /* 0x0041e80000100a00 */
[----:B------:R-:W2:Y:S04]  /*6b7a0*/  LDL.LU R12, [R1+0x9a0] ;  /* 0x0009a000010c7983 */ /* 0x000ea80000300800 */
[----:B------:R-:W2:Y:S04]  /*6b7b0*/  LDL.LU R13, [R1+0x9a4] ;  /* 0x0009a400010d7983 */ /* 0x000ea80000300800 */
[----:B0-----:R-:W4:Y:S04]  /*6b7c0*/  LDL.LU R14, [R1+0x9a8] ;  /* 0x0009a800010e7983 */ /* 0x001f280000300800 */
[----:B------:R-:W4:Y:S04]  /*6b7d0*/  LDL.LU R15, [R1+0x9ac] ;  /* 0x0009ac00010f7983 */ /* 0x000f280000300800 */
[----:B----4-:R-:W-:Y:S04]  /*6b7e0*/  STL.64 [R1+0x35e0], R14 ;  /* 0x0035e00e01007387 */ /* 0x010fe80000100a00 */
[----:B--2---:R0:W-:Y:S04]  /*6b7f0*/  STL.64 [R1+0x35d8], R12 ;  /* 0x0035d80c01007387 */ /* 0x0041e80000100a00 */
        /* <DEDUP_REMOVED lines=20> */
[----:B------:R-:W-:Y:S06]  /*6b940*/  HMMA.16816.F32 R12, R16, R6, R12 ;  /* 0x00000006100c723c */ /* 0x000fec000000180c */
[----:B------:R-:W-:-:S02]  /*6b950*/  IMAD.MOV.U32 R29, RZ, RZ, R6 ;  /* 0x000000ffff1d7224 */ /* 0x000fc400078e0006 */
[----:B------:R-:W-:Y:S01]  /*6b960*/  IMAD.MOV.U32 R28, RZ, RZ, R7 ;  /* 0x000000ffff1c7224 */ /* 0x000fe200078e0007 */
[----:B----4-:R-:W-:Y:S04]  /*6b970*/  STL.64 [R1+0x3578], R22 ;  /* 0x0035781601007387 */ /* 0x010fe80000100a00 */
[----:B---3--:R0:W-:Y:S04]  /*6b980*/  STL.64 [R1+0x3570], R20 ;  /* 0x0035701401007387 */ /* 0x0081e80000100a00 */
[----:B0-----:R-:W3:Y:S04]  /*6b990*/  LDL.LU R20, [R1+0x960] ;  /* 0x0009600001147983 */ /* 0x001ee80000300800 */
[----:B------:R-:W3:Y:S04]  /*6b9a0*/  LDL.LU R21, [R1+0x964] ;  /* 0x0009640001157983 */ /* 0x000ee80000300800 */
[----:B------:R-:W3:Y:S04]  /*6b9b0*/  LDL.LU R22, [R1+0x968] ;  /* 0x0009680001167983 */ /* 0x000ee80000300800 */
[----:B------:R-:W3:Y:S04]  /*6b9c0*/  LDL.LU R23, [R1+0x96c] ;  /* 0x00096c0001177983 */ /* 0x000ee80000300800 */
[----:B------:R-:W-:Y:S04]  /*6b9d0*/  STL [R1+0x3508], R24 ;  /* 0x0035081801007387 */ /* 0x000fe80000100800 */
[----:B------:R-:W-:Y:S04]  /*6b9e0*/  STL [R1+0x3504], R25 ;  /* 0x0035041901007387 */ /* 0x000fe80000100800 */
        /* <DEDUP_REMOVED lines=14> */
[----:B------:R-:W-:-:S15]  /*6bad0*/  IMAD.MOV.U32 R2, RZ, RZ, R15 ;  /* 0x000000ffff027224 */ /* 0x000fde00078e000f */
[----:B------:R-:W-:-:S02]  /*6bae0*/  NOP ;  /* 0x0000000000007918 */ /* 0x000fc40000000000 */
[----:B------:R0:W-:Y:S04]  /*6baf0*/  STL.64 [R1+0x840], R4 ;  /* 0x0008400401007387 */ /* 0x0001e80000100a00 */
[----:B------:R1:W-:Y:S01]  /*6bb00*/  STL.64 [R1+0x848], R6 ;  /* 0x0008480601007387 */ /* 0x0003e20000100a00 */
[----:B0-----:R-:W-:-:S03]  /*6bb10*/  IMAD.MOV.U32 R5, RZ, RZ, R14 ;  /* 0x000000ffff057224 */ /* 0x001fc600078e000e */
[----:B-1----:R-:W4:Y:S04]  /*6bb20*/  LDL.LU.64 R6, [R1+0x35b0] ;  /* 0x0035b00001067983 */ /* 0x002f280000300a00 */
[----:B------:R-:W2:Y:S02]  /*6bb30*/  LDL.LU.64 R14, [R1+0x35a8] ;  /* 0x0035a800010e7983 */ /* 0x000ea40000300a00 */
[----:B--2---:R-:W-:-:S15]  /*6bb40*/  HMMA.16816.F32 R8, R16, R14, R8 ;  /* 0x0000000e1008723c */ /* 0x004fde0000001808 */
[----:B------:R-:W-:-:S08]  /*6bb50*/  NOP ;  /* 0x0000000000007918 */ /* 0x000fd00000000000 */
[----:B------:R-:W-:Y:S04]  /*6bb60*/  STL.64 [R1+0x830], R8 ;  /* 0x0008300801007387 */ /* 0x000fe80000100a00 */
[----:B------:R0:W-:Y:S04]  /*6bb70*/  STL.64 [R1+0x838], R10 ;  /* 0x0008380a01007387 */ /* 0x0001e80000100a00 */
[----:B0-----:R-:W2:Y:S04]  /*6bb80*/  LDL.LU.64 R10, [R1+0x35a0] ;  /* 0x0035a000010a7983 */ /* 0x001ea80000300a00 */
[----:B------:R-:W2:Y:S01]  /*6bb90*/  LDL.LU.64 R8, [R1+0x3598] ;  /* 0x0035980001087983 */ /* 0x000ea20000300a00 */
[----:B------:R-:W-:-:S02]  /*6bba0*/  IMAD.MOV.U32 R4, RZ, RZ, R14 ;  /* 0x000000ffff047224 */ /* 0x000fc400078e000e */
[----:B------:R-:W-:Y:S02]  /*6bbb0*/  IMAD.MOV.U32 R12, RZ, RZ, R15 ;  /* 0x000000ffff0c7224 */ /* 0x000fe400078e000f */
[----:B------:R-:W4:Y:S04]  /*6bbc0*/  LDL.LU.64 R14, [R1+0x3590] ;  /* 0x00359000010e7983 */ /* 0x000f280000300a00 */
[----:B------:R-:W4:Y:S01]  /*6bbd0*/  LDL.LU R13, [R1+0x3588] ;  /* 0x00358800010d7983 */ /* 0x000f220000300800 */
[----:B--2---:R-:W-:-:S15]  /*6bbe0*/  HMMA.16816.F32 R8, R16, R26, R8 ;  /* 0x0000001a1008723c */ /* 0x004fde0000001808 */
[----:B------:R-:W-:-:S08]  /*6bbf0*/  NOP ;  /* 0x0000000000007918 */ /* 0x000fd00000000000 */
[----:B------:R-:W-:Y:S04]  /*6bc00*/  STL.64 [R1+0xa00], R8 ;  /* 0x000a000801007387 */ /* 0x000fe80000100a00 */
[----:B------:R0:W-:Y:S04]  /*6bc10*/  STL.64 [R1+0xa08], R10 ;  /* 0x000a080a01007387 */ /* 0x0001e80000100a00 */
[----:B0-----:R-:W3:Y:S04]  /*6bc20*/  LDL.LU.64 R10, [R1+0x3580] ;  /* 0x00358000010a7983 */ /* 0x001ee80000300a00 */
[----:B------:R0:W-:Y:S04]  /*6bc30*/  STL.64 [R1+0x3440], R26 ;  /* 0x0034401a01007387 */ /* 0x0001e80000100a00 */
[----:B------:R-:W2:Y:S04]  /*6bc40*/  LDL.LU R24, [R1+0x950] ;  /* 0x0009500001187983 */ /* 0x000ea80000300800 */
[----:B------:R-:W2:Y:S04]  /*6bc50*/  LDL.LU R25, [R1+0x954] ;  /* 0x0009540001197983 */ /* 0x000ea80000300800 */
[----:B0-----:R-:W2:Y:S04]  /*6bc60*/  LDL.LU R26, [R1+0x958] ;  /* 0x00095800011a7983 */ /* 0x001ea80000300800 */
[----:B------:R-:W2:Y:S01]  /*6bc70*/  LDL.LU R27, [R1+0x95c] ;  /* 0x00095c00011b7983 */ /* 0x000ea20000300800 */
[----:B---3--:R-:W-:Y:S03]  /*6bc80*/  HMMA.16816.F32 R8, R16, R10, R20 ;  /* 0x0000000a1008723c */ /* 0x008fe60000001814 */
[----:B------:R-:W3:Y:S04]  /*6bc90*/  LDL.LU.64 R22, [R1+0x3578] ;  /* 0x0035780001167983 */ /* 0x000ee80000300a00 */
[----:B------:R-:W3:-:S15]  /*6bca0*/  LDL.LU.64 R20, [R1+0x3570] ;  /* 0x0035700001147983 */ /* 0x000ede0000300a00 */
[----:B------:R-:W-:-:S01]  /*6bcb0*/  NOP ;  /* 0x0000000000007918 */ /* 0x000fc20000000000 */
[----:B------:R-:W-:Y:S04]  /*6bcc0*/  STL.64 [R1+0x9f0], R8 ;  /* 0x0009f00801007387 */ /* 0x000fe80000100a00 */
[----:B------:R0:W-:Y:S04]  /*6bcd0*/  STL.64 [R1+0x9f8], R10 ;  /* 0x0009f80a01007387 */ /* 0x0001e80000100a00 */
[----:B0-----:R-:W2:Y:S02]  /*6bce0*/  LDL.LU.64 R10, [R1+0x3568] ;  /* 0x00356800010a7983 */ /* 0x001ea40000300a00 */
[----:B--2---:R-:W-:-:S15]  /*6bcf0*/  HMMA.16816.F32 R24, R16, R10, R24 ;  /* 0x0000000a1018723c */ /* 0x004fde0000001818 */
[----:B------:R-:W-:-:S08]  /*6bd00*/  NOP ;  /* 0x0000000000007918 */ /* 0x000fd00000000000 */
[----:B------:R-:W-:Y:S04]  /*6bd10*/  STL.64 [R1+0x9e0], R24 ;  /* 0x0009e01801007387 */ /* 0x000fe80000100a00 */
[----:B------:R0:W-:Y:S02]  /*6bd20*/  STL.64 [R1+0x9e8], R26 ;  /* 0x0009e81a01007387 */ /* 0x0001e40000100a00 */
[----:B0-----:R-:W-:Y:S02]  /*6bd30*/  IMAD.MOV.U32 R27, RZ, RZ, R10 ;  /* 0x000000ffff1b7224 */ /* 0x001fe400078e000a */
[----:B------:R-:W-:Y:S02]  /*6bd40*/  IMAD.MOV.U32 R26, RZ, RZ, R11 ;  /* 0x000000ffff1a7224 */ /* 0x000fe400078e000b */
[----:B------:R-:W3:Y:S02]  /*6bd50*/  LDL.LU.64 R10, [R1+0x3560] ;  /* 0x00356000010a7983 */ /* 0x000ee40000300a00 */
[----:B---3--:R-:W-:Y:S06]  /*6bd60*/  HMMA.16816.F32 R20, R16, R10, R20 ;  /* 0x0000000a1014723c */ /* 0x008fec0000001814 */
[----:B------:R-:W-:-:S02]  /*6bd70*/  IMAD.MOV.U32 R24, RZ, RZ, R10 ;  /* 0x000000ffff187224 */ /* 0x000fc400078e000a */
[----:B------:R-:W-:-:S15]  /*6bd80*/  IMAD.MOV.U32 R25, RZ, RZ, R11 ;  /* 0x000000ffff197224 */ /* 0x000fde00078e000b */
[----:B------:R-:W-:Y:S04]  /*6bd90*/  STL.64 [R1+0x9d0], R20 ;  /* 0x0009d01401007387 */ /* 0x000fe80000100a00 */
[----:B------:R0:W-:Y:S04]  /*6bda0*/  STL.64 [R1+0x9d8], R22 ;  /* 0x0009d81601007387 */ /* 0x0001e80000100a00 */
[----:B0-----:R-:W2:Y:S04]  /*6bdb0*/  LDL.LU.64 R22, [R1+0x3558] ;  /* 0x0035580001167983 */ /* 0x001ea80000300a00 */
[----:B------:R-:W2:Y:S04]  /*6bdc0*/  LDL.LU.64 R20, [R1+0x3550] ;  /* 0x0035500001147983 */ /* 0x000ea80000300a00 */
[----:B------:R-:W4:Y:S04]  /*6bdd0*/  LDL.LU.64 R10, [R1+0x3548] ;  /* 0x00354800010a7983 */ /* 0x000f280000300a00 */
[----:B------:R-:W4:Y:S04]  /*6bde0*/  LDL.LU.64 R8, [R1+0x3540] ;  /* 0x0035400001087983 */ /* 0x000f280000300a00 */
[----:B------:R-:W-:Y:S04]  /*6bdf0*/  STL.64 [R1+0x3520], R26 ;  /* 0x0035201a01007387 */ /* 0x000fe80000100a00 */
[----:B------:R0:W-:Y:S04]  /*6be00*/  STL.64 [R1+0x3518], R24 ;  /* 0x0035181801007387 */ /* 0x0001e80000100a00 */
[----:B0-----:R-:W3:Y:S04]  /*6be10*/  LDL.LU R24, [R1+0x280] ;  /* 0x0002800001187983 */ /* 0x001ee80000300800 */
[----:B------:R-:W3:Y:S04]  /*6be20*/  LDL.LU R25, [R1+0x284] ;  /* 0x0002840001197983 */ /* 0x000ee80000300800 */
[----:B------:R-:W3:Y:S04]  /*6be30*/  LDL.LU R26, [R1+0x288] ;  /* 0x00028800011a7983 */ /* 0x000ee80000300800 */
[----:B------:R-:W3:Y:S01]  /*6be40*/  LDL.LU R27, [R1+0x28c] ;  /* 0x00028c00011b7983 */ /* 0x000ee20000300800 */
[C---:B----4-:R-:W-:Y:S06]  /*6be50*/  HMMA.16816.F32 R8, R16.reuse, R14, R8 ;  /* 0x0000000e1008723c */ /* 0x050fec0000001808 */
[----:B--2---:R-:W-:-:S15]  /*6be60*/  HMMA.16816.F32 R16, R16, R6, R20 ;  /* 0x000000061010723c */ /* 0x004fde0000001814 */
[----:B------:R-:W-:-:S02]  /*6be70*/  NOP ;  /* 0x0000000000007918 */ /* 0x000fc40000000000 */
[----:B------:R-:W-:Y:S04]  /*6be80*/  STL.64 [R1+0x7b0], R8 ;  /* 0x0007b00801007387 */ /* 0x000fe80000100a00 */
[----:B------:R0:W-:Y:S04]  /*6be90*/  STL.64 [R1+0x7b8], R10 ;  /* 0x0007b80a01007387 */ /* 0x0001e80000100a00 */
[----:B0-----:R-:W3:Y:S04]  /*6bea0*/  LDL.LU.64 R10, [R1+0x3538] ;  /* 0x00353800010a7983 */ /* 0x001ee80000300a00 */
[----:B------:R-:W-:Y:S04]  /*6beb0*/  STL.64 [R1+0x33f8], R14 ;  /* 0x0033f80e01007387 */ /* 0x000fe80000100a00 */
[----:B------:R-:W-:Y:S04]  /*6bec0*/  STL [R1+0x33f0], R13 ;  /* 0x0033f00d01007387 */ /* 0x000fe80000100800 */
[----:B------:R-:W3:Y:S04]  /*6bed0*/  LDL.LU.64 R22, [R1+0x3530] ;  /* 0x0035300001167983 */ /* 0x000ee80000300a00 */
[----:B------:R-:W3:Y:S04]  /*6bee0*/  LDL.LU.64 R20, [R1+0x3528] ;  /* 0x0035280001147983 */ /* 0x000ee80000300a00 */
[----:B------:R0:W-:Y:S04]  /*6bef0*/  STL.64 [R1+0x2a0], R16 ;  /* 0x0002a01001007387 */ /* 0x0001e80000100a00 */
[----:B------:R1:W-:Y:S04]  /*6bf00*/  STL.64 [R1+0x2a8], R18 ;  /* 0x0002a81201007387 */ /* 0x0003e80000100a00 */
[----:B0-----:R-:W2:Y:S04]  /*6bf10*/  LDL.LU R16, [R1+0x270] ;  /* 0x0002700001107983 */ /* 0x001ea80000300800 */
[----:B------:R-:W2:Y:S04]  /*6bf20*/  LDL.LU R17, [R1+0x274] ;  /* 0x0002740001117983 */ /* 0x000ea80000300800 */
[----:B-1----:R-:W2:Y:S04]  /*6bf30*/  LDL.LU R18, [R1+0x278] ;  /* 0x0002780001127983 */ /* 0x002ea80000300800 */
[----:B------:R-:W2:Y:S04]  /*6bf40*/  LDL.LU R19, [R1+0x27c] ;  /* 0x00027c0001137983 */ /* 0x000ea80000300800 */
[----:B------:R-:W-:Y:S01]  /*6bf50*/  STL.64 [R1+0x34e8], R6 ;  /* 0x0034e80601007387 */ /* 0x000fe20000100a00 */
[----:B---3--:R-:W-:Y:S03]  /*6bf60*/  HMMA.16816.F32 R8, R20, R10, R24 ;  /* 0x0000000a1408723c */ /* 0x008fe60000001818 */
[----:B------:R-:W3:Y:S04]  /*6bf70*/  LDL.LU.64 R26, [R1+0x3520] ;  /* 0x00352000011a7983 */ /* 0x000ee80000300a00 */
[----:B------:R-:W4:-:S15]  /*6bf80*/  LDL.LU.64 R24, [R1+0x3518] ;  /* 0x0035180001187983 */ /* 0x000f1e0000300a00 */
[----:B------:R-:W-:-:S01]  /*6bf90*/  NOP ;  /* 0x0000000000007918 */ /* 0x000fc20000000000 */
[----:B------:R-:W-:Y:S04]  /*6bfa0*/  STL.64 [R1+0x1910], R8 ;  /* 0x0019100801007387 */ /* 0x000fe80000100a00 */
[----:B------:R0:W-:Y:S04]  /*6bfb0*/  STL.64 [R1+0x1918], R10 ;  /* 0x0019180a01007387 */ /* 0x0001e80000100a00 */
[----:B0-----:R-:W2:Y:S04]  /*6bfc0*/  LDL.LU.64 R10, [R1+0x3510] ;  /* 0x00351000010a7983 */ /* 0x001ea80000300a00 */
[----:B------:R-:W3:Y:S01]  /*6bfd0*/  LDL.LU R8, [R1+0x260] ;  /* 0x0002600001087983 */ /* 0x000ee20000300800 */
[----:B--2---:R-:W-:-:S15]  /*6bfe0*/  HMMA.16816.F32 R16, R20, R10, R16 ;  /* 0x0000000a1410723c */ /* 0x004fde0000001810 */
[----:B------:R-:W-:-:S08]  /*6bff0*/  NOP ;  /* 0x0000000000007918 */ /* 0x000fd00000000000 */
[----:B------:R-:W-:Y:S04]  /*6c000*/  STL.64 [R1+0x1810], R16 ;  /* 0x0018101001007387 */ /* 0x000fe80000100a00 */
[----:B------:R-:W-:Y:S04]  /*6c010*/  STL.64 [R1+0x1818], R18 ;  /* 0x0018181201007387 */ /* 0x000fe80000100a00 */
[----:B------:R-:W2:Y:S04]  /*6c020*/  LDL.LU R9, [R1+0x264] ;  /* 0x0002640001097983 */ /* 0x000ea80000300800 */
[----:B------:R-:W2:Y:S04]  /*6c030*/  LDL.LU R10, [R1+0x268] ;  /* 0x00026800010a7983 */ /* 0x000ea80000300800 */
[----:B------:R-:W2:Y:S01]  /*6c040*/  LDL.LU R11, [R1+0x26c] ;  /* 0x00026c00010b7983 */ /* 0x000ea20000300800 */
[----:B----4-:R-:W-:-:S02]  /*6c050*/  IMAD.MOV.U32 R14, RZ, RZ, R24 ;  /* 0x000000ffff0e7224 */ /* 0x010fc400078e0018 */
[----:B------:R-:W-:Y:S01]  /*6c060*/  IMAD.MOV.U32 R15, RZ, RZ, R25 ;  /* 0x000000ffff0f7224 */ /* 0x000fe200078e0019 */
[----:B------:R-:W4:Y:S04]  /*6c070*/  LDL.LU R24, [R1+0x3508] ;  /* 0x0035080001187983 */ /* 0x000f280000300800 */
[----:B------:R-:W4:Y:S04]  /*6c080*/  LDL.LU R25, [R1+0x3504] ;  /* 0x0035040001197983 */ /* 0x000f280000300800 */
[----:B------:R3:W-:Y:S02]  /*6c090*/  STL.64 [R1+0x3410], R14 ;  /* 0x0034100e01007387 */ /* 0x0007e40000100a00 */
[----:B---3--:R-:W-:-:S02]  /*6c0a0*/  IMAD.MOV.U32 R14, RZ, RZ, R27 ;  /* 0x000000ffff0e7224 */ /* 0x008fc400078e001b */
[----:B------:R-:W-:Y:S02]  /*6c0b0*/  IMAD.MOV.U32 R15, RZ, RZ, R26 ;  /* 0x000000ffff0f7224 */ /* 0x000fe400078e001a */
[----:B------:R-:W-:Y:S02]  /*6c0c0*/  IMAD.MOV.U32 R26, RZ, RZ, R4 ;  /* 0x000000ffff1a7224 */ /* 0x000fe400078e0004 */
[----:B------:R-:W-:Y:S01]  /*6c0d0*/  IMAD.MOV.U32 R27, RZ, RZ, R12 ;  /* 0x000000ffff1b7224 */ /* 0x000fe200078e000c */
[----:B--2---:R-:W-:Y:S04]  /*6c0e0*/  STL.64 [R1+0x33e8], R10 ;  /* 0x0033e80a01007387 */ /* 0x004fe80000100a00 */
[----:B------:R0:W-:Y:S04]  /*6c0f0*/  STL.64 [R1+0x33e0], R8 ;  /* 0x0033e00801007387 */ /* 0x0001e80000100a00 */
[----:B0-----:R-:W2:Y:S04]  /*6c100*/  LDL.LU R8, [R1+0x6c0] ;  /* 0x0006c00001087983 */ /* 0x001ea80000300800 */
[----:B------:R-:W2:Y:S04]  /*6c110*/  LDL.LU R9, [R1+0x6c4] ;  /* 0x0006c40001097983 */ /* 0x000ea80000300800 */
[----:B------:R-:W3:Y:S04]  /*6c120*/  LDL.LU R10, [R1+0x6c8] ;  /* 0x0006c800010a7983 */ /* 0x000ee80000300800 */
[----:B------:R-:W3:Y:S04]  /*6c130*/  LDL.LU R11, [R1+0x6cc] ;  /* 0x0006cc00010b7983 */ /* 0x000ee80000300800 */
[----:B------:R-:W2:Y:S04]  /*6c140*/  LDL.LU R4, [R1+0x3500] ;  /* 0x0035000001047983 */ /* 0x000ea80000300800 */
[----:B------:R-:W-:Y:S04]  /*6c150*/  STL.64 [R1+0x3450], R26 ;  /* 0x0034501a01007387 */ /* 0x000fe80000100a00 */
[----:B------:R0:W-:Y:S04]  /*6c160*/  STL.64 [R1+0x3428], R14 ;  /* 0x0034280e01007387 */ /* 0x0001e80000100a00 */
[----:B0-----:R-:W4:Y:S04]  /*6c170*/  LDL.64 R14, [R1+0x28] ;  /* 0x00002800010e7983 */ /* 0x001f280000100a00 */
[----:B----4-:R0:W-:Y:S04]  /*6c180*/  STL.64 [R1+0x3448], R14 ;  /* 0x0034480e01007387 */ /* 0x0101e80000100a00 */
[----:B------:R-:W4:Y:S04]  /*6c190*/  LDL.LU R12, [R1+0x710] ;  /* 0x00071000010c7983 */ /* 0x000f280000300800 */
[----:B------:R-:W4:Y:S04]  /*6c1a0*/  LDL.LU R13, [R1+0x714] ;  /* 0x00071400010d7983 */ /* 0x000f280000300800 */
[----:B0-----:R-:W3:Y:S04]  /*6c1b0*/  LDL.LU R14, [R1+0x718] ;  /* 0x00071800010e7983 */ /* 0x001ee80000300800 */
[----:B------:R-:W3:Y:S01]  /*6c1c0*/  LDL.LU R15, [R1+0x71c] ;  /* 0x00071c00010f7983 */ /* 0x000ee20000300800 */
[----:B------:R-:W-:-:S02]  /*6c1d0*/  IMAD.MOV.U32 R26, RZ, RZ, R5 ;  /* 0x000000ffff1a7224 */ /* 0x000fc400078e0005 */
[----:B------:R-:W-:Y:S01]  /*6c1e0*/  IMAD.MOV.U32 R27, RZ, RZ, R2 ;  /* 0x000000ffff1b7224 */ /* 0x000fe200078e0002 */
[----:B---3--:R-:W-:Y:S04]  /*6c1f0*/  STL.64 [R1+0x3460], R14 ;  /* 0x0034600e01007387 */ /* 0x008fe80000100a00 */
[----:B----4-:R0:W-:Y:S04]  /*6c200*/  STL.64 [R1+0x3458], R12 ;  /* 0x0034580c01007387 */ /* 0x0101e80000100a00 */
[----:B------:R-:W3:Y:S04]  /*6c210*/  LDL.LU R5, [R1+0x34fc] ;  /* 0x0034fc0001057983 */ /* 0x000ee80000300800 */
[----:B------:R-:W4:Y:S04]  /*6c220*/  LDL.LU R2, [R1+0x34f8] ;  /* 0x0034f80001027983 */ /* 0x000f280000300800 */
[----:B------:R1:W-:Y:S04]  /*6c230*/  STL.64 [R1+0x3468], R26 ;  /* 0x0034681a01007387 */ /* 0x0003e80000100a00 */
[----:B0-----:R-:W2:Y:S04]  /*6c240*/  LDL.LU R12, [R1+0x720] ;  /* 0x00072000010c7983 */ /* 0x001ea80000300800 */
[----:B------:R-:W2:Y:S04]  /*6c250*/  LDL.LU R13, [R1+0x724] ;  /* 0x00072400010d7983 */ /* 0x000ea80000300800 */
[----:B------:R-:W3:Y:S04]  /*6c260*/  LDL.LU R14, [R1+0x728] ;  /* 0x00072800010e7983 */ /* 0x000ee80000300800 */
[----:B------:R-:W3:Y:S01]  /*6c270*/  LDL.LU R15, [R1+0x72c] ;  /* 0x00072c00010f7983 */ /* 0x000ee20000300800 */
[----:B-1----:R-:W-:-:S02]  /*6c280*/  IMAD.MOV.U32 R26, RZ, RZ, R3 ;  /* 0x000000ffff1a7224 */ /* 0x002fc400078e0003 */
[----:B------:R-:W-:Y:S01]  /*6c290*/  IMAD.MOV.U32 R27, RZ, RZ, R0 ;  /* 0x000000ffff1b7224 */ /* 0x000fe200078e0000 */
        /* <DEDUP_REMOVED lines=11> */
[----:B---3--:R-:W0:Y:S04]  /*6c350*/  LDSM.16.MT88.4 R16, [R0+UR4+0x6080] ;  /* 0x006080040010783b */ /* 0x008e280008004200 */
[----:B--2---:R-:W-:Y:S04]  /*6c360*/  STL.64 [R1+0x3490], R14 ;  /* 0x0034900e01007387 */ /* 0x004fe80000100a00 */
[----:B----4-:R1:W-:Y:S04]  /*6c370*/  STL.64 [R1+0x3488], R12 ;  /* 0x0034880c01007387 */ /* 0x0103e80000100a00 */
        /* <DEDUP_REMOVED lines=28> */
[----:B------:R-:W4:Y:S04]  /*6c540*/  LDL.LU R6, [R1+0x788] ;  /* 0x0007880001067983 */ /* 0x000f280000300800 */
[----:B------:R-:W4:Y:S04]  /*6c550*/  LDL.LU R7, [R1+0x78c] ;  /* 0x00078c0001077983 */ /* 0x000f280000300800 */
[----:B------:R-:W4:Y:S04]  /*6c560*/  LDL.64 R26, [R1+0xb8] ;  /* 0x0000b800011a7983 */ /* 0x000f280000100a00 */
[----:B---3--:R-:W-:Y:S04]  /*6c570*/  STL.64 [R1+0x34d8], R14 ;  /* 0x0034d80e01007387 */ /* 0x008fe80000100a00 */
[----:B--2---:R1:W-:Y:S04]  /*6c580*/  STL.64 [R1+0x34d0], R12 ;  /* 0x0034d00c01007387 */ /* 0x0043e80000100a00 */
[----:B-1----:R-:W2:Y:S04]  /*6c590*/  LDL.LU R12, [R1+0x770] ;  /* 0x00077000010c7983 */ /* 0x002ea80000300800 */
[----:B------:R-:W2:Y:S04]  /*6c5a0*/  LDL.LU R13, [R1+0x774] ;  /* 0x00077400010d7983 */ /* 0x000ea80000300800 */
[----:B------:R-:W2:Y:S04]  /*6c5b0*/  LDL.LU R14, [R1+0x778] ;  /* 0x00077800010e7983 */ /* 0x000ea80000300800 */
[----:B------:R-:W2:Y:S04]  /*6c5c0*/  LDL.LU R15, [R1+0x77c] ;  /* 0x00077c00010f7983 */ /* 0x000ea80000300800 */
[----:B------:R-:W-:Y:S04]  /*6c5d0*/  STL.64 [R1+0x3408], R10 ;  /* 0x0034080a01007387 */ /* 0x000fe80000100a00 */
[----:B------:R1:W-:Y:S04]  /*6c5e0*/  STL.64 [R1+0x3400], R8 ;  /* 0x0034000801007387 */ /* 0x0003e80000100a00 */
[----:B-1----:R-:W3:Y:S04]  /*6c5f0*/  LDL.LU R8, [R1+0x6d0] ;  /* 0x0006d00001087983 */ /* 0x002ee80000300800 */
[----:B------:R-:W3:Y:S04]  /*6c600*/  LDL.LU R9, [R1+0x6d4] ;  /* 0x0006d40001097983 */ /* 0x000ee80000300800 */
[----:B------:R-:W2:Y:S04]  /*6c610*/  LDL.LU R10, [R1+0x6d8] ;  /* 0x0006d800010a7983 */ /* 0x000ea80000300800 */
[----:B------:R-:W2:Y:S01]  /*6c620*/  LDL.LU R11, [R1+0x6dc] ;  /* 0x0006dc00010b7983 */ /* 0x000ea20000300800 */
[----:B----4-:R-:W-:Y:S03]  /*6c630*/  HMMA.16816.F32 R4, R20, R26, R4 ;  /* 0x0000001a1404723c */ /* 0x010fe60000001804 */
[----:B--2---:R-:W-:Y:S04]  /*6c640*/  STL.64 [R1+0x3420], R10 ;  /* 0x0034200a01007387 */ /* 0x004fe80000100a00 */
[----:B---3--:R1:W-:Y:S04]  /*6c650*/  STL.64 [R1+0x3418], R8 ;  /* 0x0034180801007387 */ /* 0x0083e80000100a00 */
[----:B-1----:R-:W2:Y:S04]  /*6c660*/  LDL.LU R8, [R1+0x6e0] ;  /* 0x0006e00001087983 */ /* 0x002ea80000300800 */
[----:B------:R-:W2:Y:S04]  /*6c670*/  LDL.LU R9, [R1+0x6e4] ;  /* 0x0006e40001097983 */ /* 0x000ea80000300800 */
[----:B------:R-:W3:Y:S04]  /*6c680*/  LDL.LU R10, [R1+0x6e8] ;  /* 0x0006e800010a7983 */ /* 0x000ee80000300800 */
[----:B------:R-:W3:Y:S01]  /*6c690*/  LDL.LU R11, [R1+0x6ec] ;  /* 0x0006ec00010b7983 */ /* 0x000ee20000300800 */
[----:B------:R-:W-:-:S03]  /*6c6a0*/  IMAD.MOV.U32 R2, RZ, RZ, R27 ;  /* 0x000000ffff027224 */ /* 0x000fc600078e001b */
[----:B---3--:R-:W-:Y:S04]  /*6c6b0*/  STL.64 [R1+0x3438], R10 ;  /* 0x0034380a01007387 */ /* 0x008fe80000100a00 */
[----:B--2---:R1:W-:Y:S04]  /*6c6c0*/  STL.64 [R1+0x3430], R8 ;  /* 0x0034300801007387 */ /* 0x0043e80000100a00 */
[----:B-1----:R-:W2:Y:S04]  /*6c6d0*/  LDL.LU R8, [R1+0x6f0] ;  /* 0x0006f00001087983 */ /* 0x002ea80000300800 */
[----:B------:R-:W2:Y:S04]  /*6c6e0*/  LDL.LU R9, [R1+0x6f4] ;  /* 0x0006f40001097983 */ /* 0x000ea80000300800 */
[----:B------:R-:W2:Y:S04]  /*6c6f0*/  LDL.LU R10, [R1+0x6f8] ;  /* 0x0006f800010a7983 */ /* 0x000ea80000300800 */
[----:B------:R-:W2:Y:S04]  /*6c700*/  LDL.LU R11, [R1+0x6fc] ;  /* 0x0006fc00010b7983 */ /* 0x000ea80000300800 */
[----:B0-----:R-:W-:Y:S04]  /*6c710*/  STL.64 [R1+0x32c8], R18 ;  /* 0x0032c81201007387 */ /* 0x001fe80000100a00 */
[----:B------:R0:W-:Y:S04]  /*6c720*/  STL.64 [R1+0x32c0], R16 ;  /* 0x0032c01001007387 */ /* 0x0001e80000100a00 */
[----:B0-----:R-:W3:Y:S04]  /*6c730*/  LDL.LU R16, [R1+0x700] ;  /* 0x0007000001107983 */ /* 0x001ee80000300800 */
[----:B------:R-:W3:Y:S04]  /*6c740*/  LDL.LU R17, [R1+0x704] ;  /* 0x0007040001117983 */ /* 0x000ee80000300800 */
[----:B------:R-:W3:Y:S04]  /*6c750*/  LDL.LU R18, [R1+0x708] ;  /* 0x0007080001127983 */ /* 0x000ee80000300800 */
[----:B------:R-:W3:Y:S04]  /*6c760*/  LDL.LU R19, [R1+0x70c] ;  /* 0x00070c0001137983 */ /* 0x000ee80000300800 */
[----:B------:R0:W-:Y:S04]  /*6c770*/  STL.64 [R1+0x1710], R4 ;  /* 0x0017100401007387 */ /* 0x0001e80000100a00 */
[----:B------:R1:W-:Y:S01]  /*6c780*/  STL.64 [R1+0x1718], R6 ;  /* 0x0017180601007387 */ /* 0x0003e20000100a00 */
[----:B0-----:R-:W-:-:S03]  /*6c790*/  IMAD.MOV.U32 R4, RZ, RZ, R26 ;  /* 0x000000ffff047224 */ /* 0x001fc600078e001a */
[----:B-1----:R-:W4:Y:S04]  /*6c7a0*/  LDL.LU.64 R6, [R1+0x34e8] ;  /* 0x0034e80001067983 */ /* 0x002f280000300a00 */
        /* <DEDUP_REMOVED lines=48> */
[----:B0-----:R-:W3:Y:S01]  /*6cab0*/  LDL.LU.64 R26, [R1+0x3440] ;  /* 0x00344000011a7983 */ /* 0x001ee20000300a00 */
[----:B--2---:R-:W-:Y:S06]  /*6cac0*/  HMMA.16816.F32 R8, R20, R14, R8 ;  /* 0x0000000e1408723c */ /* 0x004fec0000001808 */
[----:B------:R-:W-:-:S02]  /*6cad0*/  IMAD.MOV.U32 R24, RZ, RZ, R14 ;  /* 0x000000ffff187224 */ /* 0x000fc400078e000e */
[----:B------:R-:W-:Y:S01]  /*6cae0*/  IMAD.MOV.U32 R3, RZ, RZ, R15 ;  /* 0x000000ffff037224 */ /* 0x000fe200078e000f */
        /* <DEDUP_REMOVED lines=11> */
[----:B------:R-:W3:Y:S04]  /*6cba0*/  LDL.LU.64 R8, [R1+0x3430] ;  /* 0x0034300001087983 */ /* 0x000ee80000300a00 */
[----:B------:R-:W3:Y:S04]  /*6cbb0*/  LDL.LU.64 R14, [R1+0x3428] ;  /* 0x00342800010e7983 */ /* 0x000ee80000300a00 */
[----:B------:R0:W-:Y:S04]  /*6cbc0*/  STL.64 [R1+0x33a8], R26 ;  /* 0x0033a81a01007387 */ /* 0x0001e80000100a00 */
[----:B------:R-:W-:Y:S04]  /*6cbd0*/  STL [R1+0x33a0], R24 ;  /* 0x0033a01801007387 */ /* 0x000fe80000100800 */
[----:B0-----:R-:W2:Y:S01]  /*6cbe0*/  LDL.64 R26, [R1+0xc8] ;  /* 0x0000c800011a7983 */ /* 0x001ea20000100a00 */
[----:B---3--:R-:W-:Y:S03]  /*6cbf0*/  HMMA.16816.F32 R12, R20, R14, R8 ;  /* 0x0000000e140c723c */ /* 0x008fe60000001808 */
[----:B------:R-:W3:Y:S04]  /*6cc00*/  LDL.LU.64 R10, [R1+0x3420] ;  /* 0x00342000010a7983 */ /* 0x000ee80000300a00 */
[----:B------:R-:W3:-:S15]  /*6cc10*/  LDL.LU.64 R8, [R1+0x3418] ;  /* 0x0034180001087983 */ /* 0x000ede0000300a00 */
[----:B------:R-:W-:-:S01]  /*6cc20*/  NOP ;  /* 0x0000000000007918 */ /* 0x000fc20000000000 */
        /* <DEDUP_REMOVED lines=9> */
[----:B0-----:R-:W3:Y:S04]  /*6ccc0*/  LDL.LU.64 R14, [R1+0x33f8] ;  /* 0x0033f800010e7983 */ /* 0x001ee80000300a00 */
[----:B------:R-:W4:Y:S01]  /*6ccd0*/  LDL.LU R13, [R1+0x33f0] ;  /* 0x0033f000010d7983 */ /* 0x000f220000300800 */
[----:B---3--:R-:W-:-:S15]  /*6cce0*/  HMMA.16816.F32 R8, R20, R14, R8 ;  /* 0x0000000e1408723c */ /* 0x008fde0000001808 */
[----:B------:R-:W-:-:S08]  /*6ccf0*/  NOP ;  /* 0x0000000000007918 */ /* 0x000fd00000000000 */
[----:B------:R-:W-:Y:S04]  /*6cd00*/  STL.64 [R1+0x570], R8 ;  /* 0x0005700801007387 */ /* 0x000fe80000100a00 */
[----:B------:R0:W-:Y:S04]  /*6cd10*/  STL.64 [R1+0x578], R10 ;  /* 0x0005780a01007387 */ /* 0x0001e80000100a00 */
[----:B0-----:R-:W3:Y:S04]  /*6cd20*/  LDL.LU.64 R10, [R1+0x33e8] ;  /* 0x0033e800010a7983 */ /* 0x001ee80000300a00 */
[----:B------:R-:W3:Y:S04]  /*6cd30*/  LDL.LU.64 R8, [R1+0x33e0] ;  /* 0x0033e00001087983 */ /* 0x000ee80000300a00 */
[----:B------:R0:W-:Y:S04]  /*6cd40*/  STL.64 [R1+0x3368], R14 ;  /* 0x0033680e01007387 */ /* 0x0001e80000100a00 */
[----:B----4-:R-:W-:Y:S04]  /*6cd50*/  STL [R1+0x3360], R13 ;  /* 0x0033600d01007387 */ /* 0x010fe80000100800 */
[----:B0-----:R-:W4:Y:S01]  /*6cd60*/  LDL.64 R14, [R1+0xa8] ;  /* 0x0000a800010e7983 */ /* 0x001f220000100a00 */
[----:B---3--:R-:W-:Y:S03]  /*6cd70*/  HMMA.16816.F32 R20, R20, R6, R8 ;  /* 0x000000061414723c */ /* 0x008fe60000001808 */
[----:B----4-:R0:W-:Y:S04]  /*6cd80*/  STL.64 [R1+0x33b8], R14 ;  /* 0x0033b80e01007387 */ /* 0x0101e80000100a00 */
[----:B------:R-:W3:Y:S04]  /*6cd90*/  LDL.LU.64 R10, [R1+0x33d8] ;  /* 0x0033d800010a7983 */ /* 0x000ee80000300a00 */
[----:B------:R-:W3:-:S12]  /*6cda0*/  LDL.LU.64 R8, [R1+0x33d0] ;  /* 0x0033d00001087983 */ /* 0x000ed80000300a00 */
[----:B------:R-:W-:Y:S04]  /*6cdb0*/  STL.64 [R1+0x260], R20 ;  /* 0x0002601401007387 */ /* 0x000fe80000100a00 */
[----:B------:R1:W-:Y:S01]  /*6cdc0*/  STL.64 [R1+0x268], R22 ;  /* 0x0002681601007387 */ /* 0x0003e20000100a00 */
[----:B0-----:R-:W-:-:S03]  /*6cdd0*/  IMAD.MOV.U32 R14, RZ, RZ, R4 ;  /* 0x000000ffff0e7224 */ /* 0x001fc600078e0004 */
[----:B-1----:R-:W3:Y:S04]  /*6cde0*/  LDL.64 R22, [R1+0xd8] ;  /* 0x0000d80001167983 */ /* 0x002ee80000100a00 */
[----:B------:R0:W-:Y:S04]  /*6cdf0*/  STL [R1+0x32d4], R6 ;  /* 0x0032d40601007387 */ /* 0x0001e80000100800 */
[----:B------:R1:W-:Y:S04]  /*6ce00*/  STL [R1+0x32d0], R7 ;  /* 0x0032d00701007387 */ /* 0x0003e80000100800 */
[----:B------:R-:W3:Y:S04]  /*6ce10*/  LDL.LU R4, [R1+0x520] ;  /* 0x0005200001047983 */ /* 0x000ee80000300800 */
[----:B------:R-:W3:Y:S04]  /*6ce20*/  LDL.LU R5, [R1+0x524] ;  /* 0x0005240001057983 */ /* 0x000ee80000300800 */
[----:B0-----:R-:W3:Y:S04]  /*6ce30*/  LDL.LU R6, [R1+0x528] ;  /* 0x0005280001067983 */ /* 0x001ee80000300800 */
[----:B-1----:R-:W3:Y:S02]  /*6ce40*/  LDL.LU R7, [R1+0x52c] ;  /* 0x00052c0001077983 */ /* 0x002ee40000300800 */
[----:B---3--:R-:W-:-:S15]  /*6ce50*/  HMMA.16816.F32 R4, R8, R22, R4 ;  /* 0x000000160804723c */ /* 0x008fde0000001804 */
[----:B------:R-:W-:-:S08]  /*6ce60*/  NOP ;  /* 0x0000000000007918 */ /* 0x000fd00000000000 */
[----:B------:R0:W-:Y:S04]  /*6ce70*/  STL.64 [R1+0x19a0], R4 ;  /* 0x0019a00401007387 */ /* 0x0001e80000100a00 */
[----:B------:R-:W-:Y:S01]  /*6ce80*/  STL.64 [R1+0x19a8], R6 ;  /* 0x0019a80601007387 */ /* 0x000fe20000100a00 */
[----:B0-----:R-:W-:-:S05]  /*6ce90*/  IMAD.MOV.U32 R5, RZ, RZ, R22 ;  /* 0x000000ffff057224 */ /* 0x001fca00078e0016 */
[----:B------:R0:W-:Y:S04]  /*6cea0*/  STL [R1+0x32d8], R5 ;  /* 0x0032d80501007387 */ /* 0x0001e80000100800 */
[----:B------:R-:W3:Y:S04]  /*6ceb0*/  LDL.LU R4, [R1+0xfa0] ;  /* 0x000fa00001047983 */ /* 0x000ee80000300800 */
[----:B0-----:R-:W3:Y:S04]  /*6cec0*/  LDL.LU R5, [R1+0xfa4] ;  /* 0x000fa40001057983 */ /* 0x001ee80000300800 */
[----:B------:R-:W4:Y:S04]  /*6ced0*/  LDL.LU R6, [R1+0xfa8] ;  /* 0x000fa80001067983 */ /* 0x000f280000300800 */
[----:B------:R-:W4:Y:S01]  /*6cee0*/  LDL.LU R7, [R1+0xfac] ;  /* 0x000fac0001077983 */ /* 0x000f220000300800 */
[----:B------:R-:W-:-:S02]  /*6cef0*/  IMAD.MOV.U32 R15, RZ, RZ, R2 ;  /* 0x000000ffff0f7224 */ /* 0x000fc400078e0002 */
[----:B------:R-:W-:Y:S02]  /*6cf00*/  IMAD.MOV.U32 R2, RZ, RZ, R23 ;  /* 0x000000ffff027224 */ /* 0x000fe400078e0017 */
[C---:B--2---:R-:W-:Y:S07]  /*6cf10*/  HMMA.16816.F32 R20, R8.reuse, R26, R16 ;  /* 0x0000001a0814723c */ /* 0x044fee0000001810 */
[----:B------:R-:W-:Y:S02]  /*6cf20*/  IMAD.MOV.U32 R17, RZ, RZ, R26 ;  /* 0x000000ffff117224 */ /* 0x000fe400078e001a */
        /* <DEDUP_REMOVED lines=8> */
[----:B------:R-:W-:Y:S04]  /*6cfb0*/  STL.64 [R1+0x18a8], R22 ;  /* 0x0018a81601007387 */ /* 0x000fe80000100a00 */
[----:B------:R-:W0:Y:S04]  /*6cfc0*/  LDSM.16.MT88.4 R20, [R0+UR4+0x6100] ;  /* 0x006100040014783b */ /* 0x000e280008004200 */
[----:B------:R-:W3:Y:S04]  /*6cfd0*/  LDL.64 R26, [R1+0x98] ;  /* 0x00009800011a7983 */ /* 0x000ee80000100a00 */
[----:B0-----:R0:W-:Y:S04]  /*6cfe0*/  STL.64 [R1+0x31b8], R22 ;  /* 0x0031b81601007387 */ /* 0x0011e80000100a00 */
[----:B------:R1:W-:Y:S04]  /*6cff0*/  STL.64 [R1+0x31b0], R20 ;  /* 0x0031b01401007387 */ /* 0x0003e80000100a00 */
[----:B0-----:R-:W4:Y:S01]  /*6d000*/  LDL.64 R22, [R1+0x18] ;  /* 0x0000180001167983 */ /* 0x001f220000100a00 */
[C---:B--2---:R-:W-:Y:S03]  /*6d010*/  HMMA.16816.F32 R12, R8.reuse, R14, R4 ;  /* 0x0000000e080c723c */ /* 0x044fe60000001804 */
[----:B----4-:R0:W-:Y:S04]  /*6d020*/  STL.64 [R1+0x33b0], R22 ;  /* 0x0033b01601007387 */ /* 0x0101e80000100a00 */
[----:B-1----:R-:W3:Y:S04]  /*6d030*/  LDL.LU R20, [R1+0xf90] ;  /* 0x000f900001147983 */ /* 0x002ee80000300800 */
[----:B------:R-:W3:Y:S04]  /*6d040*/  LDL.LU R21, [R1+0xf94] ;  /* 0x000f940001157983 */ /* 0x000ee80000300800 */
[----:B0-----:R-:W3:Y:S04]  /*6d050*/  LDL.LU R22, [R1+0xf98] ;  /* 0x000f980001167983 */ /* 0x001ee80000300800 */
[----:B------:R-:W3:Y:S04]  /*6d060*/  LDL.LU R23, [R1+0xf9c] ;  /* 0x000f9c0001177983 */ /* 0x000ee80000300800 */
[----:B------:R-:W2:Y:S04]  /*6d070*/  LDL.LU.64 R6, [R1+0x33c8] ;  /* 0x0033c80001067983 */ /* 0x000ea80000300a00 */
[----:B------:R-:W2:Y:S04]  /*6d080*/  LDL.LU.64 R4, [R1+0x33c0] ;  /* 0x0033c00001047983 */ /* 0x000ea80000300a00 */
[----:B------:R-:W-:Y:S04]  /*6d090*/  STL.64 [R1+0x17a0], R12 ;  /* 0x0017a00c01007387 */ /* 0x000fe80000100a00 */
[----:B------:R0:W-:Y:S04]  /*6d0a0*/  STL.64 [R1+0x17a8], R14 ;  /* 0x0017a80e01007387 */ /* 0x0001e80000100a00 */
[----:B0-----:R-:W2:Y:S02]  /*6d0b0*/  LDL.LU.64 R14, [R1+0x33b8] ;  /* 0x0033b800010e7983 */ /* 0x001ea40000300a00 */
        /* <DEDUP_REMOVED lines=17> */
[----:B------:R-:W2:Y:S04]  /*6d1d0*/  LDL.64 R14, [R1+0x58] ;  /* 0x00005800010e7983 */ /* 0x000ea80000100a00 */
[----:B0-----:R-:W3:Y:S04]  /*6d1e0*/  LDL.64 R6, [R1+0x78] ;  /* 0x0000780001067983 */ /* 0x001ee80000100a00 */
[----:B--2---:R0:W-:Y:S04]  /*6d1f0*/  STL.64 [R1+0x3380], R14 ;  /* 0x0033800e01007387 */ /* 0x0041e80000100a00 */
[----:B0-----:R-:W2:Y:S01]  /*6d200*/  LDL.64 R14, [R1+0x68] ;  /* 0x00006800010e7983 */ /* 0x001ea20000100a00 */
[----:B------:R-:W-:Y:S03]  /*6d210*/  HMMA.16816.F32 R20, R8, R26, R20 ;  /* 0x0000001a0814723c */ /* 0x000fe60000001814 */
[----:B--2---:R0:W-:Y:S04]  /*6d220*/  STL.64 [R1+0x3398], R14 ;  /* 0x0033980e01007387 */ /* 0x0041e80000100a00 */
[----:B------:R-:W3:Y:S04]  /*6d230*/  LDL.LU R12, [R1+0xf70] ;  /* 0x000f7000010c7983 */ /* 0x000ee80000300800 */
[----:B------:R-:W3:Y:S04]  /*6d240*/  LDL.LU R13, [R1+0xf74] ;  /* 0x000f7400010d7983 */ /* 0x000ee80000300800 */
[----:B0-----:R-:W3:Y:S04]  /*6d250*/  LDL.LU R14, [R1+0xf78] ;  /* 0x000f7800010e7983 */ /* 0x001ee80000300800 */
[----:B------:R-:W3:Y:S04]  /*6d260*/  LDL.LU R15, [R1+0xf7c] ;  /* 0x000f7c00010f7983 */ /* 0x000ee80000300800 */
[----:B----4-:R0:W-:Y:S04]  /*6d270*/  STL.64 [R1+0x32f8], R18 ;  /* 0x0032f81201007387 */ /* 0x0101e80000100a00 */
[----:B------:R-:W-:Y:S04]  /*6d280*/  STL.64 [R1+0x32f0], R16 ;  /* 0x0032f01001007387 */ /* 0x000fe80000100a00 */
[----:B0-----:R-:W2:Y:S04]  /*6d290*/  LDL.64 R18, [R1+0x8] ;  /* 0x0000080001127983 */ /* 0x001ea80000100a00 */
[----:B--2---:R0:W-:Y:S04]  /*6d2a0*/  STL.64 [R1+0x3358], R18 ;  /* 0x0033581201007387 */ /* 0x0041e80000100a00 */
[----:B0-----:R-:W2:Y:S04]  /*6d2b0*/  LDL.64 R18, [R1+0x88] ;  /* 0x0000880001127983 */ /* 0x001ea80000100a00 */
[----:B------:R0:W-:Y:S04]  /*6d2c0*/  STL.64 [R1+0x15a0], R20 ;  /* 0x0015a01401007387 */ /* 0x0001e80000100a00 */
[----:B------:R1:W-:Y:S01]  /*6d2d0*/  STL.64 [R1+0x15a8], R22 ;  /* 0x0015a81601007387 */ /* 0x0003e20000100a00 */
[----:B0-----:R-:W-:-:S03]  /*6d2e0*/  IMAD.MOV.U32 R21, RZ, RZ, R26 ;  /* 0x000000ffff157224 */ /* 0x001fc600078e001a */
[----:B-1----:R-:W4:Y:S01]  /*6d2f0*/  LDL.LU.64 R22, [R1+0x33b0] ;  /* 0x0033b00001167983 */ /* 0x002f220000300a00 */
[----:B------:R-:W-:-:S03]  /*6d300*/  IMAD.MOV.U32 R20, RZ, RZ, R27 ;  /* 0x000000ffff147224 */ /* 0x000fc600078e001b */
[----:B------:R-:W3:Y:S04]  /*6d310*/  LDL.LU.64 R26, [R1+0x33a8] ;  /* 0x0033a800011a7983 */ /* 0x000ee80000300a00 */
[----:B------:R-:W2:Y:S04]  /*6d320*/  LDL.LU R24, [R1+0x33a0] ;  /* 0x0033a00001187983 */ /* 0x000ea80000300800 */
[----:B----4-:R2:W-:Y:S04]  /*6d330*/  STL.64 [R1+0x3328], R22 ;  /* 0x0033281601007387 */ /* 0x0105e80000100a00 */
[----:B------:R0:W-:Y:S01]  /*6d340*/  STL.64 [R1+0x3320], R20 ;  /* 0x0033201401007387 */ /* 0x0001e20000100a00 */
[----:B--2---:R-:W-:-:S02]  /*6d350*/  IMAD.MOV.U32 R22, RZ, RZ, R24 ;  /* 0x000000ffff167224 */ /* 0x004fc400078e0018 */
[----:B------:R-:W-:-:S05]  /*6d360*/  IMAD.MOV.U32 R23, RZ, RZ, R3 ;  /* 0x000000ffff177224 */ /* 0x000fca00078e0003 */
[----:B------:R1:W-:Y:S04]  /*6d370*/  STL.64 [R1+0x3340], R22 ;  /* 0x0033401601007387 */ /* 0x0003e80000100a00 */
        /* <DEDUP_REMOVED lines=10> */
[----:B------:R-:W2:Y:S04]  /*6d420*/  LDL.LU R16, [R1+0xf40] ;  /* 0x000f400001107983 */ /* 0x000ea80000300800 */
[----:B------:R-:W2:Y:S04]  /*6d430*/  LDL.LU R17, [R1+0xf44] ;  /* 0x000f440001117983 */ /* 0x000ea80000300800 */
[----:B------:R-:W4:Y:S04]  /*6d440*/  LDL.LU R18, [R1+0xf48] ;  /* 0x000f480001127983 */ /* 0x000f280000300800 */
[----:B------:R-:W4:Y:S01]  /*6d450*/  LDL.LU R19, [R1+0xf4c] ;  /* 0x000f4c0001137983 */ /* 0x000f220000300800 */
[----:B---3--:R-:W-:Y:S06]  /*6d460*/  HMMA.16816.F32 R12, R8, R6, R12 ;  /* 0x00000006080c723c */ /* 0x008fec000000180c */
        /* <DEDUP_REMOVED lines=8> */
[----:B------:R0:W-:Y:S04]  /*6d4f0*/  STL.64 [R1+0x3350], R26 ;  /* 0x0033501a01007387 */ /* 0x0001e80000100a00 */
[----:B------:R-:W-:Y:S04]  /*6d500*/  STL.64 [R1+0x3348], R24 ;  /* 0x0033481801007387 */ /* 0x000fe80000100a00 */
[----:B0-----:R-:W3:Y:S04]  /*6d510*/  LDL.64 R26, [R1+0x48] ;  /* 0x00004800011a7983 */ /* 0x001ee80000100a00 */
[----:B------:R-:W4:Y:S04]  /*6d520*/  LDL.LU R20, [R1+0xf30] ;  /* 0x000f300001147983 */ /* 0x000f280000300800 */
[----:B------:R-:W4:Y:S04]  /*6d530*/  LDL.LU R21, [R1+0xf34] ;  /* 0x000f340001157983 */ /* 0x000f280000300800 */
[----:B------:R-:W4:Y:S04]  /*6d540*/  LDL.LU R22, [R1+0xf38] ;  /* 0x000f380001167983 */ /* 0x000f280000300800 */
[----:B------:R-:W4:Y:S04]  /*6d550*/  LDL.LU R23, [R1+0xf3c] ;  /* 0x000f3c0001177983 */ /* 0x000f280000300800 */
        /* <DEDUP_REMOVED lines=17> */
[----:B0-----:R-:W3:Y:S04]  /*6d670*/  LDL.LU.64 R18, [R1+0x3378] ;  /* 0x0033780001127983 */ /* 0x001ee80000300a00 */
[----:B------:R-:W3:Y:S04]  /*6d680*/  LDL.LU.64 R16, [R1+0x3370] ;  /* 0x0033700001107983 */ /* 0x000ee80000300a00 */
[----:B------:R-:W2:Y:S04]  /*6d690*/  LDL.LU.64 R14, [R1+0x3368] ;  /* 0x00336800010e7983 */ /* 0x000ea80000300a00 */
[----:B------:R-:W4:Y:S04]  /*6d6a0*/  LDL.LU R13, [R1+0x3360] ;  /* 0x00336000010d7983 */ /* 0x000f280000300800 */
[----:B--2---:R-:W-:Y:S04]  /*6d6b0*/  STL.64 [R1+0x3318], R14 ;  /* 0x0033180e01007387 */ /* 0x004fe80000100a00 */
[----:B----4-:R0:W-:Y:S04]  /*6d6c0*/  STL.64 [R1+0x3310], R12 ;  /* 0x0033100c01007387 */ /* 0x0101e80000100a00 */
[----:B0-----:R-:W2:Y:S04]  /*6d6d0*/  LDL.LU R12, [R1+0xf10] ;  /* 0x000f1000010c7983 */ /* 0x001ea80000300800 */
[----:B------:R-:W2:Y:S04]  /*6d6e0*/  LDL.LU R13, [R1+0xf14] ;  /* 0x000f1400010d7983 */ /* 0x000ea80000300800 */
[----:B------:R-:W4:Y:S04]  /*6d6f0*/  LDL.LU R14, [R1+0xf18] ;  /* 0x000f1800010e7983 */ /* 0x000f280000300800 */
[----:B------:R-:W4:Y:S01]  /*6d700*/  LDL.LU R15, [R1+0xf1c] ;  /* 0x000f1c00010f7983 */ /* 0x000f220000300800 */
[----:B---3--:R-:W-:Y:S06]  /*6d710*/  HMMA.16816.F32 R16, R8, R26, R16 ;  /* 0x0000001a0810723c */ /* 0x008fec0000001810 */
[----:B------:R-:W-:Y:S01]  /*6d720*/  IMAD.MOV.U32 R3, RZ, RZ, R27 ;  /* 0x000000ffff037224 */ /* 0x000fe200078e001b */
[----:B----4-:R-:W-:Y:S04]  /*6d730*/  STL.64 [R1+0x3338], R14 ;  /* 0x0033380e01007387 */ /* 0x010fe80000100a00 */
[----:B--2---:R0:W-:Y:S04]  /*6d740*/  STL.64 [R1+0x3330], R12 ;  /* 0x0033300c01007387 */ /* 0x0041e80000100a00 */
[----:B0-----:R-:W2:Y:S04]  /*6d750*/  LDL.LU R12, [R1+0xf20] ;  /* 0x000f2000010c7983 */ /* 0x001ea80000300800 */
[----:B------:R-:W2:Y:S04]  /*6d760*/  LDL.LU R13, [R1+0xf24] ;  /* 0x000f2400010d7983 */ /* 0x000ea80000300800 */
[----:B------:R-:W2:Y:S04]  /*6d770*/  LDL.LU R14, [R1+0xf28] ;  /* 0x000f2800010e7983 */ /* 0x000ea80000300800 */
[----:B------:R-:W2:Y:S04]  /*6d780*/  LDL.LU R15, [R1+0xf2c] ;  /* 0x000f2c00010f7983 */ /* 0x000ea80000300800 */
[----:B------:R-:W-:Y:S04]  /*6d790*/  STL.64 [R1+0x3308], R6 ;  /* 0x0033080601007387 */ /* 0x000fe80000100a00 */
[----:B------:R0:W-:Y:S04]  /*6d7a0*/  STL [R1+0x3300], R5 ;  /* 0x0033000501007387 */ /* 0x0001e80000100800 */
[----:B------:R-:W3:Y:S04]  /*6d7b0*/  LDL.LU R4, [R1+0xf00] ;  /* 0x000f000001047983 */ /* 0x000ee80000300800 */
[----:B0-----:R-:W3:Y:S04]  /*6d7c0*/  LDL.LU R5, [R1+0xf04] ;  /* 0x000f040001057983 */ /* 0x001ee80000300800 */
[----:B------:R-:W3:Y:S04]  /*6d7d0*/  LDL.LU R6, [R1+0xf08] ;  /* 0x000f080001067983 */ /* 0x000ee80000300800 */
[----:B------:R-:W3:Y:S04]  /*6d7e0*/  LDL.LU R7, [R1+0xf0c] ;  /* 0x000f0c0001077983 */ /* 0x000ee80000300800 */
[----:B------:R0:W-:Y:S04]  /*6d7f0*/  STL.64 [R1+0x1350], R16 ;  /* 0x0013501001007387 */ /* 0x0001e80000100a00 */
[----:B------:R1:W-:Y:S01]  /*6d800*/  STL.64 [R1+0x1358], R18 ;  /* 0x0013581201007387 */ /* 0x0003e20000100a00 */
[----:B0-----:R-:W-:-:S03]  /*6d810*/  IMAD.MOV.U32 R16, RZ, RZ, R26 ;  /* 0x000000ffff107224 */ /* 0x001fc600078e001a */
[----:B-1----:R-:W3:Y:S04]  /*6d820*/  LDL.LU.64 R18, [R1+0x3358] ;  /* 0x0033580001127983 */ /* 0x002ee80000300a00 */
[----:B------:R-:W4:Y:S04]  /*6d830*/  LDL.LU.64 R26, [R1+0x3350] ;  /* 0x00335000011a7983 */ /* 0x000f280000300a00 */
[----:B------:R-:W3:Y:S01]  /*6d840*/  LDL.LU.64 R24, [R1+0x3348] ;  /* 0x0033480001187983 */ /* 0x000ee20000300a00 */
[----:B----4-:R-:W-:-:S15]  /*6d850*/  HMMA.16816.F32 R20, R8, R26, R20 ;  /* 0x0000001a0814723c */ /* 0x010fde0000001814 */
[----:B------:R-:W-:-:S08]  /*6d860*/  NOP ;  /* 0x0000000000007918 */ /* 0x000fd00000000000 */
[----:B------:R-:W-:Y:S04]  /*6d870*/  STL.64 [R1+0x1340], R20 ;  /* 0x0013401401007387 */ /* 0x000fe80000100a00 */
[----:B------:R0:W-:Y:S04]  /*6d880*/  STL.64 [R1+0x1348], R22 ;  /* 0x0013481601007387 */ /* 0x0001e80000100a00 */
[----:B0-----:R-:W2:Y:S04]  /*6d890*/  LDL.LU.64 R22, [R1+0x3340] ;  /* 0x0033400001167983 */ /* 0x001ea80000300a00 */
[----:B------:R-:W-:Y:S01]  /*6d8a0*/  STL.64 [R1+0x31f0], R26 ;  /* 0x0031f01a01007387 */ /* 0x000fe20000100a00 */
[----:B--2---:R-:W-:Y:S03]  /*6d8b0*/  HMMA.16816.F32 R20, R8, R22, R12 ;  /* 0x000000160814723c */ /* 0x004fe6000000180c */
[----:B------:R-:W2:Y:S04]  /*6d8c0*/  LDL.LU.64 R14, [R1+0x3338] ;  /* 0x00333800010e7983 */ /* 0x000ea80000300a00 */
[----:B------:R-:W2:-:S15]  /*6d8d0*/  LDL.LU.64 R12, [R1+0x3330] ;  /* 0x00333000010c7983 */ /* 0x000e9e0000300a00 */
[----:B------:R-:W-:-:S01]  /*6d8e0*/  NOP ;  /* 0x0000000000007918 */ /* 0x000fc20000000000 */
[----:B------:R-:W-:Y:S04]  /*6d8f0*/  STL.64 [R1+0x1330], R20 ;  /* 0x0013301401007387 */ /* 0x000fe80000100a00 */
[----:B------:R0:W-:Y:S04]  /*6d900*/  STL.64 [R1+0x1338], R22 ;  /* 0x0013381601007387 */ /* 0x0001e80000100a00 */
[----:B0-----:R-:W2:Y:S01]  /*6d910*/  LDL.LU.64 R22, [R1+0x3328] ;  /* 0x0033280001167983 */ /* 0x001ea20000300a00 */
[----:B---3--:R-:W-:Y:S03]  /*6d920*/  HMMA.16816.F32 R4, R8, R18, R4 ;  /* 0x000000120804723c */ /* 0x008fe60000001804 */
[----:B------:R-:W3:Y:S01]  /*6d930*/  LDL.LU.64 R20, [R1+0x3320] ;  /* 0x0033200001147983 */ /* 0x000ee20000300a00 */
[----:B------:R-:W-:-:S02]  /*6d940*/  IMAD.MOV.U32 R26, RZ, RZ, R16 ;  /* 0x000000ffff1a7224 */ /* 0x000fc400078e0010 */
[----:B------:R-:W-:Y:S02]  /*6d950*/  IMAD.MOV.U32 R27, RZ, RZ, R3 ;  /* 0x000000ffff1b7224 */ /* 0x000fe400078e0003 */
[----:B------:R-:W-:Y:S01]  /*6d960*/  IMAD.MOV.U32 R3, RZ, RZ, R19 ;  /* 0x000000ffff037224 */ /* 0x000fe200078e0013 */
[----:B--2---:R-:W-:-:S15]  /*6d970*/  HMMA.16816.F32 R12, R8, R22, R12 ;  /* 0x00000016080c723c */ /* 0x004fde000000180c */
[----:B------:R-:W-:-:S08]  /*6d980*/  NOP ;  /* 0x0000000000007918 */ /* 0x000fd00000000000 */
[----:B------:R-:W-:Y:S04]  /*6d990*/  STL.64 [R1+0x1320], R12 ;  /* 0x0013200c01007387 */ /* 0x000fe80000100a00 */
[----:B------:R0:W-:Y:S04]  /*6d9a0*/  STL.64 [R1+0x1328], R14 ;  /* 0x0013280e01007387 */ /* 0x0001e80000100a00 */
[----:B0-----:R-:W2:Y:S04]  /*6d9b0*/  LDL.LU.64 R14, [R1+0x3318] ;  /* 0x00331800010e7983 */ /* 0x001ea80000300a00 */
[----:B------:R-:W4:Y:S04]  /*6d9c0*/  LDL.LU.64 R12, [R1+0x3310] ;  /* 0x00331000010c7983 */ /* 0x000f280000300a00 */
[----:B------:R-:W-:Y:S04]  /*6d9d0*/  STL.64 [R1+0x3208], R26 ;  /* 0x0032081a01007387 */ /* 0x000fe80000100a00 */
[----:B------:R-:W-:Y:S04]  /*6d9e0*/  STL.64 [R1+0x31e8], R22 ;  /* 0x0031e81601007387 */ /* 0x000fe80000100a00 */
[----:B------:R0:W-:Y:S04]  /*6d9f0*/  STL.64 [R1+0x1310], R4 ;  /* 0x0013100401007387 */ /* 0x0001e80000100a00 */
[----:B------:R1:W-:Y:S01]  /*6da00*/  STL.64 [R1+0x1318], R6 ;  /* 0x0013180601007387 */ /* 0x0003e20000100a00 */
[----:B0-----:R-:W-:-:S03]  /*6da10*/  IMAD.MOV.U32 R4, RZ, RZ, R18 ;  /* 0x000000ffff047224 */ /* 0x001fc600078e0012 */
[----:B-1----:R-:W3:Y:S04]  /*6da20*/  LDL.LU.64 R6, [R1+0x3308] ;  /* 0x0033080001067983 */ /* 0x002ee80000300a00 */
[----:B------:R-:W4:Y:S04]  /*6da30*/  LDL.LU R5, [R1+0x3300] ;  /* 0x0033000001057983 */ /* 0x000f280000300800 */
[----:B------:R-:W2:Y:S04]  /*6da40*/  LDL.LU.64 R18, [R1+0x32f8] ;  /* 0x0032f80001127983 */ /* 0x000ea80000300a00 */
[----:B------:R-:W2:Y:S02]  /*6da50*/  LDL.LU.64 R16, [R1+0x32f0] ;  /* 0x0032f00001107983 */ /* 0x000ea40000300a00 */
[----:B--2---:R-:W-:Y:S01]  /*6da60*/  HMMA.16816.F32 R16, R8, R14, R16 ;  /* 0x0000000e0810723c */ /* 0x004fe20000001810 */
[----:B----4-:R-:W-:-:S02]  /*6da70*/  IMAD.MOV.U32 R26, RZ, RZ, R5 ;  /* 0x000000ffff1a7224 */ /* 0x010fc400078e0005 */
[----:B------:R-:W-:-:S15]  /*6da80*/  IMAD.MOV.U32 R27, RZ, RZ, R12 ;  /* 0x000000ffff1b7224 */ /* 0x000fde00078e000c */
[----:B------:R-:W-:-:S05]  /*6da90*/  NOP ;  /* 0x0000000000007918 */ /* 0x000fca0000000000 */
[----:B------:R-:W-:Y:S04]  /*6daa0*/  STL.64 [R1+0x1300], R16 ;  /* 0x0013001001007387 */ /* 0x000fe80000100a00 */
[----:B------:R0:W-:Y:S04]  /*6dab0*/  STL.64 [R1+0x1308], R18 ;  /* 0x0013081201007387 */ /* 0x0001e80000100a00 */
[----:B0-----:R-:W2:Y:S04]  /*6dac0*/  LDL.LU.64 R18, [R1+0x32e8] ;  /* 0x0032e80001127983 */ /* 0x001ea80000300a00 */
[----:B------:R-:W4:Y:S04]  /*6dad0*/  LDL.LU.64 R16, [R1+0x32e0] ;  /* 0x0032e00001107983 */ /* 0x000f280000300a00 */
[----:B------:R-:W2:Y:S04]  /*6dae0*/  LDL.LU R5, [R1+0x32d8] ;  /* 0x0032d80001057983 */ /* 0x000ea80000300800 */
[----:B------:R-:W-:Y:S04]  /*6daf0*/  STL.64 [R1+0x3220], R26 ;  /* 0x0032201a01007387 */ /* 0x000fe80000100a00 */
[----:B------:R-:W-:Y:S04]  /*6db00*/  STL.64 [R1+0x31c8], R14 ;  /* 0x0031c80e01007387 */ /* 0x000fe80000100a00 */
[----:B------:R0:W-:Y:S04]  /*6db10*/  STL [R1+0x31c0], R13 ;  /* 0x0031c00d01007387 */ /* 0x0001e80000100800 */
[----:B------:R-:W4:Y:S04]  /*6db20*/  LDL.LU R12, [R1+0xc00] ;  /* 0x000c0000010c7983 */ /* 0x000f280000300800 */
[----:B0-----:R-:W4:Y:S04]  /*6db30*/  LDL.LU R13, [R1+0xc04] ;  /* 0x000c0400010d7983 */ /* 0x001f280000300800 */
[----:B------:R-:W2:Y:S04]  /*6db40*/  LDL.LU R14, [R1+0xc08] ;  /* 0x000c0800010e7983 */ /* 0x000ea80000300800 */
[----:B------:R-:W2:Y:S01]  /*6db50*/  LDL.LU R15, [R1+0xc0c] ;  /* 0x000c0c00010f7983 */ /* 0x000ea20000300800 */
[----:B---3--:R-:W-:-:S02]  /*6db60*/  IMAD.MOV.U32 R26, RZ, RZ, R6 ;  /* 0x000000ffff1a7224 */ /* 0x008fc400078e0006 */
[----:B------:R-:W-:Y:S01]  /*6db70*/  IMAD.MOV.U32 R27, RZ, RZ, R7 ;  /* 0x000000ffff1b7224 */ /* 0x000fe200078e0007 */
[----:B------:R-:W3:Y:S04]  /*6db80*/  LDL.LU R6, [R1+0x32d4] ;  /* 0x0032d40001067983 */ /* 0x000ee80000300800 */
[----:B------:R-:W3:Y:S04]  /*6db90*/  LDL.LU R7, [R1+0x32d0] ;  /* 0x0032d00001077983 */ /* 0x000ee80000300800 */
[----:B------:R-:W-:Y:S04]  /*6dba0*/  STL.64 [R1+0x3238], R26 ;  /* 0x0032381a01007387 */ /* 0x000fe80000100a00 */
[----:B--2---:R-:W-:Y:S04]  /*6dbb0*/  STL.64 [R1+0x3200], R14 ;  /* 0x0032000e01007387 */ /* 0x004fe80000100a00 */
[----:B----4-:R0:W-:Y:S04]  /*6dbc0*/  STL.64 [R1+0x31f8], R12 ;  /* 0x0031f80c01007387 */ /* 0x0101e80000100a00 */
        /* <DEDUP_REMOVED lines=26> */
[----:B------:R-:W-:Y:S02]  /*6dd70*/  IMAD.MOV.U32 R23, RZ, RZ, R16 ;  /* 0x000000ffff177224 */ /* 0x000fe400078e0010 */
[----:B------:R-:W-:Y:S02]  /*6dd80*/  IMAD.MOV.U32 R26, RZ, RZ, R19 ;  /* 0x000000ffff1a7224 */ /* 0x000fe400078e0013 */
[----:B------:R-:W-:Y:S01]  /*6dd90*/  IMAD.MOV.U32 R27, RZ, RZ, R18 ;  /* 0x000000ffff1b7224 */ /* 0x000fe200078e0012 */
[----:B------:R-:W-:Y:S04]  /*6dda0*/  STL.64 [R1+0x32b0], R22 ;  /* 0x0032b01601007387 */ /* 0x000fe80000100a00 */
[----:B------:R-:W-:Y:S04]  /*6ddb0*/  STL.64 [R1+0x3298], R26 ;  /* 0x0032981a01007387 */ /* 0x000fe80000100a00 */
        /* <DEDUP_REMOVED lines=10> */
[----:B------:R-:W2:Y:S04]  /*6de60*/  LDL.64 R26, [R1+0xb8] ;  /* 0x0000b800011a7983 */ /* 0x000ea80000100a00 */
[----:B--2---:R0:W-:Y:S04]  /*6de70*/  STL.64 [R1+0x32b8], R26 ;  /* 0x0032b81a01007387 */ /* 0x0041e80000100a00 */
[----:B------:R-:W2:Y:S04]  /*6de80*/  LDL.LU R24, [R1+0x470] ;  /* 0x0004700001187983 */ /* 0x000ea80000300800 */
[----:B------:R-:W2:Y:S04]  /*6de90*/  LDL.LU R25, [R1+0x474] ;  /* 0x0004740001197983 */ /* 0x000ea80000300800 */
[----:B0-----:R-:W2:Y:S04]  /*6dea0*/  LDL.LU R26, [R1+0x478] ;  /* 0x00047800011a7983 */ /* 0x001ea80000300800 */
[----:B------:R-:W2:Y:S04]  /*6deb0*/  LDL.LU R27, [R1+0x47c] ;  /* 0x00047c00011b7983 */ /* 0x000ea80000300800 */
[----:B----4-:R-:W-:Y:S04]  /*6dec0*/  STL.64 [R1+0x3260], R14 ;  /* 0x0032600e01007387 */ /* 0x010fe80000100a00 */
        /* <DEDUP_REMOVED lines=25> */
[----:B------:R-:W2:Y:S01]  /*6e060*/  LDL.LU.64 R16, [R1+0x32c0] ;  /* 0x0032c00001107983 */ /* 0x000ea20000300a00 */
[----:B------:R-:W-:-:S02]  /*6e070*/  IMAD.MOV.U32 R22, RZ, RZ, R5 ;  /* 0x000000ffff167224 */ /* 0x000fc400078e0005 */
[----:B------:R-:W-:Y:S01]  /*6e080*/  IMAD.MOV.U32 R23, RZ, RZ, R2 ;  /* 0x000000ffff177224 */ /* 0x000fe200078e0002 */
[----:B------:R0:W-:Y:S04]  /*6e090*/  STL.64 [R1+0x500], R8 ;  /* 0x0005000801007387 */ /* 0x0001e80000100a00 */
[----:B------:R1:W-:Y:S04]  /*6e0a0*/  STL.64 [R1+0x508], R10 ;  /* 0x0005080a01007387 */ /* 0x0003e80000100a00 */
[----:B0-----:R-:W4:Y:S04]  /*6e0b0*/  LDL.LU R8, [R1+0x460] ;  /* 0x0004600001087983 */ /* 0x001f280000300800 */
[----:B------:R-:W4:Y:S04]  /*6e0c0*/  LDL.LU R9, [R1+0x464] ;  /* 0x0004640001097983 */ /* 0x000f280000300800 */
[----:B-1----:R-:W4:Y:S04]  /*6e0d0*/  LDL.LU R10, [R1+0x468] ;  /* 0x00046800010a7983 */ /* 0x002f280000300800 */
[----:B------:R-:W4:Y:S04]  /*6e0e0*/  LDL.LU R11, [R1+0x46c] ;  /* 0x00046c00010b7983 */ /* 0x000f280000300800 */
[----:B------:R-:W-:Y:S01]  /*6e0f0*/  STL.64 [R1+0x31d0], R6 ;  /* 0x0031d00601007387 */ /* 0x000fe20000100a00 */
[----:B--2---:R-:W-:Y:S03]  /*6e100*/  HMMA.16816.F32 R20, R16, R22, R24 ;  /* 0x000000161014723c */ /* 0x004fe60000001818 */
[----:B------:R-:W3:-:S15]  /*6e110*/  LDL.LU.64 R26, [R1+0x32b8] ;  /* 0x0032b800011a7983 */ /* 0x000ede0000300a00 */
[----:B------:R-:W-:-:S05]  /*6e120*/  NOP ;  /* 0x0000000000007918 */ /* 0x000fca0000000000 */
[----:B------:R-:W-:Y:S04]  /*6e130*/  STL.64 [R1+0x1980], R20 ;  /* 0x0019801401007387 */ /* 0x000fe80000100a00 */
[----:B------:R0:W-:Y:S04]  /*6e140*/  STL.64 [R1+0x1988], R22 ;  /* 0x0019881601007387 */ /* 0x0001e80000100a00 */
[----:B0-----:R-:W4:Y:S02]  /*6e150*/  LDL.LU.64 R22, [R1+0x32b0] ;  /* 0x0032b00001167983 */ /* 0x001f240000300a00 */
[----:B----4-:R-:W-:Y:S02]  /*6e160*/  HMMA.16816.F32 R8, R16, R22, R8 ;  /* 0x000000161008723c */ /* 0x010fe40000001808 */
[----:B------:R-:W2:-:S15]  /*6e170*/  LDL.64 R22, [R1+0x28] ;  /* 0x0000280001167983 */ /* 0x000e9e0000100a00 */
[----:B------:R-:W-:-:S06]  /*6e180*/  NOP ;  /* 0x0000000000007918 */ /* 0x000fcc0000000000 */
[----:B------:R-:W-:Y:S04]  /*6e190*/  STL.64 [R1+0x1880], R8 ;  /* 0x0018800801007387 */ /* 0x000fe80000100a00 */
[----:B------:R-:W-:Y:S04]  /*6e1a0*/  STL.64 [R1+0x1888], R10 ;  /* 0x0018880a01007387 */ /* 0x000fe80000100a00 */
[----:B------:R0:W1:Y:S01]  /*6e1b0*/  LDSM.16.MT88.4 R8, [R0+UR4+0x6180] ;  /* 0x006180040008783b */ /* 0x0000620008004200 */
[----:B---3--:R-:W-:Y:S06]  /*6e1c0*/  HMMA.16816.F32 R12, R16, R26, R12 ;  /* 0x0000001a100c723c */ /* 0x008fec000000180c */
[----:B------:R-:W-:-:S02]  /*6e1d0*/  IMAD.MOV.U32 R2, RZ, RZ, R26 ;  /* 0x000000ffff027224 */ /* 0x000fc400078e001a */
[----:B0-----:R-:W-:Y:S01]  /*6e1e0*/  IMAD.MOV.U32 R0, RZ, RZ, R27 ;  /* 0x000000ffff007224 */ /* 0x001fe200078e001b */
[----:B-1----:R-:W-:Y:S04]  /*6e1f0*/  STL.64 [R1+0x3090], R10 ;  /* 0x0030900a01007387 */ /* 0x002fe80000100a00 */
[----:B------:R0:W-:Y:S04]  /*6e200*/  STL.64 [R1+0x3088], R8 ;  /* 0x0030880801007387 */ /* 0x0001e80000100a00 */
        /* <DEDUP_REMOVED lines=63> */
[----:B------:R-:W4:Y:S04]  /*6e600*/  LDL.LU R25, [R1+0xbc4] ;  /* 0x000bc40001197983 */ /* 0x000f280000300800 */
[----:B------:R-:W3:Y:S04]  /*6e610*/  LDL.LU R26, [R1+0xbc8] ;  /* 0x000bc800011a7983 */ /* 0x000ee80000300800 */
[----:B------:R-:W3:Y:S01]  /*6e620*/  LDL.LU R27, [R1+0xbcc] ;  /* 0x000bcc00011b7983 */ /* 0x000ee20000300800 */
[----:B--2---:R-:W-:Y:S01]  /*6e630*/  HMMA.16816.F32 R8, R16, R22, R8 ;  /* 0x000000161008723c */ /* 0x004fe20000001808 */
[----:B0-----:R-:W-:-:S02]  /*6e640*/  IMAD.MOV.U32 R14, RZ, RZ, R4 ;  /* 0x000000ffff0e7224 */ /* 0x001fc400078e0004 */
[----:B---3--:R-:W-:Y:S04]  /*6e650*/  STL.64 [R1+0x31e0], R26 ;  /* 0x0031e01a01007387 */ /* 0x008fe80000100a00 */
[----:B----4-:R0:W-:Y:S04]  /*6e660*/  STL.64 [R1+0x31d8], R24 ;  /* 0x0031d81801007387 */ /* 0x0101e80000100a00 */
[----:B0-----:R-:W2:Y:S04]  /*6e670*/  LDL.LU R24, [R1+0xbe0] ;  /* 0x000be00001187983 */ /* 0x001ea80000300800 */
[----:B------:R-:W2:Y:S04]  /*6e680*/  LDL.LU R25, [R1+0xbe4] ;  /* 0x000be40001197983 */ /* 0x000ea80000300800 */
[----:B------:R-:W2:Y:S04]  /*6e690*/  LDL.LU R26, [R1+0xbe8] ;  /* 0x000be800011a7983 */ /* 0x000ea80000300800 */
[----:B------:R-:W2:Y:S04]  /*6e6a0*/  LDL.LU R27, [R1+0xbec] ;  /* 0x000bec00011b7983 */ /* 0x000ea80000300800 */
[----:B------:R-:W3:Y:S04]  /*6e6b0*/  LDL.LU R4, [R1+0xbd0] ;  /* 0x000bd00001047983 */ /* 0x000ee80000300800 */
[----:B------:R-:W3:Y:S04]  /*6e6c0*/  LDL.LU R5, [R1+0xbd4] ;  /* 0x000bd40001057983 */ /* 0x000ee80000300800 */
[----:B------:R-:W3:Y:S04]  /*6e6d0*/  LDL.LU R6, [R1+0xbd8] ;  /* 0x000bd80001067983 */ /* 0x000ee80000300800 */
[----:B------:R-:W3:Y:S04]  /*6e6e0*/  LDL.LU R7, [R1+0xbdc] ;  /* 0x000bdc0001077983 */ /* 0x000ee80000300800 */
        /* <DEDUP_REMOVED lines=12> */
[----:B------:R-:W-:Y:S04]  /*6e7b0*/  STL.64 [R1+0x3158], R10 ;  /* 0x0031580a01007387 */ /* 0x000fe80000100a00 */
[----:B------:R0:W-:Y:S04]  /*6e7c0*/  STL.64 [R1+0x3150], R8 ;  /* 0x0031500801007387 */ /* 0x0001e80000100a00 */
[----:B0-----:R-:W4:Y:S04]  /*6e7d0*/  LDL.LU R8, [R1+0x900] ;  /* 0x0009000001087983 */ /* 0x001f280000300800 */
[----:B------:R-:W4:Y:S04]  /*6e7e0*/  LDL.LU R9, [R1+0x904] ;  /* 0x0009040001097983 */ /* 0x000f280000300800 */
[----:B------:R-:W3:Y:S04]  /*6e7f0*/  LDL.LU R10, [R1+0x908] ;  /* 0x00090800010a7983 */ /* 0x000ee80000300800 */
[----:B------:R-:W3:Y:S04]  /*6e800*/  LDL.LU R11, [R1+0x90c] ;  /* 0x00090c00010b7983 */ /* 0x000ee80000300800 */
[----:B------:R-:W2:Y:S04]  /*6e810*/  LDL.LU R20, [R1+0x450] ;  /* 0x0004500001147983 */ /* 0x000ea80000300800 */
[----:B------:R-:W2:Y:S04]  /*6e820*/  LDL.LU R21, [R1+0x454] ;  /* 0x0004540001157983 */ /* 0x000ea80000300800 */
[----:B------:R-:W2:Y:S04]  /*6e830*/  LDL.LU R22, [R1+0x458] ;  /* 0x0004580001167983 */ /* 0x000ea80000300800 */
[----:B------:R-:W2:Y:S04]  /*6e840*/  LDL.LU R23, [R1+0x45c] ;  /* 0x00045c0001177983 */ /* 0x000ea80000300800 */
[----:B---3--:R0:W-:Y:S04]  /*6e850*/  STL.64 [R1+0x3168], R10 ;  /* 0x0031680a01007387 */ /* 0x0081e80000100a00 */
[----:B----4-:R-:W-:Y:S04]  /*6e860*/  STL.64 [R1+0x3160], R8 ;  /* 0x0031600801007387 */ /* 0x010fe80000100a00 */
[----:B0-----:R-:W3:Y:S01]  /*6e870*/  LDL.64 R10, [R1+0xa8] ;  /* 0x0000a800010a7983 */ /* 0x001ee20000100a00 */
[----:B------:R-:W-:-:S07]  /*6e880*/  IMAD.MOV.U32 R15, RZ, RZ, R3 ;  /* 0x000000ffff0f7224 */ /* 0x000fce00078e0003 */
[----:B------:R-:W-:Y:S01]  /*6e890*/  HMMA.16816.F32 R12, R16, R14, R4 ;  /* 0x0000000e100c723c */ /* 0x000fe20000001804 */
[----:B---3--:R0:W-:Y:S02]  /*6e8a0*/  STL.64 [R1+0x3180], R10 ;  /* 0x0031800a01007387 */ /* 0x0081e40000100a00 */
[----:B0-----:R-:W-:Y:S02]  /*6e8b0*/  IMAD.MOV.U32 R10, RZ, RZ, R2 ;  /* 0x000000ffff0a7224 */ /* 0x001fe400078e0002 */
[----:B------:R-:W-:-:S05]  /*6e8c0*/  IMAD.MOV.U32 R11, RZ, RZ, R0 ;  /* 0x000000ffff0b7224 */ /* 0x000fca00078e0000 */
        /* <DEDUP_REMOVED lines=8> */
[----:B------:R-:W4:Y:S04]  /*6e950*/  LDL.LU.64 R6, [R1+0x31d0] ;  /* 0x0031d00001067983 */ /* 0x000f280000300a00 */
[----:B------:R-:W-:Y:S04]  /*6e960*/  STL.64 [R1+0xcf0], R12 ;  /* 0x000cf00c01007387 */ /* 0x000fe80000100a00 */
[----:B------:R0:W-:Y:S04]  /*6e970*/  STL.64 [R1+0xcf8], R14 ;  /* 0x000cf80e01007387 */ /* 0x0001e80000100a00 */
[----:B0-----:R-:W2:Y:S04]  /*6e980*/  LDL.LU.64 R14, [R1+0x31c8] ;  /* 0x0031c800010e7983 */ /* 0x001ea80000300a00 */
[----:B------:R-:W3:Y:S01]  /*6e990*/  LDL.LU R13, [R1+0x31c0] ;  /* 0x0031c000010d7983 */ /* 0x000ee20000300800 */
[----:B--2---:R-:W-:Y:S06]  /*6e9a0*/  HMMA.16816.F32 R24, R16, R14, R24 ;  /* 0x0000000e1018723c */ /* 0x004fec0000001818 */
[----:B------:R-:W-:Y:S04]  /*6e9b0*/  STL.64 [R1+0x3178], R14 ;  /* 0x0031780e01007387 */ /* 0x000fe80000100a00 */
[----:B---3--:R0:W-:-:S13]  /*6e9c0*/  STL [R1+0x3170], R13 ;  /* 0x0031700d01007387 */ /* 0x0081da0000100800 */
[----:B------:R-:W-:Y:S04]  /*6e9d0*/  STL.64 [R1+0xce0], R24 ;  /* 0x000ce01801007387 */ /* 0x000fe80000100a00 */
[----:B------:R-:W-:Y:S04]  /*6e9e0*/  STL.64 [R1+0xce8], R26 ;  /* 0x000ce81a01007387 */ /* 0x000fe80000100a00 */
[----:B------:R-:W2:Y:S04]  /*6e9f0*/  LDL.LU R12, [R1+0x910] ;  /* 0x00091000010c7983 */ /* 0x000ea80000300800 */
[----:B0-----:R-:W2:Y:S04]  /*6ea00*/  LDL.LU R13, [R1+0x914] ;  /* 0x00091400010d7983 */ /* 0x001ea80000300800 */
        /* <DEDUP_REMOVED lines=13> */
[----:B0-----:R-:W4:Y:S04]  /*6eae0*/  LDL.64 R18, [R1+0xc8] ;  /* 0x0000c80001127983 */ /* 0x001f280000100a00 */
[----:B------:R0:W-:Y:S04]  /*6eaf0*/  STL.64 [R1+0x30b0], R6 ;  /* 0x0030b00601007387 */ /* 0x0001e80000100a00 */
[----:B------:R-:W3:Y:S04]  /*6eb00*/  LDL.LU R4, [R1+0x3d0] ;  /* 0x0003d00001047983 */ /* 0x000ee80000300800 */
[----:B------:R-:W3:Y:S04]  /*6eb10*/  LDL.LU R5, [R1+0x3d4] ;  /* 0x0003d40001057983 */ /* 0x000ee80000300800 */
[----:B0-----:R-:W3:Y:S04]  /*6eb20*/  LDL.LU R6, [R1+0x3d8] ;  /* 0x0003d80001067983 */ /* 0x001ee80000300800 */
[----:B------:R-:W3:Y:S02]  /*6eb30*/  LDL.LU R7, [R1+0x3dc] ;  /* 0x0003dc0001077983 */ /* 0x000ee40000300800 */
[----:B---3--:R-:W-:-:S15]  /*6eb40*/  HMMA.16816.F32 R4, R20, R10, R4 ;  /* 0x0000000a1404723c */ /* 0x008fde0000001804 */
[----:B------:R-:W-:-:S08]  /*6eb50*/  NOP ;  /* 0x0000000000007918 */ /* 0x000fd00000000000 */
[----:B------:R0:W-:Y:S04]  /*6eb60*/  STL.64 [R1+0x1920], R4 ;  /* 0x0019200401007387 */ /* 0x0001e80000100a00 */
[----:B------:R-:W-:Y:S01]  /*6eb70*/  STL.64 [R1+0x1928], R6 ;  /* 0x0019280601007387 */ /* 0x000fe20000100a00 */
[----:B0-----:R-:W-:Y:S02]  /*6eb80*/  IMAD.MOV.U32 R5, RZ, RZ, R10 ;  /* 0x000000ffff057224 */ /* 0x001fe400078e000a */
[----:B------:R-:W-:Y:S02]  /*6eb90*/  IMAD.MOV.U32 R4, RZ, RZ, R11 ;  /* 0x000000ffff047224 */ /* 0x000fe400078e000b */
[----:B------:R-:W4:Y:S04]  /*6eba0*/  LDL.LU.64 R10, [R1+0x31a8] ;  /* 0x0031a800010a7983 */ /* 0x000f280000300a00 */
[----:B------:R-:W4:Y:S01]  /*6ebb0*/  LDL.LU.64 R8, [R1+0x31a0] ;  /* 0x0031a00001087983 */ /* 0x000f220000300a00 */
[----:B------:R-:W0:Y:S01]  /*6ebc0*/  S2R R0, SR_TID.X ;  /* 0x0000000000007919 */ /* 0x000e220000002100 */
[----:B----4-:R-:W-:-:S15]  /*6ebd0*/  HMMA.16816.F32 R8, R20, R18, R8 ;  /* 0x000000121408723c */ /* 0x010fde0000001808 */
[----:B------:R-:W-:-:S08]  /*6ebe0*/  NOP ;  /* 0x0000000000007918 */ /* 0x000fd00000000000 */
[----:B------:R-:W-:Y:S04]  /*6ebf0*/  STL.64 [R1+0x1820], R8 ;  /* 0x0018200801007387 */ /* 0x000fe80000100a00 */
[----:B------:R1:W-:Y:S04]  /*6ec00*/  STL.64 [R1+0x1828], R10 ;  /* 0x0018280a01007387 */ /* 0x0003e80000100a00 */
[----:B-1----:R-:W2:Y:S01]  /*6ec10*/  LDL.LU.64 R10, [R1+0x3198] ;  /* 0x00319800010a7983 */ /* 0x002ea20000300a00 */
[C---:B0-----:R-:W-:Y:S01]  /*6ec20*/  LOP3.LUT R29, R0.reuse, 0x7, RZ, 0xc0, !PT ;  /* 0x00000007001d7812 */ /* 0x041fe200078ec0ff */
[----:B------:R-:W-:-:S04]  /*6ec30*/  IMAD.SHL.U32 R27, R0, 0x2, RZ ;  /* 0x00000002001b7824 */ /* 0x000fc800078e00ff */
[----:B------:R-:W-:Y:S02]  /*6ec40*/  IMAD R29, R29, 0x210, RZ ;  /* 0x000002101d1d7824 */ /* 0x000fe400078e02ff */
[----:B------:R-:W-:-:S03]  /*6ec50*/  IMAD.SHL.U32 R0, R0, 0x100, RZ ;  /* 0x0000010000007824 */ /* 0x000fc600078e00ff */
[----:B------:R-:W-:-:S04]  /*6ec60*/  LOP3.LUT R27, R29, 0x10, R27, 0x78, !PT ;  /* 0x000000101d1b7812 */ /* 0x000fc800078e781b */
[----:B------:R-:W-:-:S04]  /*6ec70*/  LOP3.LUT R27, R27, 0x1000, R0, 0xf8, !PT ;  /* 0x000010001b1b7812 */ /* 0x000fc800078ef800 */
[----:B------:R-:W-:Y:S01]  /*6ec80*/  LOP3.LUT R27, R27, 0x60, RZ, 0x3c, !PT ;  /* 0x000000601b1b7812 */ /* 0x000fe200078e3cff */
[----:B------:R-:W-:Y:S02]  /*6ec90*/  IMAD.MOV.U32 R7, RZ, RZ, R18 ;  /* 0x000000ffff077224 */ /* 0x000fe400078e0012 */
[----:B------:R-:W-:Y:S02]  /*6eca0*/  IMAD.MOV.U32 R6, RZ, RZ, R19 ;  /* 0x000000ffff067224 */ /* 0x000fe400078e0013 */
[----:B------:R-:W0:Y:S04]  /*6ecb0*/  LDSM.16.MT88.4 R16, [R27+UR4+0x6000] ;  /* 0x006000041b10783b */ /* 0x000e280008004200 */
[----:B------:R1:W-:Y:S04]  /*6ecc0*/  STL [R1+0x2ff8], R27 ;  /* 0x002ff81b01007387 */ /* 0x0003e80000100800 */
[----:B------:R-:W3:Y:S04]  /*6ecd0*/  LDL.LU R24, [R1+0x8f0] ;  /* 0x0008f00001187983 */ /* 0x000ee80000300800 */
[----:B------:R-:W3:Y:S04]  /*6ece0*/  LDL.LU R25, [R1+0x8f4] ;  /* 0x0008f40001197983 */ /* 0x000ee80000300800 */
[----:B------:R-:W3:Y:S04]  /*6ecf0*/  LDL.LU R26, [R1+0x8f8] ;  /* 0x0008f800011a7983 */ /* 0x000ee80000300800 */
[----:B-1----:R-:W3:Y:S04]  /*6ed00*/  LDL.LU R27, [R1+0x8fc] ;  /* 0x0008fc00011b7983 */ /* 0x002ee80000300800 */
        /* <DEDUP_REMOVED lines=16> */
[----:B------:R-:W3:Y:S04]  /*6ee10*/  LDL.LU R13, [R1+0x3170] ;  /* 0x00317000010d7983 */ /* 0x000ee80000300800 */
[----:B------:R-:W2:Y:S04]  /*6ee20*/  LDL.LU.64 R10, [R1+0x3168] ;  /* 0x00316800010a7983 */ /* 0x000ea80000300a00 */
[----:B------:R-:W2:Y:S04]  /*6ee30*/  LDL.LU.64 R8, [R1+0x3160] ;  /* 0x0031600001087983 */ /* 0x000ea80000300a00 */
[----:B------:R-:W-:Y:S01]  /*6ee40*/  STL [R1+0x305c], R0 ;  /* 0x00305c0001007387 */ /* 0x000fe20000100800 */
[----:B----4-:R-:W-:-:S02]  /*6ee50*/  IMAD.MOV.U32 R12, RZ, RZ, R18 ;  /* 0x000000ffff0c7224 */ /* 0x010fc400078e0012 */
[----:B------:R-:W-:Y:S01]  /*6ee60*/  IMAD.MOV.U32 R3, RZ, RZ, R19 ;  /* 0x000000ffff037224 */ /* 0x000fe200078e0013 */
[----:B------:R-:W-:Y:S01]  /*6ee70*/  STL [R1+0x3058], R2 ;  /* 0x0030580201007387 */ /* 0x000fe20000100800 */
[----:B--2---:R-:W-:Y:S07]  /*6ee80*/  HMMA.16816.F32 R8, R20, R18, R8 ;  /* 0x000000121408723c */ /* 0x004fee0000001808 */
[----:B------:R-:W-:Y:S02]  /*6ee90*/  IMAD.MOV.U32 R18, RZ, RZ, R7 ;  /* 0x000000ffff127224 */ /* 0x000fe400078e0007 */
[----:B------:R-:W-:-:S14]  /*6eea0*/  IMAD.MOV.U32 R19, RZ, RZ, R6 ;  /* 0x000000ffff137224 */ /* 0x000fdc00078e0006 */
[----:B------:R-:W-:Y:S04]  /*6eeb0*/  STL.64 [R1+0x1520], R8 ;  /* 0x0015200801007387 */ /* 0x000fe80000100a00 */
[----:B------:R0:W-:Y:S04]  /*6eec0*/  STL.64 [R1+0x1528], R10 ;  /* 0x0015280a01007387 */ /* 0x0001e80000100a00 */
[----:B0-----:R-:W2:Y:S04]  /*6eed0*/  LDL.LU.64 R10, [R1+0x3158] ;  /* 0x00315800010a7983 */ /* 0x001ea80000300a00 */
[----:B------:R-:W4:Y:S04]  /*6eee0*/  LDL.LU.64 R8, [R1+0x3150] ;  /* 0x0031500001087983 */ /* 0x000f280000300a00 */
[----:B------:R0:W-:Y:S04]  /*6eef0*/  STL.64 [R1+0x3070], R18 ;  /* 0x0030701201007387 */ /* 0x0001e80000100a00 */
[----:B0-----:R-:W2:Y:S04]  /*6ef00*/  LDL.64 R18, [R1+0x88] ;  /* 0x0000880001127983 */ /* 0x001ea80000100a00 */
[----:B------:R-:W-:Y:S04]  /*6ef10*/  STL [R1+0x3064], R3 ;  /* 0x0030640301007387 */ /* 0x000fe80000100800 */
[----:B------:R-:W-:Y:S04]  /*6ef20*/  STL [R1+0x3060], R12 ;  /* 0x0030600c01007387 */ /* 0x000fe80000100800 */
[----:B------:R-:W-:Y:S04]  /*6ef30*/  STL.64 [R1+0x3108], R14 ;  /* 0x0031080e01007387 */ /* 0x000fe80000100a00 */
[----:B---3--:R2:W-:Y:S02]  /*6ef40*/  STL [R1+0x3100], R13 ;  /* 0x0031000d01007387 */ /* 0x0085e40000100800 */
[----:B--2---:R-:W-:Y:S07]  /*6ef50*/  HMMA.16816.F32 R12, R20, R18, R24 ;  /* 0x00000012140c723c */ /* 0x004fee0000001818 */
[----:B------:R-:W-:-:S02]  /*6ef60*/  IMAD.MOV.U32 R25, RZ, RZ, R18 ;  /* 0x000000ffff197224 */ /* 0x000fc400078e0012 */
[----:B------:R-:W-:Y:S02]  /*6ef70*/  IMAD.MOV.U32 R24, RZ, RZ, R19 ;  /* 0x000000ffff187224 */ /* 0x000fe400078e0013 */
[----:B------:R-:W-:Y:S02]  /*6ef80*/  IMAD.MOV.U32 R18, RZ, RZ, R5 ;  /* 0x000000ffff127224 */ /* 0x000fe400078e0005 */
[----:B------:R-:W-:-:S10]  /*6ef90*/  IMAD.MOV.U32 R19, RZ, RZ, R4 ;  /* 0x000000ffff137224 */ /* 0x000fd400078e0004 */
[----:B------:R-:W-:Y:S04]  /*6efa0*/  STL.64 [R1+0x7a0], R12 ;  /* 0x0007a00c01007387 */ /* 0x000fe80000100a00 */
        /* <DEDUP_REMOVED lines=8> */
[----:B------:R-:W2:Y:S04]  /*6f030*/  LDL.LU R6, [R1+0x878] ;  /* 0x0008780001067983 */ /* 0x000ea80000300800 */
[----:B------:R-:W2:Y:S04]  /*6f040*/  LDL.LU R7, [R1+0x87c] ;  /* 0x00087c0001077983 */ /* 0x000ea80000300800 */
[----:B--2---:R0:W-:Y:S04]  /*6f050*/  STL.64 [R1+0x30c0], R6 ;  /* 0x0030c00601007387 */ /* 0x0041e80000100a00 */
[----:B----4-:R-:W-:Y:S01]  /*6f060*/  STL.64 [R1+0x30b8], R4 ;  /* 0x0030b80401007387 */ /* 0x010fe20000100a00 */
[----:B0-----:R-:W-:-:S02]  /*6f070*/  IMAD.MOV.U32 R6, RZ, RZ, R11 ;  /* 0x000000ffff067224 */ /* 0x001fc400078e000b */
[----:B------:R-:W-:-:S05]  /*6f080*/  IMAD.MOV.U32 R7, RZ, RZ, R10 ;  /* 0x000000ffff077224 */ /* 0x000fca00078e000a */
[----:B------:R0:W-:Y:S04]  /*6f090*/  STL.64 [R1+0x30d0], R6 ;  /* 0x0030d00601007387 */ /* 0x0001e80000100a00 */
[----:B------:R-:W2:Y:S01]  /*6f0a0*/  LDL.64 R14, [R1+0x48] ;  /* 0x00004800010e7983 */ /* 0x000ea20000100a00 */
[----:B0-----:R-:W-:Y:S02]  /*6f0b0*/  IMAD.MOV.U32 R6, RZ, RZ, R9 ;  /* 0x000000ffff067224 */ /* 0x001fe400078e0009 */
[----:B------:R-:W-:Y:S01]  /*6f0c0*/  IMAD.MOV.U32 R7, RZ, RZ, R8 ;  /* 0x000000ffff077224 */ /* 0x000fe200078e0008 */
[----:B--2---:R-:W-:Y:S04]  /*6f0d0*/  STL.64 [R1+0x3118], R14 ;  /* 0x0031180e01007387 */ /* 0x004fe80000100a00 */
[----:B------:R0:W-:Y:S04]  /*6f0e0*/  STL.64 [R1+0x30e8], R6 ;  /* 0x0030e80601007387 */ /* 0x0001e80000100a00 */
[----:B0-----:R-:W2:Y:S04]  /*6f0f0*/  LDL.64 R6, [R1+0x38] ;  /* 0x0000380001067983 */ /* 0x001ea80000100a00 */
[----:B--2---:R0:W-:Y:S04]  /*6f100*/  STL.64 [R1+0x3110], R6 ;  /* 0x0031100601007387 */ /* 0x0041e80000100a00 */
[----:B------:R-:W2:Y:S04]  /*6f110*/  LDL.LU R4, [R1+0x8b0] ;  /* 0x0008b00001047983 */ /* 0x000ea80000300800 */
[----:B------:R-:W2:Y:S04]  /*6f120*/  LDL.LU R5, [R1+0x8b4] ;  /* 0x0008b40001057983 */ /* 0x000ea80000300800 */
[----:B0-----:R-:W4:Y:S04]  /*6f130*/  LDL.LU R6, [R1+0x8b8] ;  /* 0x0008b80001067983 */ /* 0x001f280000300800 */
[----:B------:R-:W4:Y:S04]  /*6f140*/  LDL.LU R7, [R1+0x8bc] ;  /* 0x0008bc0001077983 */ /* 0x000f280000300800 */
[----:B----4-:R-:W-:Y:S04]  /*6f150*/  STL.64 [R1+0x3128], R6 ;  /* 0x0031280601007387 */ /* 0x010fe80000100a00 */
[----:B--2---:R0:W-:Y:S04]  /*6f160*/  STL.64 [R1+0x3120], R4 ;  /* 0x0031200401007387 */ /* 0x0041e80000100a00 */
[----:B0-----:R-:W2:Y:S04]  /*6f170*/  LDL.LU R4, [R1+0x8c0] ;  /* 0x0008c00001047983 */ /* 0x001ea80000300800 */
[----:B------:R-:W2:Y:S04]  /*6f180*/  LDL.LU R5, [R1+0x8c4] ;  /* 0x0008c40001057983 */ /* 0x000ea80000300800 */
[----:B------:R-:W4:Y:S04]  /*6f190*/  LDL.LU R6, [R1+0x8c8] ;  /* 0x0008c80001067983 */ /* 0x000f280000300800 */
[----:B------:R-:W4:Y:S04]  /*6f1a0*/  LDL.LU R7, [R1+0x8cc] ;  /* 0x0008cc0001077983 */ /* 0x000f280000300800 */
[----:B----4-:R0:W-:Y:S04]  /*6f1b0*/  STL.64 [R1+0x3138], R6 ;  /* 0x0031380601007387 */ /* 0x0101e80000100a00 */
[----:B--2---:R-:W-:Y:S04]  /*6f1c0*/  STL.64 [R1+0x3130], R4 ;  /* 0x0031300401007387 */ /* 0x004fe80000100a00 */
[----:B0-----:R-:W2:Y:S04]  /*6f1d0*/  LDL.64 R6, [R1+0x68] ;  /* 0x0000680001067983 */ /* 0x001ea80000100a00 */
[----:B--2---:R0:W-:Y:S04]  /*6f1e0*/  STL.64 [R1+0x3148], R6 ;  /* 0x0031480601007387 */ /* 0x0041e80000100a00 */
[----:B------:R-:W2:Y:S04]  /*6f1f0*/  LDL.64 R14, [R1+0x58] ;  /* 0x00005800010e7983 */ /* 0x000ea80000100a00 */
[----:B0-----:R-:W4:Y:S04]  /*6f200*/  LDL.64 R6, [R1+0x78] ;  /* 0x0000780001067983 */ /* 0x001f280000100a00 */
[----:B--2---:R0:W-:Y:S04]  /*6f210*/  STL.64 [R1+0x3140], R14 ;  /* 0x0031400e01007387 */ /* 0x0041e80000100a00 */
[----:B------:R-:W2:Y:S04]  /*6f220*/  LDL.LU R12, [R1+0x8d0] ;  /* 0x0008d000010c7983 */ /* 0x000ea80000300800 */
[----:B------:R-:W2:Y:S04]  /*6f230*/  LDL.LU R13, [R1+0x8d4] ;  /* 0x0008d400010d7983 */ /* 0x000ea80000300800 */
[----:B0-----:R-:W2:Y:S04]  /*6f240*/  LDL.LU R14, [R1+0x8d8] ;  /* 0x0008d800010e7983 */ /* 0x001ea80000300800 */
[----:B------:R-:W2:Y:S04]  /*6f250*/  LDL.LU R15, [R1+0x8dc] ;  /* 0x0008dc00010f7983 */ /* 0x000ea80000300800 */
[----:B---3--:R0:W-:Y:S04]  /*6f260*/  STL.64 [R1+0x30a8], R18 ;  /* 0x0030a81201007387 */ /* 0x0081e80000100a00 */
[----:B------:R1:W-:Y:S04]  /*6f270*/  STL.64 [R1+0x30a0], R16 ;  /* 0x0030a01001007387 */ /* 0x0003e80000100a00 */
[----:B0-----:R-:W3:Y:S04]  /*6f280*/  LDL.64 R18, [R1+0x8] ;  /* 0x0000080001127983 */ /* 0x001ee80000100a00 */
[----:B---3--:R0:W-:Y:S04]  /*6f290*/  STL.64 [R1+0x30c8], R18 ;  /* 0x0030c81201007387 */ /* 0x0081e80000100a00 */
[----:B-1----:R-:W3:Y:S04]  /*6f2a0*/  LDL.LU R16, [R1+0x880] ;  /* 0x0008800001107983 */ /* 0x002ee80000300800 */
[----:B------:R-:W3:Y:S04]  /*6f2b0*/  LDL.LU R17, [R1+0x884] ;  /* 0x0008840001117983 */ /* 0x000ee80000300800 */
[----:B0-----:R-:W4:Y:S04]  /*6f2c0*/  LDL.LU R18, [R1+0x888] ;  /* 0x0008880001127983 */ /* 0x001f280000300800 */
        /* <DEDUP_REMOVED lines=17> */
[----:B------:R0:W-:Y:S04]  /*6f3e0*/  STL [R1+0x306c], R24 ;  /* 0x00306c1801007387 */ /* 0x0001e80000100800 */
[----:B------:R1:W-:Y:S04]  /*6f3f0*/  STL [R1+0x3068], R25 ;  /* 0x0030681901007387 */ /* 0x0003e80000100800 */
[----:B0-----:R-:W2:Y:S04]  /*6f400*/  LDL.LU R24, [R1+0x8e0] ;  /* 0x0008e00001187983 */ /* 0x001ea80000300800 */
[----:B-1----:R-:W2:Y:S04]  /*6f410*/  LDL.LU R25, [R1+0x8e4] ;  /* 0x0008e40001197983 */ /* 0x002ea80000300800 */
[----:B------:R-:W2:Y:S04]  /*6f420*/  LDL.LU R26, [R1+0x8e8] ;  /* 0x0008e800011a7983 */ /* 0x000ea80000300800 */
[----:B------:R-:W2:Y:S02]  /*6f430*/  LDL.LU R27, [R1+0x8ec] ;  /* 0x0008ec00011b7983 */ /* 0x000ea40000300800 */
        /* <DEDUP_REMOVED lines=27> */
[----:B0-----:R-:W3:Y:S01]  /*6f5f0*/  LDL.LU.64 R6, [R1+0x3110] ;  /* 0x0031100001067983 */ /* 0x001ee20000300a00 */
[----:B------:R-:W-:Y:S02]  /*6f600*/  IMAD.MOV.U32 R3, RZ, RZ, R14 ;  /* 0x000000ffff037224 */ /* 0x000fe400078e000e */
[----:B------:R-:W-:-:S02]  /*6f610*/  IMAD.MOV.U32 R12, RZ, RZ, R15 ;  /* 0x000000ffff0c7224 */ /* 0x000fc400078e000f */
[----:B------:R-:W2:Y:S04]  /*6f620*/  LDL.LU.64 R14, [R1+0x3108] ;  /* 0x00310800010e7983 */ /* 0x000ea80000300a00 */
        /* <DEDUP_REMOVED lines=38> */
[C---:B--2---:R-:W-:Y:S06]  /*6f890*/  HMMA.16816.F32 R16, R20.reuse, R14, R16 ;  /* 0x0000000e1410723c */ /* 0x044fec0000001810 */
[----:B----4-:R-:W-:-:S15]  /*6f8a0*/  HMMA.16816.F32 R20, R20, R6, R8 ;  /* 0x000000061414723c */ /* 0x010fde0000001808 */
[----:B------:R-:W-:-:S02]  /*6f8b0*/  NOP ;  /* 0x0000000000007918 */ /* 0x000fc40000000000 */
[----:B------:R-:W-:Y:S04]  /*6f8c0*/  STL.64 [R1+0x9c0], R16 ;  /* 0x0009c01001007387 */ /* 0x000fe80000100a00 */
[----:B------:R0:W-:Y:S04]  /*6f8d0*/  STL.64 [R1+0x9c8], R18 ;  /* 0x0009c81201007387 */ /* 0x0001e80000100a00 */
[----:B0-----:R-:W2:Y:S04]  /*6f8e0*/  LDL.LU.64 R18, [R1+0x3098] ;  /* 0x0030980001127983 */ /* 0x001ea80000300a00 */
[----:B------:R-:W-:Y:S04]  /*6f8f0*/  STL.64 [R1+0x3050], R14 ;  /* 0x0030500e01007387 */ /* 0x000fe80000100a00 */
[----:B------:R-:W-:Y:S04]  /*6f900*/  STL [R1+0x3048], R13 ;  /* 0x0030480d01007387 */ /* 0x000fe80000100800 */
[----:B------:R-:W2:Y:S04]  /*6f910*/  LDL.LU.64 R10, [R1+0x3090] ;  /* 0x00309000010a7983 */ /* 0x000ea80000300a00 */
[----:B------:R-:W2:Y:S04]  /*6f920*/  LDL.LU.64 R8, [R1+0x3088] ;  /* 0x0030880001087983 */ /* 0x000ea80000300a00 */
[----:B------:R0:W-:Y:S04]  /*6f930*/  STL.64 [R1+0x270], R20 ;  /* 0x0002701401007387 */ /* 0x0001e80000100a00 */
[----:B------:R1:W-:Y:S04]  /*6f940*/  STL.64 [R1+0x278], R22 ;  /* 0x0002781601007387 */ /* 0x0003e80000100a00 */
[----:B0-----:R-:W3:Y:S04]  /*6f950*/  LDL.LU R20, [R1+0x240] ;  /* 0x0002400001147983 */ /* 0x001ee80000300800 */
[----:B------:R-:W3:Y:S04]  /*6f960*/  LDL.LU R21, [R1+0x244] ;  /* 0x0002440001157983 */ /* 0x000ee80000300800 */
[----:B-1----:R-:W3:Y:S04]  /*6f970*/  LDL.LU R22, [R1+0x248] ;  /* 0x0002480001167983 */ /* 0x002ee80000300800 */
[----:B------:R-:W3:Y:S04]  /*6f980*/  LDL.LU R23, [R1+0x24c] ;  /* 0x00024c0001177983 */ /* 0x000ee80000300800 */
[----:B------:R-:W-:Y:S01]  /*6f990*/  STL.64 [R1+0x2f78], R6 ;  /* 0x002f780601007387 */ /* 0x000fe20000100a00 */
[----:B--2---:R-:W-:Y:S03]  /*6f9a0*/  HMMA.16816.F32 R16, R8, R18, R24 ;  /* 0x000000120810723c */ /* 0x004fe60000001818 */
[----:B------:R-:W2:Y:S04]  /*6f9b0*/  LDL.LU.64 R26, [R1+0x3080] ;  /* 0x00308000011a7983 */ /* 0x000ea80000300a00 */
[----:B------:R-:W4:-:S15]  /*6f9c0*/  LDL.LU.64 R24, [R1+0x3078] ;  /* 0x0030780001187983 */ /* 0x000f1e0000300a00 */
[----:B------:R-:W-:-:S01]  /*6f9d0*/  NOP ;  /* 0x0000000000007918 */ /* 0x000fc20000000000 */
[----:B------:R-:W-:Y:S04]  /*6f9e0*/  STL.64 [R1+0x1900], R16 ;  /* 0x0019001001007387 */ /* 0x000fe80000100a00 */
[----:B------:R0:W-:Y:S04]  /*6f9f0*/  STL.64 [R1+0x1908], R18 ;  /* 0x0019081201007387 */ /* 0x0001e80000100a00 */
[----:B0-----:R-:W3:Y:S04]  /*6fa00*/  LDL.LU.64 R18, [R1+0x3070] ;  /* 0x0030700001127983 */ /* 0x001ee80000300a00 */
[----:B------:R-:W2:Y:S01]  /*6fa10*/  LDL.LU R16, [R1+0x1e0] ;  /* 0x0001e00001107983 */ /* 0x000ea20000300800 */
[----:B---3--:R-:W-:-:S15]  /*6fa20*/  HMMA.16816.F32 R20, R8, R18, R20 ;  /* 0x000000120814723c */ /* 0x008fde0000001814 */
[----:B------:R-:W-:-:S08]  /*6fa30*/  NOP ;  /* 0x0000000000007918 */ /* 0x000fd00000000000 */
        /* <DEDUP_REMOVED lines=12> */
[----:B--2---:R-:W-:Y:S01]  /*6fb00*/  STL.64 [R1+0x2f50], R16 ;  /* 0x002f501001007387 */ /* 0x004fe20000100a00 */
[----:B0-----:R-:W-:-:S02]  /*6fb10*/  IMAD.MOV.U32 R19, RZ, RZ, R4 ;  /* 0x000000ffff137224 */ /* 0x001fc400078e0004 */
[----:B------:R-:W-:Y:S01]  /*6fb20*/  IMAD.MOV.U32 R18, RZ, RZ, R5 ;  /* 0x000000ffff127224 */ /* 0x000fe200078e0005 */
[----:B------:R-:W2:Y:S04]  /*6fb30*/  LDL.LU R4, [R1+0x660] ;  /* 0x0006600001047983 */ /* 0x000ea80000300800 */
[----:B------:R-:W2:Y:S04]  /*6fb40*/  LDL.LU R5, [R1+0x664] ;  /* 0x0006640001057983 */ /* 0x000ea80000300800 */
[----:B------:R-:W3:Y:S04]  /*6fb50*/  LDL.LU R6, [R1+0x668] ;  /* 0x0006680001067983 */ /* 0x000ee80000300800 */
[----:B------:R-:W3:Y:S04]  /*6fb60*/  LDL.LU R7, [R1+0x66c] ;  /* 0x00066c0001077983 */ /* 0x000ee80000300800 */
[----:B---3--:R0:W-:Y:S04]  /*6fb70*/  STL.64 [R1+0x2f88], R6 ;  /* 0x002f880601007387 */ /* 0x0081e80000100a00 */
[----:B--2---:R-:W-:Y:S04]  /*6fb80*/  STL.64 [R1+0x2f80], R4 ;  /* 0x002f800401007387 */ /* 0x004fe80000100a00 */
[----:B0-----:R-:W2:Y:S04]  /*6fb90*/  LDL.64 R6, [R1+0x28] ;  /* 0x0000280001067983 */ /* 0x001ea80000100a00 */
[----:B--2---:R4:W-:Y:S02]  /*6fba0*/  STL.64 [R1+0x2f98], R6 ;  /* 0x002f980601007387 */ /* 0x0049e40000100a00 */
[----:B----4-:R-:W-:-:S02]  /*6fbb0*/  IMAD.MOV.U32 R6, RZ, RZ, R24 ;  /* 0x000000ffff067224 */ /* 0x010fc400078e0018 */
[----:B------:R-:W-:Y:S01]  /*6fbc0*/  IMAD.MOV.U32 R7, RZ, RZ, R25 ;  /* 0x000000ffff077224 */ /* 0x000fe200078e0019 */
[----:B------:R-:W2:Y:S04]  /*6fbd0*/  LDL.LU R24, [R1+0x306c] ;  /* 0x00306c0001187983 */ /* 0x000ea80000300800 */
[----:B------:R-:W3:Y:S04]  /*6fbe0*/  LDL.LU R25, [R1+0x3068] ;  /* 0x0030680001197983 */ /* 0x000ee80000300800 */
[----:B------:R-:W-:Y:S04]  /*6fbf0*/  STL.64 [R1+0x2fb0], R6 ;  /* 0x002fb00601007387 */ /* 0x000fe80000100a00 */
[----:B------:R0:W-:Y:S04]  /*6fc00*/  STL.64 [R1+0x2f70], R18 ;  /* 0x002f701201007387 */ /* 0x0001e80000100a00 */
[----:B0-----:R-:W4:Y:S01]  /*6fc10*/  LDL.64 R18, [R1+0x18] ;  /* 0x0000180001127983 */ /* 0x001f220000100a00 */
[----:B------:R-:W-:-:S02]  /*6fc20*/  IMAD.MOV.U32 R6, RZ, RZ, R3 ;  /* 0x000000ffff067224 */ /* 0x000fc400078e0003 */
[----:B------:R-:W-:Y:S01]  /*6fc30*/  IMAD.MOV.U32 R7, RZ, RZ, R12 ;  /* 0x000000ffff077224 */ /* 0x000fe200078e000c */
[----:B----4-:R0:W-:Y:S04]  /*6fc40*/  STL.64 [R1+0x2f90], R18 ;  /* 0x002f901201007387 */ /* 0x0101e80000100a00 */
[----:B------:R-:W4:Y:S04]  /*6fc50*/  LDL.LU R16, [R1+0x670] ;  /* 0x0006700001107983 */ /* 0x000f280000300800 */
[----:B------:R-:W4:Y:S04]  /*6fc60*/  LDL.LU R17, [R1+0x674] ;  /* 0x0006740001117983 */ /* 0x000f280000300800 */
[----:B0-----:R-:W2:Y:S04]  /*6fc70*/  LDL.LU R18, [R1+0x678] ;  /* 0x0006780001127983 */ /* 0x001ea80000300800 */
[----:B------:R-:W2:Y:S04]  /*6fc80*/  LDL.LU R19, [R1+0x67c] ;  /* 0x00067c0001137983 */ /* 0x000ea80000300800 */
[----:B------:R-:W3:Y:S04]  /*6fc90*/  LDL.LU R3, [R1+0x3064] ;  /* 0x0030640001037983 */ /* 0x000ee80000300800 */
[----:B------:R-:W3:Y:S04]  /*6fca0*/  LDL.LU R12, [R1+0x3060] ;  /* 0x00306000010c7983 */ /* 0x000ee80000300800 */
[----:B------:R0:W-:Y:S02]  /*6fcb0*/  STL.64 [R1+0x2fc8], R6 ;  /* 0x002fc80601007387 */ /* 0x0001e40000100a00 */
[----:B0-----:R-:W-:-:S02]  /*6fcc0*/  IMAD.MOV.U32 R6, RZ, RZ, R0 ;  /* 0x000000ffff067224 */ /* 0x001fc400078e0000 */
[----:B------:R-:W-:Y:S01]  /*6fcd0*/  IMAD.MOV.U32 R7, RZ, RZ, R2 ;  /* 0x000000ffff077224 */ /* 0x000fe200078e0002 */
[----:B------:R-:W3:Y:S04]  /*6fce0*/  LDL.LU R0, [R1+0x305c] ;  /* 0x00305c0001007983 */ /* 0x000ee80000300800 */
[----:B------:R-:W3:Y:S04]  /*6fcf0*/  LDL.LU R2, [R1+0x3058] ;  /* 0x0030580001027983 */ /* 0x000ee80000300800 */
[----:B------:R0:W-:Y:S01]  /*6fd00*/  STL.64 [R1+0x2fe0], R6 ;  /* 0x002fe00601007387 */ /* 0x0001e20000100a00 */
[----:B------:R-:W-:-:S02]  /*6fd10*/  IMAD.MOV.U32 R22, RZ, RZ, R27 ;  /* 0x000000ffff167224 */ /* 0x000fc400078e001b */
[----:B------:R-:W-:Y:S02]  /*6fd20*/  IMAD.MOV.U32 R23, RZ, RZ, R26 ;  /* 0x000000ffff177224 */ /* 0x000fe400078e001a */
[----:B0-----:R-:W-:Y:S02]  /*6fd30*/  IMAD.MOV.U32 R6, RZ, RZ, R29 ;  /* 0x000000ffff067224 */ /* 0x001fe400078e001d */
[----:B------:R-:W-:Y:S01]  /*6fd40*/  IMAD.MOV.U32 R7, RZ, RZ, R28 ;  /* 0x000000ffff077224 */ /* 0x000fe200078e001c */
[----:B--2---:R-:W-:Y:S04]  /*6fd50*/  STL.64 [R1+0x2fa8], R18 ;  /* 0x002fa81201007387 */ /* 0x004fe80000100a00 */
[----:B----4-:R0:W-:Y:S04]  /*6fd60*/  STL.64 [R1+0x2fa0], R16 ;  /* 0x002fa01001007387 */ /* 0x0101e80000100a00 */
[----:B0-----:R-:W2:Y:S04]  /*6fd70*/  LDL.LU R16, [R1+0x680] ;  /* 0x0006800001107983 */ /* 0x001ea80000300800 */
[----:B------:R-:W2:Y:S04]  /*6fd80*/  LDL.LU R17, [R1+0x684] ;  /* 0x0006840001117983 */ /* 0x000ea80000300800 */
[----:B------:R-:W4:Y:S04]  /*6fd90*/  LDL.LU R18, [R1+0x688] ;  /* 0x0006880001127983 */ /* 0x000f280000300800 */
[----:B------:R-:W4:Y:S04]  /*6fda0*/  LDL.LU R19, [R1+0x68c] ;  /* 0x00068c0001137983 */ /* 0x000f280000300800 */
[----:B------:R3:W-:Y:S04]  /*6fdb0*/  STL.64 [R1+0x3000], R6 ;  /* 0x0030000601007387 */ /* 0x0007e80000100a00 */
[----:B------:R0:W-:Y:S01]  /*6fdc0*/  STL.64 [R1+0x3008], R22 ;  /* 0x0030081601007387 */ /* 0x0001e20000100a00 */
[----:B---3--:R-:W-:-:S02]  /*6fdd0*/  IMAD.MOV.U32 R6, RZ, RZ, R25 ;  /* 0x000000ffff067224 */ /* 0x008fc400078e0019 */
[----:B------:R-:W-:-:S05]  /*6fde0*/  IMAD.MOV.U32 R7, RZ, RZ, R24 ;  /* 0x000000ffff077224 */ /* 0x000fca00078e0018 */
[----:B------:R1:W-:Y:S04]  /*6fdf0*/  STL.64 [R1+0x3010], R6 ;  /* 0x0030100601007387 */ /* 0x0003e80000100a00 */
[----:B------:R-:W3:Y:S04]  /*6fe00*/  LDL.LU R20, [R1+0x200] ;  /* 0x0002000001147983 */ /* 0x000ee80000300800 */
[----:B------:R-:W3:Y:S04]  /*6fe10*/  LDL.LU R21, [R1+0x204] ;  /* 0x0002040001157983 */ /* 0x000ee80000300800 */
[----:B0-----:R-:W2:Y:S04]  /*6fe20*/  LDL.LU R22, [R1+0x208] ;  /* 0x0002080001167983 */ /* 0x001ea80000300800 */
[----:B------:R-:W2:Y:S01]  /*6fe30*/  LDL.LU R23, [R1+0x20c] ;  /* 0x00020c0001177983 */ /* 0x000ea20000300800 */
[----:B-1----:R-:W-:-:S02]  /*6fe40*/  IMAD.MOV.U32 R6, RZ, RZ, R12 ;  /* 0x000000ffff067224 */ /* 0x002fc400078e000c */
[----:B------:R-:W-:Y:S01]  /*6fe50*/  IMAD.MOV.U32 R7, RZ, RZ, R3 ;  /* 0x000000ffff077224 */ /* 0x000fe200078e0003 */
[----:B--2---:R-:W-:Y:S04]  /*6fe60*/  STL.64 [R1+0x3020], R22 ;  /* 0x0030201601007387 */ /* 0x004fe80000100a00 */
[----:B---3--:R0:W-:Y:S04]  /*6fe70*/  STL.64 [R1+0x3018], R20 ;  /* 0x0030181401007387 */ /* 0x0081e80000100a00 */
[----:B------:R1:W-:Y:S04]  /*6fe80*/  STL.64 [R1+0x3028], R6 ;  /* 0x0030280601007387 */ /* 0x0003e80000100a00 */
[----:B0-----:R-:W2:Y:S04]  /*6fe90*/  LDL.LU R20, [R1+0x210] ;  /* 0x0002100001147983 */ /* 0x001ea80000300800 */
[----:B------:R-:W2:Y:S04]  /*6fea0*/  LDL.LU R21, [R1+0x214] ;  /* 0x0002140001157983 */ /* 0x000ea80000300800 */
[----:B------:R-:W3:Y:S04]  /*6feb0*/  LDL.LU R22, [R1+0x218] ;  /* 0x0002180001167983 */ /* 0x000ee80000300800 */
[----:B------:R-:W3:Y:S04]  /*6fec0*/  LDL.LU R23, [R1+0x21c] ;  /* 0x00021c0001177983 */ /* 0x000ee80000300800 */
[----:B------:R-:W4:Y:S04]  /*6fed0*/  LDL.LU R12, [R1+0x230] ;  /* 0x00023000010c7983 */ /* 0x000f280000300800 */
[----:B------:R-:W4:Y:S01]  /*6fee0*/  LDL.LU R13, [R1+0x234] ;  /* 0x00023400010d7983 */ /* 0x000f220000300800 */
[----:B-1----:R-:W-:-:S02]  /*6fef0*/  IMAD.MOV.U32 R6, RZ, RZ, R2 ;  /* 0x000000ffff067224 */ /* 0x002fc400078e0002 */
[----:B------:R-:W-:Y:S01]  /*6ff00*/  IMAD.MOV.U32 R7, RZ, RZ, R0 ;  /* 0x000000ffff077224 */ /* 0x000fe200078e0000 */
[----:B------:R-:W4:Y:S04]  /*6ff10*/  LDL.LU R14, [R1+0x238] ;  /* 0x00023800010e7983 */ /* 0x000f280000300800 */
[----:B------:R-:W4:Y:S04]  /*6ff20*/  LDL.LU R15, [R1+0x23c] ;  /* 0x00023c00010f7983 */ /* 0x000f280000300800 */
[----:B---3--:R-:W-:Y:S04]  /*6ff30*/  STL.64 [R1+0x3038], R22 ;  /* 0x0030381601007387 */ /* 0x008fe80000100a00 */
[----:B--2---:R-:W-:Y:S04]  /*6ff40*/  STL.64 [R1+0x3030], R20 ;  /* 0x0030301401007387 */ /* 0x004fe80000100a00 */
[----:B------:R0:W-:Y:S04]  /*6ff50*/  STL.64 [R1+0x3040], R6 ;  /* 0x0030400601007387 */ /* 0x0001e80000100a00 */
[----:B0-----:R-:W2:Y:S04]  /*6ff60*/  LDL.64 R6, [R1+0xb8] ;  /* 0x0000b80001067983 */ /* 0x001ea80000100a00 */
        /* <DEDUP_REMOVED lines=20> */
[----:B------:R-:W-:Y:S06]  /*700b0*/  HMMA.16816.F32 R12, R8, R6, R12 ;  /* 0x00000006080c723c */ /* 0x000fec000000180c */
        /* <DEDUP_REMOVED lines=8> */
[----:B------:R1:W-:Y:S01]  /*70140*/  STL.64 [R1+0x1708], R14 ;  /* 0x0017080e01007387 */ /* 0x0003e20000100a00 */
[----:B0-----:R-:W-:-:S03]  /*70150*/  IMAD.MOV.U32 R12, RZ, RZ, R6 ;  /* 0x000000ffff0c7224 */ /* 0x001fc600078e0006 */
[----:B-1----:R-:W4:Y:S04]  /*70160*/  LDL.LU.64 R14, [R1+0x3050] ;  /* 0x00305000010e7983 */ /* 0x002f280000300a00 */
[----:B------:R-:W2:Y:S04]  /*70170*/  LDL.LU R13, [R1+0x3048] ;  /* 0x00304800010d7983 */ /* 0x000ea80000300800 */
[----:B------:R-:W3:Y:S02]  /*70180*/  LDL.LU.64 R6, [R1+0x3040] ;  /* 0x0030400001067983 */ /* 0x000ee40000300a00 */
[C---:B---3--:R-:W-:Y:S02]  /*70190*/  HMMA.16816.F32 R4, R8.reuse, R6, R20 ;  /* 0x000000060804723c */ /* 0x048fe40000001814 */
[----:B----4-:R-:W-:Y:S04]  /*701a0*/  STL.64 [R1+0x2f68], R14 ;  /* 0x002f680e01007387 */ /* 0x010fe80000100a00 */
        /* <DEDUP_REMOVED lines=22> */
[----:B0-----:R-:W4:Y:S01]  /*70310*/  LDL.LU.64 R6, [R1+0x3000] ;  /* 0x0030000001067983 */ /* 0x001f220000300a00 */
[----:B---3--:R-:W-:Y:S03]  /*70320*/  HMMA.16816.F32 R20, R8, R22, R24 ;  /* 0x000000160814723c */ /* 0x008fe60000001818 */
[----:B------:R-:W3:-:S15]  /*70330*/  LDL.LU R27, [R1+0x2ff8] ;  /* 0x002ff800011b7983 */ /* 0x000ede0000300800 */
[----:B------:R-:W-:-:S05]  /*70340*/  NOP ;  /* 0x0000000000007918 */ /* 0x000fca0000000000 */
[----:B------:R-:W-:Y:S04]  /*70350*/  STL.64 [R1+0x9a0], R20 ;  /* 0x0009a01401007387 */ /* 0x000fe80000100a00 */
[----:B------:R-:W-:Y:S01]  /*70360*/  STL.64 [R1+0x9a8], R22 ;  /* 0x0009a81601007387 */ /* 0x000fe20000100a00 */
[C---:B----4-:R-:W-:Y:S03]  /*70370*/  HMMA.16816.F32 R4, R8.reuse, R6, R16 ;  /* 0x000000060804723c */ /* 0x050fe60000001810 */
[----:B---3--:R-:W0:Y:S04]  /*70380*/  LDSM.16.MT88.4 R20, [R27+UR4+0x6080] ;  /* 0x006080041b14783b */ /* 0x008e280008004200 */
[----:B------:R1:W-:Y:S04]  /*70390*/  STL [R1+0x2f28], R27 ;  /* 0x002f281b01007387 */ /* 0x0003e80000100800 */
[----:B-1----:R-:W3:Y:S04]  /*703a0*/  LDL.64 R26, [R1+0xd8] ;  /* 0x0000d800011a7983 */ /* 0x002ee80000100a00 */
        /* <DEDUP_REMOVED lines=63> */
[----:B----4-:R-:W-:Y:S01]  /*707a0*/  STL [R1+0x2e84], R13 ;  /* 0x002e840d01007387 */ /* 0x010fe20000100800 */
[----:B--2---:R-:W-:Y:S03]  /*707b0*/  HMMA.16816.F32 R8, R8, R6, R16 ;  /* 0x000000060808723c */ /* 0x004fe60000001810 */
[----:B------:R-:W2:Y:S04]  /*707c0*/  LDL.LU.64 R18, [R1+0x2f38] ;  /* 0x002f380001127983 */ /* 0x000ea80000300a00 */
[----:B------:R-:W2:Y:S01]  /*707d0*/  LDL.LU.64 R16, [R1+0x2f30] ;  /* 0x002f300001107983 */ /* 0x000ea20000300a00 */
[----:B0-----:R-:W-:-:S02]  /*707e0*/  IMAD.MOV.U32 R15, RZ, RZ, R3 ;  /* 0x000000ffff0f7224 */ /* 0x001fc400078e0003 */
[----:B------:R-:W-:-:S13]  /*707f0*/  IMAD.MOV.U32 R3, RZ, RZ, R27 ;  /* 0x000000ffff037224 */ /* 0x000fda00078e001b */
[----:B------:R-:W-:Y:S04]  /*70800*/  STL.64 [R1+0x1f0], R8 ;  /* 0x0001f00801007387 */ /* 0x000fe80000100a00 */
[----:B------:R0:W-:Y:S04]  /*70810*/  STL.64 [R1+0x1f8], R10 ;  /* 0x0001f80a01007387 */ /* 0x0001e80000100a00 */
[----:B0-----:R-:W3:Y:S04]  /*70820*/  LDL.64 R10, [R1+0xc8] ;  /* 0x0000c800010a7983 */ /* 0x001ee80000100a00 */
[----:B------:R-:W-:Y:S04]  /*70830*/  STL [R1+0x2e64], R6 ;  /* 0x002e640601007387 */ /* 0x000fe80000100800 */
[----:B------:R-:W-:Y:S01]  /*70840*/  STL [R1+0x2e60], R7 ;  /* 0x002e600701007387 */ /* 0x000fe20000100800 */
[----:B--2---:R-:W-:-:S15]  /*70850*/  HMMA.16816.F32 R20, R16, R26, R20 ;  /* 0x0000001a1014723c */ /* 0x004fde0000001814 */
[----:B------:R-:W-:-:S08]  /*70860*/  NOP ;  /* 0x0000000000007918 */ /* 0x000fd00000000000 */
[----:B------:R0:W-:Y:S04]  /*70870*/  STL.64 [R1+0x1970], R20 ;  /* 0x0019701401007387 */ /* 0x0001e80000100a00 */
[----:B------:R-:W-:Y:S04]  /*70880*/  STL.64 [R1+0x1978], R22 ;  /* 0x0019781601007387 */ /* 0x000fe80000100a00 */
[----:B------:R-:W2:Y:S04]  /*70890*/  LDL.LU R27, [R1+0x2f28] ;  /* 0x002f2800011b7983 */ /* 0x000ea80000300800 */
[----:B------:R-:W-:Y:S01]  /*708a0*/  STL [R1+0x2e6c], R3 ;  /* 0x002e6c0301007387 */ /* 0x000fe20000100800 */
[----:B0-----:R-:W-:-:S05]  /*708b0*/  IMAD.MOV.U32 R20, RZ, RZ, R26 ;  /* 0x000000ffff147224 */ /* 0x001fca00078e001a */
[----:B------:R0:W-:Y:S04]  /*708c0*/  STL [R1+0x2e68], R20 ;  /* 0x002e681401007387 */ /* 0x0001e80000100800 */
[----:B0-----:R-:W3:Y:S04]  /*708d0*/  LDL.LU R20, [R1+0x4e0] ;  /* 0x0004e00001147983 */ /* 0x001ee80000300800 */
[----:B------:R-:W3:Y:S04]  /*708e0*/  LDL.LU R21, [R1+0x4e4] ;  /* 0x0004e40001157983 */ /* 0x000ee80000300800 */
[----:B------:R-:W3:Y:S04]  /*708f0*/  LDL.LU R22, [R1+0x4e8] ;  /* 0x0004e80001167983 */ /* 0x000ee80000300800 */
[----:B------:R-:W3:Y:S02]  /*70900*/  LDL.LU R23, [R1+0x4ec] ;  /* 0x0004ec0001177983 */ /* 0x000ee40000300800 */
[----:B---3--:R-:W-:-:S15]  /*70910*/  HMMA.16816.F32 R20, R16, R10, R20 ;  /* 0x0000000a1014723c */ /* 0x008fde0000001814 */
[----:B------:R-:W-:-:S08]  /*70920*/  NOP ;  /* 0x0000000000007918 */ /* 0x000fd00000000000 */
[----:B------:R0:W-:Y:S04]  /*70930*/  STL.64 [R1+0x1870], R20 ;  /* 0x0018701401007387 */ /* 0x0001e80000100a00 */
[----:B------:R1:W-:Y:S01]  /*70940*/  STL.64 [R1+0x1878], R22 ;  /* 0x0018781601007387 */ /* 0x0003e20000100a00 */
[----:B0-----:R-:W-:Y:S02]  /*70950*/  IMAD.MOV.U32 R21, RZ, RZ, R11 ;  /* 0x000000ffff157224 */ /* 0x001fe400078e000b */
[----:B-1----:R-:W-:Y:S02]  /*70960*/  IMAD.MOV.U32 R22, RZ, RZ, R10 ;  /* 0x000000ffff167224 */ /* 0x002fe400078e000a */
[----:B--2---:R-:W0:Y:S04]  /*70970*/  LDSM.16.MT88.4 R8, [R27+UR4+0x6100] ;  /* 0x006100041b08783b */ /* 0x004e280008004200 */
[----:B------:R1:W-:Y:S04]  /*70980*/  STL [R1+0x2e74], R21 ;  /* 0x002e741501007387 */ /* 0x0003e80000100800 */
[----:B------:R2:W-:Y:S04]  /*70990*/  STL [R1+0x2e70], R22 ;  /* 0x002e701601007387 */ /* 0x0005e80000100800 */
[----:B------:R-:W3:Y:S04]  /*709a0*/  LDL.LU R20, [R1+0xee0] ;  /* 0x000ee00001147983 */ /* 0x000ee80000300800 */
[----:B-1----:R-:W3:Y:S04]  /*709b0*/  LDL.LU R21, [R1+0xee4] ;  /* 0x000ee40001157983 */ /* 0x002ee80000300800 */
[----:B--2---:R-:W3:Y:S04]  /*709c0*/  LDL.LU R22, [R1+0xee8] ;  /* 0x000ee80001167983 */ /* 0x004ee80000300800 */
[----:B------:R-:W3:Y:S01]  /*709d0*/  LDL.LU R23, [R1+0xeec] ;  /* 0x000eec0001177983 */ /* 0x000ee20000300800 */
[----:B------:R-:W-:-:S03]  /*709e0*/  IMAD.MOV.U32 R14, RZ, RZ, R12 ;  /* 0x000000ffff0e7224 */ /* 0x000fc600078e000c */
[----:B------:R-:W-:Y:S04]  /*709f0*/  STL [R1+0x2e90], R27 ;  /* 0x002e901b01007387 */ /* 0x000fe80000100800 */
[----:B0-----:R0:W-:Y:S04]  /*70a00*/  STL.64 [R1+0x2cf8], R10 ;  /* 0x002cf80a01007387 */ /* 0x0011e80000100a00 */
[----:B------:R-:W-:Y:S01]  /*70a10*/  STL.64 [R1+0x2cf0], R8 ;  /* 0x002cf00801007387 */ /* 0x000fe20000100a00 */
[----:B0-----:R-:W-:Y:S02]  /*70a20*/  IMAD.MOV.U32 R10, RZ, RZ, R5 ;  /* 0x000000ffff0a7224 */ /* 0x001fe400078e0005 */
[----:B------:R-:W-:Y:S01]  /*70a30*/  IMAD.MOV.U32 R11, RZ, RZ, R4 ;  /* 0x000000ffff0b7224 */ /* 0x000fe200078e0004 */
[----:B---3--:R-:W-:-:S15]  /*70a40*/  HMMA.16816.F32 R12, R16, R14, R20 ;  /* 0x0000000e100c723c */ /* 0x008fde0000001814 */
[----:B------:R-:W-:-:S08]  /*70a50*/  NOP ;  /* 0x0000000000007918 */ /* 0x000fd00000000000 */
[----:B------:R-:W-:Y:S04]  /*70a60*/  STL.64 [R1+0x1770], R12 ;  /* 0x0017700c01007387 */ /* 0x000fe80000100a00 */
[----:B------:R-:W-:Y:S04]  /*70a70*/  STL.64 [R1+0x1778], R14 ;  /* 0x0017780e01007387 */ /* 0x000fe80000100a00 */
[----:B------:R0:W-:Y:S04]  /*70a80*/  STL.64 [R1+0x2e98], R10 ;  /* 0x002e980a01007387 */ /* 0x0001e80000100a00 */
[----:B------:R-:W2:Y:S04]  /*70a90*/  LDL.LU R24, [R1+0xe40] ;  /* 0x000e400001187983 */ /* 0x000ea80000300800 */
[----:B------:R-:W2:Y:S04]  /*70aa0*/  LDL.LU R25, [R1+0xe44] ;  /* 0x000e440001197983 */ /* 0x000ea80000300800 */
[----:B------:R-:W3:Y:S04]  /*70ab0*/  LDL.LU R26, [R1+0xe48] ;  /* 0x000e4800011a7983 */ /* 0x000ee80000300800 */
[----:B------:R-:W3:Y:S01]  /*70ac0*/  LDL.LU R27, [R1+0xe4c] ;  /* 0x000e4c00011b7983 */ /* 0x000ee20000300800 */
[----:B0-----:R-:W-:-:S02]  /*70ad0*/  IMAD.MOV.U32 R10, RZ, RZ, R2 ;  /* 0x000000ffff0a7224 */ /* 0x001fc400078e0002 */
[----:B------:R-:W-:Y:S01]  /*70ae0*/  IMAD.MOV.U32 R11, RZ, RZ, R0 ;  /* 0x000000ffff0b7224 */ /* 0x000fe200078e0000 */
[----:B---3--:R-:W-:Y:S04]  /*70af0*/  STL.64 [R1+0x2ea8], R26 ;  /* 0x002ea81a01007387 */ /* 0x008fe80000100a00 */
[----:B--2---:R-:W-:Y:S04]  /*70b00*/  STL.64 [R1+0x2ea0], R24 ;  /* 0x002ea01801007387 */ /* 0x004fe80000100a00 */
[----:B------:R0:W-:Y:S04]  /*70b10*/  STL.64 [R1+0x2eb0], R10 ;  /* 0x002eb00a01007387 */ /* 0x0001e80000100a00 */
[----:B0-----:R-:W2:Y:S04]  /*70b20*/  LDL.64 R10, [R1+0x38] ;  /* 0x00003800010a7983 */ /* 0x001ea80000100a00 */
[----:B--2---:R0:W-:Y:S04]  /*70b30*/  STL.64 [R1+0x2ec8], R10 ;  /* 0x002ec80a01007387 */ /* 0x0041e80000100a00 */
[----:B------:R-:W2:Y:S04]  /*70b40*/  LDL.LU R24, [R1+0xe50] ;  /* 0x000e500001187983 */ /* 0x000ea80000300800 */
[----:B------:R-:W2:Y:S04]  /*70b50*/  LDL.LU R25, [R1+0xe54] ;  /* 0x000e540001197983 */ /* 0x000ea80000300800 */
[----:B------:R-:W3:Y:S04]  /*70b60*/  LDL.LU R26, [R1+0xe58] ;  /* 0x000e5800011a7983 */ /* 0x000ee80000300800 */
[----:B------:R-:W3:Y:S04]  /*70b70*/  LDL.LU R27, [R1+0xe5c] ;  /* 0x000e5c00011b7983 */ /* 0x000ee80000300800 */
[----:B------:R-:W4:Y:S04]  /*70b80*/  LDL.64 R22, [R1+0xa8] ;  /* 0x0000a80001167983 */ /* 0x000f280000100a00 */
[----:B0-----:R-:W2:Y:S04]  /*70b90*/  LDL.64 R10, [R1+0x48] ;  /* 0x00004800010a7983 */ /* 0x001ea80000100a00 */
[----:B--2---:R0:W-:Y:S04]  /*70ba0*/  STL.64 [R1+0x2ee0], R10 ;  /* 0x002ee00a01007387 */ /* 0x0041e80000100a00 */
[----:B0-----:R-:W2:Y:S04]  /*70bb0*/  LDL.64 R10, [R1+0x58] ;  /* 0x00005800010a7983 */ /* 0x001ea80000100a00 */
[----:B--2---:R-:W-:Y:S04]  /*70bc0*/  STL.64 [R1+0x2ef8], R10 ;  /* 0x002ef80a01007387 */ /* 0x004fe80000100a00 */
[----:B---3--:R-:W-:Y:S04]  /*70bd0*/  STL.64 [R1+0x2ec0], R26 ;  /* 0x002ec01a01007387 */ /* 0x008fe80000100a00 */
        /* <DEDUP_REMOVED lines=15> */
[----:B------:R-:W4:Y:S04]  /*70cd0*/  LDL.64 R14, [R1+0x88] ;  /* 0x00008800010e7983 */ /* 0x000f280000100a00 */
[----:B----4-:R0:W-:Y:S04]  /*70ce0*/  STL.64 [R1+0x2f10], R14 ;  /* 0x002f100e01007387 */ /* 0x0101e80000100a00 */
[----:B------:R-:W4:Y:S04]  /*70cf0*/  LDL.64 R10, [R1+0x68] ;  /* 0x00006800010a7983 */ /* 0x000f280000100a00 */
[----:B0-----:R-:W3:Y:S04]  /*70d00*/  LDL.64 R14, [R1+0x98] ;  /* 0x00009800010e7983 */ /* 0x001ee80000100a00 */
[----:B----4-:R0:W-:Y:S04]  /*70d10*/  STL.64 [R1+0x2f00], R10 ;  /* 0x002f000a01007387 */ /* 0x0101e80000100a00 */
[----:B0-----:R-:W4:Y:S01]  /*70d20*/  LDL.64 R10, [R1+0x78] ;  /* 0x00007800010a7983 */ /* 0x001f220000100a00 */
[----:B--2---:R-:W-:Y:S03]  /*70d30*/  HMMA.16816.F32 R4, R16, R22, R4 ;  /* 0x000000161004723c */ /* 0x004fe60000001804 */
[----:B----4-:R0:W-:Y:S04]  /*70d40*/  STL.64 [R1+0x2f08], R10 ;  /* 0x002f080a01007387 */ /* 0x0101e80000100a00 */
        /* <DEDUP_REMOVED lines=19> */
[----:B------:R-:W4:Y:S01]  /*70e80*/  LDL.LU.64 R4, [R1+0x2f18] ;  /* 0x002f180001047983 */ /* 0x000f220000300a00 */
[----:B------:R-:W-:-:S03]  /*70e90*/  IMAD.MOV.U32 R28, RZ, RZ, R22 ;  /* 0x000000ffff1c7224 */ /* 0x000fc600078e0016 */
[----:B------:R0:W-:Y:S04]  /*70ea0*/  STL [R1+0x2e7c], R23 ;  /* 0x002e7c1701007387 */ /* 0x0001e80000100800 */
[----:B------:R-:W3:Y:S04]  /*70eb0*/  LDL.LU R20, [R1+0xe90] ;  /* 0x000e900001147983 */ /* 0x000ee80000300800 */
[----:B------:R-:W3:Y:S04]  /*70ec0*/  LDL.LU R21, [R1+0xe94] ;  /* 0x000e940001157983 */ /* 0x000ee80000300800 */
[----:B------:R-:W3:Y:S01]  /*70ed0*/  LDL.LU R22, [R1+0xe98] ;  /* 0x000e980001167983 */ /* 0x000ee20000300800 */
[----:B------:R-:W-:-:S03]  /*70ee0*/  IMAD.MOV.U32 R29, RZ, RZ, R15 ;  /* 0x000000ffff1d7224 */ /* 0x000fc600078e000f */
[----:B0-----:R-:W3:Y:S04]  /*70ef0*/  LDL.LU R23, [R1+0xe9c] ;  /* 0x000e9c0001177983 */ /* 0x001ee80000300800 */
[----:B------:R-:W-:Y:S01]  /*70f00*/  STL [R1+0x2e78], R28 ;  /* 0x002e781c01007387 */ /* 0x000fe20000100800 */
[----:B----4-:R-:W-:-:S15]  /*70f10*/  HMMA.16816.F32 R4, R16, R14, R4 ;  /* 0x0000000e1004723c */ /* 0x010fde0000001804 */
[----:B------:R-:W-:-:S08]  /*70f20*/  NOP ;  /* 0x0000000000007918 */ /* 0x000fd00000000000 */
[----:B------:R0:W-:Y:S04]  /*70f30*/  STL.64 [R1+0x1570], R4 ;  /* 0x0015700401007387 */ /* 0x0001e80000100a00 */
[----:B------:R-:W-:Y:S01]  /*70f40*/  STL.64 [R1+0x1578], R6 ;  /* 0x0015780601007387 */ /* 0x000fe20000100a00 */
[----:B0-----:R-:W-:-:S03]  /*70f50*/  IMAD.MOV.U32 R5, RZ, RZ, R14 ;  /* 0x000000ffff057224 */ /* 0x001fc600078e000e */
[----:B------:R-:W2:Y:S04]  /*70f60*/  LDL.LU.64 R14, [R1+0x2f10] ;  /* 0x002f1000010e7983 */ /* 0x000ea80000300a00 */
[----:B------:R0:W-:Y:S04]  /*70f70*/  STL [R1+0x2e80], R5 ;  /* 0x002e800501007387 */ /* 0x0001e80000100800 */
[----:B------:R-:W4:Y:S04]  /*70f80*/  LDL.LU R4, [R1+0xea0] ;  /* 0x000ea00001047983 */ /* 0x000f280000300800 */
[----:B0-----:R-:W4:Y:S04]  /*70f90*/  LDL.LU R5, [R1+0xea4] ;  /* 0x000ea40001057983 */ /* 0x001f280000300800 */
[----:B------:R-:W4:Y:S04]  /*70fa0*/  LDL.LU R6, [R1+0xea8] ;  /* 0x000ea80001067983 */ /* 0x000f280000300800 */
[----:B------:R-:W4:Y:S01]  /*70fb0*/  LDL.LU R7, [R1+0xeac] ;  /* 0x000eac0001077983 */ /* 0x000f220000300800 */
[----:B--2---:R-:W-:-:S15]  /*70fc0*/  HMMA.16816.F32 R8, R16, R14, R8 ;  /* 0x0000000e1008723c */ /* 0x004fde0000001808 */
[----:B------:R-:W-:-:S08]  /*70fd0*/  NOP ;  /* 0x0000000000007918 */ /* 0x000fd00000000000 */
[----:B------:R-:W-:Y:S04]  /*70fe0*/  STL.64 [R1+0x12f0], R8 ;  /* 0x0012f00801007387 */ /* 0x000fe80000100a00 */
[----:B------:R0:W-:Y:S04]  /*70ff0*/  STL.64 [R1+0x12f8], R10 ;  /* 0x0012f80a01007387 */ /* 0x0001e80000100a00 */
[----:B0-----:R-:W4:Y:S04]  /*71000*/  LDL.LU.64 R10, [R1+0x2f08] ;  /* 0x002f0800010a7983 */ /* 0x001f280000300a00 */
[----:B------:R-:W2:Y:S01]  /*71010*/  LDL.LU R12, [R1+0x1170] ;  /* 0x00117000010c7983 */ /* 0x000ea20000300800 */
[----:B------:R-:W-:-:S03]  /*71020*/  IMAD.MOV.U32 R2, RZ, RZ, R14 ;  /* 0x000000ffff027224 */ /* 0x000fc600078e000e */
[----:B------:R-:W2:Y:S01]  /*71030*/  LDL.LU R13, [R1+0x1174] ;  /* 0x00117400010d7983 */ /* 0x000ea20000300800 */
[----:B------:R-:W-:-:S03]  /*71040*/  IMAD.MOV.U32 R0, RZ, RZ, R15 ;  /* 0x000000ffff007224 */ /* 0x000fc600078e000f */
[----:B------:R-:W2:Y:S04]  /*71050*/  LDL.LU R14, [R1+0x1178] ;  /* 0x00117800010e7983 */ /* 0x000ea80000300800 */
[----:B------:R-:W2:Y:S01]  /*71060*/  LDL.LU R15, [R1+0x117c] ;  /* 0x00117c00010f7983 */ /* 0x000ea20000300800 */
[----:B----4-:R-:W-:-:S15]  /*71070*/  HMMA.16816.F32 R4, R16, R10, R4 ;  /* 0x0000000a1004723c */ /* 0x010fde0000001804 */
[----:B------:R-:W-:-:S08]  /*71080*/  NOP ;  /* 0x0000000000007918 */ /* 0x000fd00000000000 */
[----:B------:R0:W-:Y:S04]  /*71090*/  STL.64 [R1+0x12e0], R4 ;  /* 0x0012e00401007387 */ /* 0x0001e80000100a00 */
[----:B------:R1:W-:Y:S01]  /*710a0*/  STL.64 [R1+0x12e8], R6 ;  /* 0x0012e80601007387 */ /* 0x0003e20000100a00 */
[----:B0-----:R-:W-:Y:S02]  /*710b0*/  IMAD.MOV.U32 R4, RZ, RZ, R11 ;  /* 0x000000ffff047224 */ /* 0x001fe400078e000b */
[----:B-1----:R-:W-:Y:S02]  /*710c0*/  IMAD.MOV.U32 R7, RZ, RZ, R10 ;  /* 0x000000ffff077224 */ /* 0x002fe400078e000a */
[----:B------:R-:W3:Y:S02]  /*710d0*/  LDL.LU.64 R10, [R1+0x2f00] ;  /* 0x002f0000010a7983 */ /* 0x000ee40000300a00 */
[----:B---3--:R-:W-:Y:S06]  /*710e0*/  HMMA.16816.F32 R20, R16, R10, R20 ;  /* 0x0000000a1014723c */ /* 0x008fec0000001814 */
[----:B------:R-:W-:-:S15]  /*710f0*/  IMAD.MOV.U32 R6, RZ, RZ, R11 ;  /* 0x000000ffff067224 */ /* 0x000fde00078e000b */
[----:B------:R-:W-:-:S02]  /*71100*/  NOP ;  /* 0x0000000000007918 */ /* 0x000fc40000000000 */
[----:B------:R0:W-:Y:S04]  /*71110*/  STL.64 [R1+0x12d0], R20 ;  /* 0x0012d01401007387 */ /* 0x0001e80000100a00 */
[----:B------:R1:W-:Y:S01]  /*71120*/  STL.64 [R1+0x12d8], R22 ;  /* 0x0012d81601007387 */ /* 0x0003e20000100a00 */
[----:B0-----:R-:W-:-:S03]  /*71130*/  IMAD.MOV.U32 R20, RZ, RZ, R10 ;  /* 0x000000ffff147224 */ /* 0x001fc600078e000a */
[----:B------:R-:W3:Y:S02]  /*71140*/  LDL.LU.64 R10, [R1+0x2ef8] ;  /* 0x002ef800010a7983 */ /* 0x000ee40000300a00 */
[----:B---3--:R-:W-:Y:S06]  /*71150*/  HMMA.16816.F32 R24, R16, R10, R24 ;  /* 0x0000000a1018723c */ /* 0x008fec0000001818 */
[----:B-1----:R-:W-:Y:S02]  /*71160*/  IMAD.MOV.U32 R22, RZ, RZ, R10 ;  /* 0x000000ffff167224 */ /* 0x002fe400078e000a */
        /* <DEDUP_REMOVED lines=30> */
[----:B------:R-:W3:-:S15]  /*71350*/  LDL.LU R27, [R1+0x2e90] ;  /* 0x002e9000011b7983 */ /* 0x000ede0000300800 */
[----:B------:R-:W-:-:S06]  /*71360*/  NOP ;  /* 0x0000000000007918 */ /* 0x000fcc0000000000 */
[----:B------:R0:W-:Y:S04]  /*71370*/  STL.64 [R1+0x1280], R8 ;  /* 0x0012800801007387 */ /* 0x0001e80000100a00 */
[----:B------:R1:W-:Y:S04]  /*71380*/  STL.64 [R1+0x1288], R10 ;  /* 0x0012880a01007387 */ /* 0x0003e80000100a00 */
[----:B0-----:R-:W4:Y:S04]  /*71390*/  LDL.LU R8, [R1+0xad0] ;  /* 0x000ad00001087983 */ /* 0x001f280000300800 */
[----:B------:R-:W4:Y:S04]  /*713a0*/  LDL.LU R9, [R1+0xad4] ;  /* 0x000ad40001097983 */ /* 0x000f280000300800 */
[----:B-1----:R-:W2:Y:S04]  /*713b0*/  LDL.LU R10, [R1+0xad8] ;  /* 0x000ad800010a7983 */ /* 0x002ea80000300800 */
[----:B------:R-:W2:Y:S04]  /*713c0*/  LDL.LU R11, [R1+0xadc] ;  /* 0x000adc00010b7983 */ /* 0x000ea80000300800 */
[----:B---3--:R-:W0:Y:S04]  /*713d0*/  LDSM.16.MT88.4 R24, [R27+UR4+0x6180] ;  /* 0x006180041b18783b */ /* 0x008e280008004200 */
[----:B--2---:R1:W-:Y:S04]  /*713e0*/  STL.64 [R1+0x2d08], R10 ;  /* 0x002d080a01007387 */ /* 0x0043e80000100a00 */
[----:B----4-:R-:W-:Y:S04]  /*713f0*/  STL.64 [R1+0x2d00], R8 ;  /* 0x002d000801007387 */ /* 0x010fe80000100a00 */
[----:B-1----:R-:W2:Y:S04]  /*71400*/  LDL R10, [R1+0x8] ;  /* 0x00000800010a7983 */ /* 0x002ea80000100800 */
[----:B------:R-:W2:Y:S04]  /*71410*/  LDL R11, [R1+0xc] ;  /* 0x00000c00010b7983 */ /* 0x000ea80000100800 */
[----:B0-----:R-:W-:Y:S04]  /*71420*/  STL.64 [R1+0x2bd8], R26 ;  /* 0x002bd81a01007387 */ /* 0x001fe80000100a00 */
[----:B------:R0:W-:Y:S04]  /*71430*/  STL.64 [R1+0x2bd0], R24 ;  /* 0x002bd01801007387 */ /* 0x0001e80000100a00 */
[----:B0-----:R-:W3:Y:S04]  /*71440*/  LDL.LU R24, [R1+0x1160] ;  /* 0x0011600001187983 */ /* 0x001ee80000300800 */
[----:B------:R-:W3:Y:S04]  /*71450*/  LDL.LU R25, [R1+0x1164] ;  /* 0x0011640001197983 */ /* 0x000ee80000300800 */
[----:B------:R-:W3:Y:S04]  /*71460*/  LDL.LU R26, [R1+0x1168] ;  /* 0x00116800011a7983 */ /* 0x000ee80000300800 */
[----:B------:R-:W3:Y:S01]  /*71470*/  LDL.LU R27, [R1+0x116c] ;  /* 0x00116c00011b7983 */ /* 0x000ee20000300800 */
[----:B--2---:R-:W-:-:S15]  /*71480*/  HMMA.16816.F32 R12, R16, R10, R12 ;  /* 0x0000000a100c723c */ /* 0x004fde000000180c */
[----:B------:R-:W-:-:S08]  /*71490*/  NOP ;  /* 0x0000000000007918 */ /* 0x000fd00000000000 */
[----:B------:R-:W-:Y:S04]  /*714a0*/  STL.64 [R1+0x1030], R12 ;  /* 0x0010300c01007387 */ /* 0x000fe80000100a00 */
[----:B------:R0:W-:Y:S04]  /*714b0*/  STL.64 [R1+0x1038], R14 ;  /* 0x0010380e01007387 */ /* 0x0001e80000100a00 */
[----:B0-----:R-:W3:Y:S04]  /*714c0*/  LDL.LU.64 R14, [R1+0x2e88] ;  /* 0x002e8800010e7983 */ /* 0x001ee80000300a00 */
[----:B------:R-:W2:Y:S04]  /*714d0*/  LDL.LU R13, [R1+0x2e84] ;  /* 0x002e8400010d7983 */ /* 0x000ea80000300800 */
[----:B------:R0:W-:Y:S04]  /*714e0*/  STL.64 [R1+0x2d20], R10 ;  /* 0x002d200a01007387 */ /* 0x0001e80000100a00 */
[----:B0-----:R-:W4:Y:S01]  /*714f0*/  LDL.64 R10, [R1+0x18] ;  /* 0x00001800010a7983 */ /* 0x001f220000100a00 */
[----:B---3--:R-:W-:Y:S03]  /*71500*/  HMMA.16816.F32 R24, R16, R14, R24 ;  /* 0x0000000e1018723c */ /* 0x008fe60000001818 */
[----:B----4-:R0:W-:-:S15]  /*71510*/  STL.64 [R1+0x2d38], R10 ;  /* 0x002d380a01007387 */ /* 0x0101de0000100a00 */
[----:B------:R-:W-:-:S05]  /*71520*/  NOP ;  /* 0x0000000000007918 */ /* 0x000fca0000000000 */
[----:B------:R-:W-:Y:S04]  /*71530*/  STL.64 [R1+0x1020], R24 ;  /* 0x0010201801007387 */ /* 0x000fe80000100a00 */
[----:B------:R-:W-:Y:S04]  /*71540*/  STL.64 [R1+0x1028], R26 ;  /* 0x0010281a01007387 */ /* 0x000fe80000100a00 */
[----:B0-----:R-:W3:Y:S04]  /*71550*/  LDL.64 R10, [R1+0x28] ;  /* 0x00002800010a7983 */ /* 0x001ee80000100a00 */
[----:B---3--:R-:W-:Y:S04]  /*71560*/  STL.64 [R1+0x2d50], R10 ;  /* 0x002d500a01007387 */ /* 0x008fe80000100a00 */
[----:B------:R-:W-:Y:S04]  /*71570*/  STL.64 [R1+0x2d18], R14 ;  /* 0x002d180e01007387 */ /* 0x000fe80000100a00 */
[----:B--2---:R0:W-:Y:S04]  /*71580*/  STL [R1+0x2d10], R13 ;  /* 0x002d100d01007387 */ /* 0x0041e80000100800 */
[----:B------:R-:W2:Y:S04]  /*71590*/  LDL.LU R12, [R1+0xae0] ;  /* 0x000ae000010c7983 */ /* 0x000ea80000300800 */
[----:B0-----:R-:W2:Y:S04]  /*715a0*/  LDL.LU R13, [R1+0xae4] ;  /* 0x000ae400010d7983 */ /* 0x001ea80000300800 */
        /* <DEDUP_REMOVED lines=58> */
[----:B------:R-:W-:Y:S01]  /*71950*/  IMAD.MOV.U32 R11, RZ, RZ, R29 ;  /* 0x000000ffff0b7224 */ /* 0x000fe200078e001d */
[----:B------:R-:W2:Y:S04]  /*71960*/  LDL.LU R5, [R1+0x2e58] ;  /* 0x002e580001057983 */ /* 0x000ea80000300800 */
[----:B------:R0:W-:Y:S04]  /*71970*/  STL.64 [R1+0x2df0], R10 ;  /* 0x002df00a01007387 */ /* 0x0001e80000100a00 */
[----:B---3--:R-:W-:Y:S04]  /*71980*/  STL.64 [R1+0x2d90], R14 ;  /* 0x002d900e01007387 */ /* 0x008fe80000100a00 */
[----:B------:R1:W-:Y:S01]  /*71990*/  STL.64 [R1+0x2d88], R12 ;  /* 0x002d880c01007387 */ /* 0x0003e20000100a00 */
[----:B0-----:R-:W-:-:S02]  /*719a0*/  IMAD.MOV.U32 R10, RZ, RZ, R28 ;  /* 0x000000ffff0a7224 */ /* 0x001fc400078e001c */
[----:B------:R-:W-:Y:S01]  /*719b0*/  IMAD.MOV.U32 R11, RZ, RZ, R23 ;  /* 0x000000ffff0b7224 */ /* 0x000fe200078e0017 */
[----:B-1----:R-:W3:Y:S04]  /*719c0*/  LDL.LU R12, [R1+0xb30] ;  /* 0x000b3000010c7983 */ /* 0x002ee80000300800 */
[----:B------:R-:W3:Y:S04]  /*719d0*/  LDL.LU R13, [R1+0xb34] ;  /* 0x000b3400010d7983 */ /* 0x000ee80000300800 */
[----:B------:R-:W4:Y:S04]  /*719e0*/  LDL.LU R14, [R1+0xb38] ;  /* 0x000b3800010e7983 */ /* 0x000f280000300800 */
[----:B------:R-:W4:Y:S04]  /*719f0*/  LDL.LU R15, [R1+0xb3c] ;  /* 0x000b3c00010f7983 */ /* 0x000f280000300800 */
[----:B------:R0:W-:Y:S04]  /*71a00*/  STL.64 [R1+0x2e08], R10 ;  /* 0x002e080a01007387 */ /* 0x0001e80000100a00 */
[----:B------:R-:W2:Y:S04]  /*71a10*/  LDL.LU.64 R28, [R1+0x19e8] ;  /* 0x0019e800011c7983 */ /* 0x000ea80000300a00 */
[----:B------:R-:W3:Y:S04]  /*71a20*/  LDL.LU R8, [R1+0xb90] ;  /* 0x000b900001087983 */ /* 0x000ee80000300800 */
[----:B------:R-:W3:Y:S04]  /*71a30*/  LDL.LU R9, [R1+0xb94] ;  /* 0x000b940001097983 */ /* 0x000ee80000300800 */
[----:B0-----:R-:W4:Y:S04]  /*71a40*/  LDL.LU R10, [R1+0xb98] ;  /* 0x000b9800010a7983 */ /* 0x001f280000300800 */
[----:B------:R-:W4:Y:S04]  /*71a50*/  LDL.LU R11, [R1+0xb9c] ;  /* 0x000b9c00010b7983 */ /* 0x000f280000300800 */
[----:B----4-:R0:W-:Y:S04]  /*71a60*/  STL.64 [R1+0x2e18], R10 ;  /* 0x002e180a01007387 */ /* 0x0101e80000100a00 */
[----:B---3--:R-:W-:Y:S01]  /*71a70*/  STL.64 [R1+0x2e10], R8 ;  /* 0x002e100801007387 */ /* 0x008fe20000100a00 */
[----:B0-----:R-:W-:-:S02]  /*71a80*/  IMAD.MOV.U32 R10, RZ, RZ, R22 ;  /* 0x000000ffff0a7224 */ /* 0x001fc400078e0016 */
[----:B------:R-:W-:-:S05]  /*71a90*/  IMAD.MOV.U32 R11, RZ, RZ, R21 ;  /* 0x000000ffff0b7224 */ /* 0x000fca00078e0015 */
[----:B------:R-:W-:Y:S04]  /*71aa0*/  STL.64 [R1+0x2e30], R10 ;  /* 0x002e300a01007387 */ /* 0x000fe80000100a00 */
[----:B------:R-:W-:Y:S04]  /*71ab0*/  STL.64 [R1+0x2da8], R14 ;  /* 0x002da80e01007387 */ /* 0x000fe80000100a00 */
[----:B------:R0:W-:Y:S04]  /*71ac0*/  STL.64 [R1+0x2da0], R12 ;  /* 0x002da00c01007387 */ /* 0x0001e80000100a00 */
[----:B0-----:R-:W3:Y:S04]  /*71ad0*/  LDL.LU R12, [R1+0xb40] ;  /* 0x000b4000010c7983 */ /* 0x001ee80000300800 */
[----:B------:R-:W3:Y:S04]  /*71ae0*/  LDL.LU R13, [R1+0xb44] ;  /* 0x000b4400010d7983 */ /* 0x000ee80000300800 */
[----:B------:R-:W4:Y:S04]  /*71af0*/  LDL.LU R14, [R1+0xb48] ;  /* 0x000b4800010e7983 */ /* 0x000f280000300800 */
[----:B------:R-:W4:Y:S01]  /*71b00*/  LDL.LU R15, [R1+0xb4c] ;  /* 0x000b4c00010f7983 */ /* 0x000f220000300800 */
[----:B------:R-:W-:-:S03]  /*71b10*/  IMAD.MOV.U32 R10, RZ, RZ, R20 ;  /* 0x000000ffff0a7224 */ /* 0x000fc600078e0014 */
        /* <DEDUP_REMOVED lines=39> */
[----:B------:R-:W2:Y:S04]  /*71d90*/  LDL.LU.64 R22, [R1+0x2e50] ;  /* 0x002e500001167983 */ /* 0x000ea80000300a00 */
[----:B------:R-:W2:Y:S01]  /*71da0*/  LDL.LU.64 R20, [R1+0x2e48] ;  /* 0x002e480001147983 */ /* 0x000ea20000300a00 */
[----:B------:R-:W-:-:S03]  /*71db0*/  IMAD.MOV.U32 R11, RZ, RZ, R3 ;  /* 0x000000ffff0b7224 */ /* 0x000fc600078e0003 */
[----:B------:R-:W-:Y:S04]  /*71dc0*/  STL.64 [R1+0x210], R16 ;  /* 0x0002101001007387 */ /* 0x000fe80000100a00 */
[----:B------:R0:W-:Y:S04]  /*71dd0*/  STL.64 [R1+0x218], R18 ;  /* 0x0002181201007387 */ /* 0x0001e80000100a00 */
[----:B0-----:R-:W4:Y:S01]  /*71de0*/  LDL.LU.64 R18, [R1+0xb8] ;  /* 0x0000b80001127983 */ /* 0x001f220000300a00 */
        /* <DEDUP_REMOVED lines=42> */
[----:B------:R0:W-:Y:S04]  /*72090*/  STL.64 [R1+0x11f8], R18 ;  /* 0x0011f81201007387 */ /* 0x0001e80000100a00 */
[----:B0-----:R-:W4:Y:S01]  /*720a0*/  LDL.LU.64 R18, [R1+0xc8] ;  /* 0x0000c80001127983 */ /* 0x001f220000300a00 */
[C---:B--2---:R-:W-:Y:S03]  /*720b0*/  HMMA.16816.F32 R8, R20.reuse, R10, R12 ;  /* 0x0000000a1408723c */ /* 0x044fe6000000180c */
[----:B----4-:R0:W-:Y:S04]  /*720c0*/  STL.64 [R1+0x2ce8], R18 ;  /* 0x002ce81201007387 */ /* 0x0101e80000100a00 */
[----:B0-----:R-:W2:Y:S04]  /*720d0*/  LDL.LU.64 R18, [R1+0xd8] ;  /* 0x0000d80001127983 */ /* 0x001ea80000300a00 */
[----:B------:R-:W4:Y:S04]  /*720e0*/  LDL.LU.64 R14, [R1+0x2dc0] ;  /* 0x002dc000010e7983 */ /* 0x000f280000300a00 */
[----:B------:R-:W4:Y:S08]  /*720f0*/  LDL.LU.64 R12, [R1+0x2db8] ;  /* 0x002db800010c7983 */ /* 0x000f300000300a00 */
        /* <DEDUP_REMOVED lines=31> */
[----:B----4-:R-:W-:Y:S06]  /*722f0*/  HMMA.16816.F32 R12, R20, R10, R12 ;  /* 0x0000000a140c723c */ /* 0x010fec000000180c */
[----:B------:R-:W-:-:S15]  /*72300*/  IMAD.MOV.U32 R2, RZ, RZ, R11 ;  /* 0x000000ffff027224 */ /* 0x000fde00078e000b */
[----:B------:R-:W-:-:S02]  /*72310*/  NOP ;  /* 0x0000000000007918 */ /* 0x000fc40000000000 */
        /* <DEDUP_REMOVED lines=13> */
[----:B----4-:R-:W-:Y:S02]  /*723f0*/  HMMA.16816.F32 R8, R20, R10, R12 ;  /* 0x0000000a1408723c */ /* 0x010fe4000000180c */
[----:B------:R-:W4:Y:S04]  /*72400*/  LDL.LU.64 R14, [R1+0x2d18] ;  /* 0x002d1800010e7983 */ /* 0x000f280000300a00 */
[----:B------:R-:W2:-:S15]  /*72410*/  LDL.LU R13, [R1+0x2d10] ;  /* 0x002d1000010d7983 */ /* 0x000e9e0000300800 */
[----:B------:R-:W-:-:S02]  /*72420*/  NOP ;  /* 0x0000000000007918 */ /* 0x000fc40000000000 */
[----:B------:R-:W-:Y:S04]  /*72430*/  STL.64 [R1+0x1170], R8 ;  /* 0x0011700801007387 */ /* 0x000fe80000100a00 */
[----:B------:R0:W-:Y:S04]  /*72440*/  STL.64 [R1+0x1178], R10 ;  /* 0x0011780a01007387 */ /* 0x0001e80000100a00 */
[----:B0-----:R-:W4:Y:S04]  /*72450*/  LDL.LU.64 R10, [R1+0x2d08] ;  /* 0x002d0800010a7983 */ /* 0x001f280000300a00 */
[----:B------:R-:W4:Y:S02]  /*72460*/  LDL.LU.64 R8, [R1+0x2d00] ;  /* 0x002d000001087983 */ /* 0x000f240000300a00 */
[C---:B----4-:R-:W-:Y:S06]  /*72470*/  HMMA.16816.F32 R8, R20.reuse, R14, R8 ;  /* 0x0000000e1408723c */ /* 0x050fec0000001808 */
[----:B---3--:R-:W-:-:S15]  /*72480*/  HMMA.16816.F32 R20, R20, R6, R24 ;  /* 0x000000061414723c */ /* 0x008fde0000001818 */
[----:B------:R-:W-:-:S02]  /*72490*/  NOP ;  /* 0x0000000000007918 */ /* 0x000fc40000000000 */
[----:B------:R-:W-:Y:S04]  /*724a0*/  STL.64 [R1+0x1160], R8 ;  /* 0x0011600801007387 */ /* 0x000fe80000100a00 */
[----:B------:R0:W-:Y:S04]  /*724b0*/  STL.64 [R1+0x1168], R10 ;  /* 0x0011680a01007387 */ /* 0x0001e80000100a00 */
[----:B0-----:R-:W3:Y:S04]  /*724c0*/  LDL.LU.64 R10, [R1+0x2cf8] ;  /* 0x002cf800010a7983 */ /* 0x001ee80000300a00 */
[----:B------:R-:W3:Y:S04]  /*724d0*/  LDL.LU.64 R8, [R1+0x2cf0] ;  /* 0x002cf00001087983 */ /* 0x000ee80000300a00 */
[----:B------:R-:W-:Y:S04]  /*724e0*/  STL.64 [R1+0x2c00], R14 ;  /* 0x002c000e01007387 */ /* 0x000fe80000100a00 */
[----:B--2---:R0:W-:Y:S04]  /*724f0*/  STL [R1+0x2bf8], R13 ;  /* 0x002bf80d01007387 */ /* 0x0041e80000100800 */
[----:B------:R-:W2:Y:S04]  /*72500*/  LDL.LU R12, [R1+0x380] ;  /* 0x00038000010c7983 */ /* 0x000ea80000300800 */
[----:B0-----:R-:W2:Y:S04]  /*72510*/  LDL.LU R13, [R1+0x384] ;  /* 0x00038400010d7983 */ /* 0x001ea80000300800 */
[----:B------:R-:W2:Y:S04]  /*72520*/  LDL.LU R14, [R1+0x388] ;  /* 0x00038800010e7983 */ /* 0x000ea80000300800 */
[----:B------:R-:W2:Y:S04]  /*72530*/  LDL.LU R15, [R1+0x38c] ;  /* 0x00038c00010f7983 */ /* 0x000ea80000300800 */
[----:B------:R-:W4:Y:S04]  /*72540*/  LDL.LU R24, [R1+0x360] ;  /* 0x0003600001187983 */ /* 0x000f280000300800 */
[----:B------:R-:W-:Y:S04]  /*72550*/  STL.64 [R1+0x200], R20 ;  /* 0x0002001401007387 */ /* 0x000fe80000100a00 */
[----:B------:R0:W-:Y:S04]  /*72560*/  STL.64 [R1+0x208], R22 ;  /* 0x0002081601007387 */ /* 0x0001e80000100a00 */
[----:B------:R-:W4:Y:S04]  /*72570*/  LDL.LU R25, [R1+0x364] ;  /* 0x0003640001197983 */ /* 0x000f280000300800 */
[----:B------:R-:W4:Y:S04]  /*72580*/  LDL.LU R26, [R1+0x368] ;  /* 0x00036800011a7983 */ /* 0x000f280000300800 */
[----:B------:R-:W4:Y:S04]  /*72590*/  LDL.LU R27, [R1+0x36c] ;  /* 0x00036c00011b7983 */ /* 0x000f280000300800 */
[----:B0-----:R-:W4:Y:S04]  /*725a0*/  LDL.LU.64 R22, [R1+0x98] ;  /* 0x0000980001167983 */ /* 0x001f280000300a00 */
[----:B------:R-:W-:Y:S04]  /*725b0*/  STL.64 [R1+0x2be8], R6 ;  /* 0x002be80601007387 */ /* 0x000fe80000100a00 */
[----:B------:R0:W-:Y:S04]  /*725c0*/  STL.64 [R1+0x2be0], R4 ;  /* 0x002be00401007387 */ /* 0x0001e80000100a00 */
[----:B0-----:R-:W3:Y:S04]  /*725d0*/  LDL.LU R4, [R1+0x3a0] ;  /* 0x0003a00001047983 */ /* 0x001ee80000300800 */
[----:B------:R-:W3:Y:S04]  /*725e0*/  LDL.LU R5, [R1+0x3a4] ;  /* 0x0003a40001057983 */ /* 0x000ee80000300800 */
[----:B------:R-:W3:Y:S04]  /*725f0*/  LDL.LU R6, [R1+0x3a8] ;  /* 0x0003a80001067983 */ /* 0x000ee80000300800 */
[----:B------:R-:W3:Y:S01]  /*72600*/  LDL.LU R7, [R1+0x3ac] ;  /* 0x0003ac0001077983 */ /* 0x000ee20000300800 */
[----:B------:R-:W-:Y:S01]  /*72610*/  IMAD.MOV.U32 R3, RZ, RZ, R19 ;  /* 0x000000ffff037224 */ /* 0x000fe200078e0013 */
[----:B---3--:R-:W-:-:S15]  /*72620*/  HMMA.16816.F32 R4, R8, R18, R4 ;  /* 0x000000120804723c */ /* 0x008fde0000001804 */
[----:B------:R-:W-:-:S08]  /*72630*/  NOP ;  /* 0x0000000000007918 */ /* 0x000fd00000000000 */
[----:B------:R0:W-:Y:S04]  /*72640*/  STL.64 [R1+0x18f0], R4 ;  /* 0x0018f00401007387 */ /* 0x0001e80000100a00 */
[----:B------:R-:W-:Y:S01]  /*72650*/  STL.64 [R1+0x18f8], R6 ;  /* 0x0018f80601007387 */ /* 0x000fe20000100a00 */
[----:B0-----:R-:W-:-:S03]  /*72660*/  IMAD.MOV.U32 R4, RZ, RZ, R18 ;  /* 0x000000ffff047224 */ /* 0x001fc600078e0012 */
[----:B------:R-:W3:Y:S04]  /*72670*/  LDL.LU.64 R18, [R1+0x2ce8] ;  /* 0x002ce80001127983 */ /* 0x000ee80000300a00 */
        /* <DEDUP_REMOVED lines=11> */
[----:B------:R-:W2:Y:S02]  /*72730*/  LDL.LU.64 R18, [R1+0x2ce0] ;  /* 0x002ce00001127983 */ /* 0x000ea40000300a00 */
[----:B--2---:R-:W-:Y:S06]  /*72740*/  HMMA.16816.F32 R12, R8, R18, R12 ;  /* 0x00000012080c723c */ /* 0x004fec000000180c */
[----:B------:R-:W-:-:S15]  /*72750*/  IMAD.MOV.U32 R7, RZ, RZ, R19 ;  /* 0x000000ffff077224 */ /* 0x000fde00078e0013 */
[----:B------:R-:W-:-:S02]  /*72760*/  NOP ;  /* 0x0000000000007918 */ /* 0x000fc40000000000 */
[----:B------:R0:W-:Y:S04]  /*72770*/  STL.64 [R1+0x16f0], R12 ;  /* 0x0016f00c01007387 */ /* 0x0001e80000100a00 */
[----:B------:R-:W-:Y:S04]  /*72780*/  STL.64 [R1+0x16f8], R14 ;  /* 0x0016f80e01007387 */ /* 0x000fe80000100a00 */
[----:B------:R1:W-:Y:S04]  /*72790*/  STL.64 [R1+0x2c70], R6 ;  /* 0x002c700601007387 */ /* 0x0003e80000100a00 */
[----:B------:R-:W-:Y:S01]  /*727a0*/  STL [R1+0x2c68], R5 ;  /* 0x002c680501007387 */ /* 0x000fe20000100800 */
[----:B0-----:R-:W-:-:S03]  /*727b0*/  IMAD.MOV.U32 R12, RZ, RZ, R18 ;  /* 0x000000ffff0c7224 */ /* 0x001fc600078e0012 */
[----:B-1----:R-:W2:Y:S04]  /*727c0*/  LDL.LU.64 R6, [R1+0xa8] ;  /* 0x0000a80001067983 */ /* 0x002ea80000300a00 */
[----:B------:R-:W3:Y:S04]  /*727d0*/  LDL.LU.64 R18, [R1+0x19f0] ;  /* 0x0019f00001127983 */ /* 0x000ee80000300a00 */
[----:B---3--:R0:W-:Y:S04]  /*727e0*/  STL.64 [R1+0x2a90], R18 ;  /* 0x002a901201007387 */ /* 0x0081e80000100a00 */
[----:B------:R-:W3:Y:S04]  /*727f0*/  LDL.LU R16, [R1+0xf0] ;  /* 0x0000f00001107983 */ /* 0x000ee80000300800 */
[----:B------:R-:W3:Y:S04]  /*72800*/  LDL.LU R17, [R1+0xf4] ;  /* 0x0000f40001117983 */ /* 0x000ee80000300800 */
[----:B0-----:R-:W4:Y:S04]  /*72810*/  LDL.LU R18, [R1+0xf8] ;  /* 0x0000f80001127983 */ /* 0x001f280000300800 */
[----:B------:R-:W4:Y:S04]  /*72820*/  LDL.LU R19, [R1+0xfc] ;  /* 0x0000fc0001137983 */ /* 0x000f280000300800 */
[----:B----4-:R0:W-:Y:S04]  /*72830*/  STL.64 [R1+0x2aa0], R18 ;  /* 0x002aa01201007387 */ /* 0x0101e80000100a00 */
[----:B---3--:R1:W-:Y:S04]  /*72840*/  STL.64 [R1+0x2a98], R16 ;  /* 0x002a981001007387 */ /* 0x0083e80000100a00 */
[----:B0-----:R-:W3:Y:S01]  /*72850*/  LDL.LU R18, [R1+0x18] ;  /* 0x0000180001127983 */ /* 0x001ee20000300800 */
[----:B------:R-:W-:-:S05]  /*72860*/  IMAD.MOV.U32 R19, RZ, RZ, R0 ;  /* 0x000000ffff137224 */ /* 0x000fca00078e0000 */
[----:B---3--:R0:W-:Y:S04]  /*72870*/  STL.64 [R1+0x2c98], R18 ;  /* 0x002c981201007387 */ /* 0x0081e80000100a00 */
[----:B-1----:R-:W3:Y:S04]  /*72880*/  LDL.LU R16, [R1+0x370] ;  /* 0x0003700001107983 */ /* 0x002ee80000300800 */
[----:B------:R-:W3:Y:S04]  /*72890*/  LDL.LU R17, [R1+0x374] ;  /* 0x0003740001117983 */ /* 0x000ee80000300800 */
[----:B0-----:R-:W3:Y:S04]  /*728a0*/  LDL.LU R18, [R1+0x378] ;  /* 0x0003780001127983 */ /* 0x001ee80000300800 */
[----:B------:R-:W3:Y:S01]  /*728b0*/  LDL.LU R19, [R1+0x37c] ;  /* 0x00037c0001137983 */ /* 0x000ee20000300800 */
[----:B--2---:R-:W-:-:S02]  /*728c0*/  IMAD.MOV.U32 R14, RZ, RZ, R6 ;  /* 0x000000ffff0e7224 */ /* 0x004fc400078e0006 */
[----:B------:R-:W-:Y:S01]  /*728d0*/  IMAD.MOV.U32 R13, RZ, RZ, R7 ;  /* 0x000000ffff0d7224 */ /* 0x000fe200078e0007 */
[C---:B---3--:R-:W-:Y:S06]  /*728e0*/  HMMA.16816.F32 R16, R8.reuse, R6, R16 ;  /* 0x000000060810723c */ /* 0x048fec0000001810 */
[----:B------:R-:W-:Y:S07]  /*728f0*/  HMMA.16816.F32 R4, R8, R22, R24 ;  /* 0x000000160804723c */ /* 0x000fee0000001818 */
[----:B------:R-:W-:-:S10]  /*72900*/  IMAD.MOV.U32 R24, RZ, RZ, R22 ;  /* 0x000000ffff187224 */ /* 0x000fd400078e0016 */
[----:B------:R0:W-:Y:S04]  /*72910*/  STL.64 [R1+0x15f0], R16 ;  /* 0x0015f01001007387 */ /* 0x0001e80000100a00 */
[----:B------:R1:W-:Y:S04]  /*72920*/  STL.64 [R1+0x15f8], R18 ;  /* 0x0015f81201007387 */ /* 0x0003e80000100a00 */
[----:B------:R-:W-:Y:S04]  /*72930*/  STL.64 [R1+0x14f0], R4 ;  /* 0x0014f00401007387 */ /* 0x000fe80000100a00 */
[----:B------:R-:W-:Y:S04]  /*72940*/  STL.64 [R1+0x14f8], R6 ;  /* 0x0014f80601007387 */ /* 0x000fe80000100a00 */
[----:B------:R2:W-:Y:S04]  /*72950*/  STL [R1+0x2cd8], R24 ;  /* 0x002cd81801007387 */ /* 0x0005e80000100800 */
[----:B0-----:R-:W3:Y:S04]  /*72960*/  LDL.LU R16, [R1+0x320] ;  /* 0x0003200001107983 */ /* 0x001ee80000300800 */
[----:B------:R-:W3:Y:S04]  /*72970*/  LDL.LU R17, [R1+0x324] ;  /* 0x0003240001117983 */ /* 0x000ee80000300800 */
[----:B-1----:R-:W4:Y:S04]  /*72980*/  LDL.LU R18, [R1+0x328] ;  /* 0x0003280001127983 */ /* 0x002f280000300800 */
[----:B------:R-:W4:Y:S04]  /*72990*/  LDL.LU R19, [R1+0x32c] ;  /* 0x00032c0001137983 */ /* 0x000f280000300800 */
[----:B--2---:R-:W2:Y:S04]  /*729a0*/  LDL.LU R24, [R1+0x350] ;  /* 0x0003500001187983 */ /* 0x004ea80000300800 */
[----:B------:R-:W2:Y:S04]  /*729b0*/  LDL.LU R25, [R1+0x354] ;  /* 0x0003540001197983 */ /* 0x000ea80000300800 */
[----:B------:R-:W2:Y:S04]  /*729c0*/  LDL.LU R26, [R1+0x358] ;  /* 0x00035800011a7983 */ /* 0x000ea80000300800 */
[----:B------:R-:W2:Y:S04]  /*729d0*/  LDL.LU R27, [R1+0x35c] ;  /* 0x00035c00011b7983 */ /* 0x000ea80000300800 */
[----:B----4-:R0:W-:Y:S04]  /*729e0*/  STL.64 [R1+0x2ca8], R18 ;  /* 0x002ca81201007387 */ /* 0x0101e80000100a00 */
[----:B---3--:R-:W-:Y:S04]  /*729f0*/  STL.64 [R1+0x2ca0], R16 ;  /* 0x002ca01001007387 */ /* 0x008fe80000100a00 */
[----:B0-----:R-:W3:Y:S01]  /*72a00*/  LDL.LU.64 R18, [R1+0x68] ;  /* 0x0000680001127983 */ /* 0x001ee20000300a00 */
[----:B------:R-:W-:-:S02]  /*72a10*/  IMAD.MOV.U32 R15, RZ, RZ, R23 ;  /* 0x000000ffff0f7224 */ /* 0x000fc400078e0017 */
[----:B------:R-:W-:Y:S01]  /*72a20*/  IMAD.MOV.U32 R22, RZ, RZ, R28 ;  /* 0x000000ffff167224 */ /* 0x000fe200078e001c */
[----:B---3--:R0:W-:Y:S04]  /*72a30*/  STL.64 [R1+0x2cb8], R18 ;  /* 0x002cb81201007387 */ /* 0x0081e80000100a00 */
[----:B0-----:R-:W3:Y:S01]  /*72a40*/  LDL.LU.64 R18, [R1+0x78] ;  /* 0x0000780001127983 */ /* 0x001ee20000300a00 */
[----:B------:R-:W-:-:S03]  /*72a50*/  IMAD.MOV.U32 R23, RZ, RZ, R29 ;  /* 0x000000ffff177224 */ /* 0x000fc600078e001d */
[----:B---3--:R0:W-:Y:S04]  /*72a60*/  STL.64 [R1+0x2cd0], R18 ;  /* 0x002cd01201007387 */ /* 0x0081e80000100a00 */
[----:B0-----:R-:W2:Y:S04]  /*72a70*/  LDL.LU.64 R18, [R1+0x88] ;  /* 0x0000880001127983 */ /* 0x001ea80000300a00 */
[----:B------:R0:W-:Y:S04]  /*72a80*/  STL.64 [R1+0x2c90], R22 ;  /* 0x002c901601007387 */ /* 0x0001e80000100a00 */
[----:B0-----:R-:W3:Y:S04]  /*72a90*/  LDL.LU.64 R22, [R1+0x58] ;  /* 0x0000580001167983 */ /* 0x001ee80000300a00 */
[----:B---3--:R0:W-:Y:S04]  /*72aa0*/  STL.64 [R1+0x2cb0], R22 ;  /* 0x002cb01601007387 */ /* 0x0081e80000100a00 */
[----:B------:R-:W3:Y:S04]  /*72ab0*/  LDL.LU R20, [R1+0x330] ;  /* 0x0003300001147983 */ /* 0x000ee80000300800 */
[----:B------:R-:W3:Y:S04]  /*72ac0*/  LDL.LU R21, [R1+0x334] ;  /* 0x0003340001157983 */ /* 0x000ee80000300800 */
[----:B0-----:R-:W4:Y:S04]  /*72ad0*/  LDL.LU R22, [R1+0x338] ;  /* 0x0003380001167983 */ /* 0x001f280000300800 */
        /* <DEDUP_REMOVED lines=11> */
[----:B--2---:R0:W-:Y:S04]  /*72b90*/  STL.64 [R1+0x2c80], R6 ;  /* 0x002c800601007387 */ /* 0x0041e80000100a00 */
[----:B----4-:R-:W-:Y:S04]  /*72ba0*/  STL.64 [R1+0x2c78], R4 ;  /* 0x002c780401007387 */ /* 0x010fe80000100a00 */
[----:B0-----:R-:W2:Y:S04]  /*72bb0*/  LDL.LU.64 R6, [R1+0x48] ;  /* 0x0000480001067983 */ /* 0x001ea80000300a00 */
[----:B------:R-:W-:Y:S04]  /*72bc0*/  STL.64 [R1+0x2c50], R14 ;  /* 0x002c500e01007387 */ /* 0x000fe80000100a00 */
[----:B------:R0:W-:Y:S04]  /*72bd0*/  STL.64 [R1+0x2c48], R12 ;  /* 0x002c480c01007387 */ /* 0x0001e80000100a00 */
[----:B0-----:R-:W4:Y:S04]  /*72be0*/  LDL.LU R12, [R1+0x2f0] ;  /* 0x0002f000010c7983 */ /* 0x001f280000300800 */
[----:B------:R-:W4:Y:S04]  /*72bf0*/  LDL.LU R13, [R1+0x2f4] ;  /* 0x0002f400010d7983 */ /* 0x000f280000300800 */
[----:B------:R-:W3:Y:S04]  /*72c00*/  LDL.LU R14, [R1+0x2f8] ;  /* 0x0002f800010e7983 */ /* 0x000ee80000300800 */
[----:B------:R-:W3:Y:S01]  /*72c10*/  LDL.LU R15, [R1+0x2fc] ;  /* 0x0002fc00010f7983 */ /* 0x000ee20000300800 */
[----:B------:R-:W-:Y:S03]  /*72c20*/  HMMA.16816.F32 R24, R8, R18, R24 ;  /* 0x000000120818723c */ /* 0x000fe60000001818 */
[----:B---3--:R0:W-:Y:S04]  /*72c30*/  STL.64 [R1+0x2c60], R14 ;  /* 0x002c600e01007387 */ /* 0x0081e80000100a00 */
[----:B----4-:R1:W-:Y:S04]  /*72c40*/  STL.64 [R1+0x2c58], R12 ;  /* 0x002c580c01007387 */ /* 0x0103e80000100a00 */
[----:B0-----:R-:W3:Y:S04]  /*72c50*/  LDL.LU.64 R14, [R1+0x38] ;  /* 0x00003800010e7983 */ /* 0x001ee80000300a00 */
[----:B---3--:R0:W-:Y:S04]  /*72c60*/  STL.64 [R1+0x2c88], R14 ;  /* 0x002c880e01007387 */ /* 0x0081e80000100a00 */
[----:B-1----:R-:W2:Y:S04]  /*72c70*/  LDL.LU R12, [R1+0x310] ;  /* 0x00031000010c7983 */ /* 0x002ea80000300800 */
[----:B------:R-:W2:Y:S04]  /*72c80*/  LDL.LU R13, [R1+0x314] ;  /* 0x00031400010d7983 */ /* 0x000ea80000300800 */
[----:B0-----:R-:W2:Y:S04]  /*72c90*/  LDL.LU R14, [R1+0x318] ;  /* 0x00031800010e7983 */ /* 0x001ea80000300800 */
[----:B------:R-:W2:Y:S04]  /*72ca0*/  LDL.LU R15, [R1+0x31c] ;  /* 0x00031c00010f7983 */ /* 0x000ea80000300800 */
[----:B------:R0:W-:Y:S04]  /*72cb0*/  STL.64 [R1+0x1150], R24 ;  /* 0x0011501801007387 */ /* 0x0001e80000100a00 */
[----:B------:R1:W-:Y:S04]  /*72cc0*/  STL.64 [R1+0x1158], R26 ;  /* 0x0011581a01007387 */ /* 0x0003e80000100a00 */
[----:B0-----:R-:W3:Y:S01]  /*72cd0*/  LDL.LU R24, [R1+0x2cd8] ;  /* 0x002cd80001187983 */ /* 0x001ee20000300800 */
[----:B-1----:R-:W-:-:S02]  /*72ce0*/  IMAD.MOV.U32 R26, RZ, RZ, R18 ;  /* 0x000000ffff1a7224 */ /* 0x002fc400078e0012 */
[----:B------:R-:W-:Y:S02]  /*72cf0*/  IMAD.MOV.U32 R25, RZ, RZ, R19 ;  /* 0x000000ffff197224 */ /* 0x000fe400078e0013 */
        /* <DEDUP_REMOVED lines=24> */
[----:B------:R-:W3:Y:S01]  /*72e80*/  LDL.LU.64 R22, [R1+0x2c90] ;  /* 0x002c900001167983 */ /* 0x000ee20000300a00 */
[----:B--2---:R-:W-:Y:S03]  /*72e90*/  HMMA.16816.F32 R12, R8, R6, R12 ;  /* 0x00000006080c723c */ /* 0x004fe6000000180c */
[----:B---3--:R0:W-:Y:S04]  /*72ea0*/  STL.64 [R1+0x2aa8], R22 ;  /* 0x002aa81601007387 */ /* 0x0081e80000100a00 */
[----:B------:R-:W2:Y:S04]  /*72eb0*/  LDL.LU R20, [R1+0x100] ;  /* 0x0001000001147983 */ /* 0x000ea80000300800 */
[----:B------:R-:W2:Y:S04]  /*72ec0*/  LDL.LU R21, [R1+0x104] ;  /* 0x0001040001157983 */ /* 0x000ea80000300800 */
[----:B0-----:R-:W3:Y:S04]  /*72ed0*/  LDL.LU R22, [R1+0x108] ;  /* 0x0001080001167983 */ /* 0x001ee80000300800 */
[----:B------:R-:W3:Y:S04]  /*72ee0*/  LDL.LU R23, [R1+0x10c] ;  /* 0x00010c0001177983 */ /* 0x000ee80000300800 */
[----:B---3--:R0:W-:Y:S04]  /*72ef0*/  STL.64 [R1+0x2ab8], R22 ;  /* 0x002ab81601007387 */ /* 0x0081e80000100a00 */
[----:B--2---:R1:W-:Y:S04]  /*72f00*/  STL.64 [R1+0x2ab0], R20 ;  /* 0x002ab01401007387 */ /* 0x0043e80000100a00 */
[----:B0-----:R-:W2:Y:S04]  /*72f10*/  LDL.LU R22, [R1+0x28] ;  /* 0x0000280001167983 */ /* 0x001ea80000300800 */
[----:B------:R-:W-:Y:S04]  /*72f20*/  STL.64 [R1+0x1110], R12 ;  /* 0x0011100c01007387 */ /* 0x000fe80000100a00 */
[----:B------:R0:W-:Y:S01]  /*72f30*/  STL.64 [R1+0x1118], R14 ;  /* 0x0011180e01007387 */ /* 0x0001e20000100a00 */
[----:B-1----:R-:W-:-:S02]  /*72f40*/  IMAD.MOV.U32 R21, RZ, RZ, R6 ;  /* 0x000000ffff157224 */ /* 0x002fc400078e0006 */
[----:B------:R-:W-:Y:S01]  /*72f50*/  IMAD.MOV.U32 R20, RZ, RZ, R7 ;  /* 0x000000ffff147224 */ /* 0x000fe200078e0007 */
        /* <DEDUP_REMOVED lines=8> */
[----:B------:R1:W-:Y:S01]  /*72fe0*/  STL.64 [R1+0x1108], R6 ;  /* 0x0011080601007387 */ /* 0x0003e20000100a00 */
[----:B0-----:R-:W-:-:S03]  /*72ff0*/  IMAD.MOV.U32 R4, RZ, RZ, R14 ;  /* 0x000000ffff047224 */ /* 0x001fc600078e000e */
[----:B-1----:R-:W3:Y:S04]  /*73000*/  LDL.LU.64 R6, [R1+0x2c70] ;  /* 0x002c700001067983 */ /* 0x002ee80000300a00 */
[----:B------:R-:W3:Y:S04]  /*73010*/  LDL.LU R5, [R1+0x2c68] ;  /* 0x002c680001057983 */ /* 0x000ee80000300800 */
[----:B------:R-:W2:Y:S04]  /*73020*/  LDL.LU.64 R14, [R1+0x2c60] ;  /* 0x002c6000010e7983 */ /* 0x000ea80000300a00 */
[----:B------:R-:W2:Y:S02]  /*73030*/  LDL.LU.64 R12, [R1+0x2c58] ;  /* 0x002c5800010c7983 */ /* 0x000ea40000300a00 */
[----:B--2---:R-:W-:-:S15]  /*73040*/  HMMA.16816.F32 R12, R8, R22, R12 ;  /* 0x00000016080c723c */ /* 0x004fde000000180c */
[----:B------:R-:W-:-:S08]  /*73050*/  NOP ;  /* 0x0000000000007918 */ /* 0x000fd00000000000 */
[----:B------:R-:W-:Y:S04]  /*73060*/  STL.64 [R1+0x10f0], R12 ;  /* 0x0010f00c01007387 */ /* 0x000fe80000100a00 */
[----:B------:R0:W-:Y:S04]  /*73070*/  STL.64 [R1+0x10f8], R14 ;  /* 0x0010f80e01007387 */ /* 0x0001e80000100a00 */
[----:B0-----:R-:W2:Y:S04]  /*73080*/  LDL.LU.64 R14, [R1+0x2c50] ;  /* 0x002c5000010e7983 */ /* 0x001ea80000300a00 */
[----:B------:R-:W3:Y:S04]  /*73090*/  LDL.LU.64 R12, [R1+0x2c48] ;  /* 0x002c4800010c7983 */ /* 0x000ee80000300a00 */
        /* <DEDUP_REMOVED lines=8> */
[----:B------:R0:W-:Y:S04]  /*73120*/  STL.64 [R1+0x2af8], R22 ;  /* 0x002af81601007387 */ /* 0x0001e80000100a00 */
[----:B------:R-:W4:Y:S04]  /*73130*/  LDL.LU R20, [R1+0x2e0] ;  /* 0x0002e00001147983 */ /* 0x000f280000300800 */
[----:B------:R-:W4:Y:S04]  /*73140*/  LDL.LU R21, [R1+0x2e4] ;  /* 0x0002e40001157983 */ /* 0x000f280000300800 */
[----:B0-----:R-:W4:Y:S04]  /*73150*/  LDL.LU R22, [R1+0x2e8] ;  /* 0x0002e80001167983 */ /* 0x001f280000300800 */
[----:B------:R-:W4:Y:S02]  /*73160*/  LDL.LU R23, [R1+0x2ec] ;  /* 0x0002ec0001177983 */ /* 0x000f240000300800 */
[----:B----4-:R-:W-:-:S15]  /*73170*/  HMMA.16816.F32 R20, R8, R18, R20 ;  /* 0x000000120814723c */ /* 0x010fde0000001814 */
[----:B------:R-:W-:-:S08]  /*73180*/  NOP ;  /* 0x0000000000007918 */ /* 0x000fd00000000000 */
[----:B------:R-:W-:Y:S04]  /*73190*/  STL.64 [R1+0x10e0], R20 ;  /* 0x0010e01401007387 */ /* 0x000fe80000100a00 */
[----:B------:R0:W-:Y:S02]  /*731a0*/  STL.64 [R1+0x10e8], R22 ;  /* 0x0010e81601007387 */ /* 0x0001e40000100a00 */
[----:B0-----:R-:W-:Y:S02]  /*731b0*/  IMAD.MOV.U32 R22, RZ, RZ, R17 ;  /* 0x000000ffff167224 */ /* 0x001fe400078e0011 */
[----:B------:R-:W-:-:S05]  /*731c0*/  IMAD.MOV.U32 R23, RZ, RZ, R16 ;  /* 0x000000ffff177224 */ /* 0x000fca00078e0010 */
[----:B------:R-:W-:Y:S04]  /*731d0*/  STL.64 [R1+0x2b10], R22 ;  /* 0x002b101601007387 */ /* 0x000fe80000100a00 */
[----:B------:R0:W-:Y:S04]  /*731e0*/  STL.64 [R1+0x2ac0], R18 ;  /* 0x002ac01201007387 */ /* 0x0001e80000100a00 */
[----:B------:R-:W4:Y:S04]  /*731f0*/  LDL.LU R16, [R1+0x110] ;  /* 0x0001100001107983 */ /* 0x000f280000300800 */
[----:B------:R-:W4:Y:S04]  /*73200*/  LDL.LU R17, [R1+0x114] ;  /* 0x0001140001117983 */ /* 0x000f280000300800 */
[----:B0-----:R-:W2:Y:S04]  /*73210*/  LDL.LU R18, [R1+0x118] ;  /* 0x0001180001127983 */ /* 0x001ea80000300800 */
[----:B------:R-:W2:Y:S01]  /*73220*/  LDL.LU R19, [R1+0x11c] ;  /* 0x00011c0001137983 */ /* 0x000ea20000300800 */
[----:B------:R-:W-:-:S02]  /*73230*/  IMAD.MOV.U32 R22, RZ, RZ, R29 ;  /* 0x000000ffff167224 */ /* 0x000fc400078e001d */
        /* <DEDUP_REMOVED lines=8> */
[----:B------:R-:W4:Y:S01]  /*732c0*/  LDL.LU R18, [R1+0x128] ;  /* 0x0001280001127983 */ /* 0x000f220000300800 */
[----:B------:R-:W-:-:S02]  /*732d0*/  IMAD.MOV.U32 R22, RZ, RZ, R0 ;  /* 0x000000ffff167224 */ /* 0x000fc400078e0000 */
[----:B------:R-:W-:Y:S02]  /*732e0*/  IMAD.MOV.U32 R23, RZ, RZ, R27 ;  /* 0x000000ffff177224 */ /* 0x000fe400078e001b */
[----:B---3--:R-:W-:Y:S02]  /*732f0*/  IMAD.MOV.U32 R19, RZ, RZ, R29 ;  /* 0x000000ffff137224 */ /* 0x008fe400078e001d */
[----:B------:R-:W3:Y:S04]  /*73300*/  LDL.LU R29, [R1+0x2c30] ;  /* 0x002c3000011d7983 */ /* 0x000ee80000300800 */
[----:B------:R-:W3:Y:S04]  /*73310*/  LDL.LU R0, [R1+0x2c2c] ;  /* 0x002c2c0001007983 */ /* 0x000ee80000300800 */
[----:B------:R0:W-:Y:S02]  /*73320*/  STL.64 [R1+0x2b40], R22 ;  /* 0x002b401601007387 */ /* 0x0001e40000100a00 */
[----:B0-----:R-:W-:-:S02]  /*73330*/  IMAD.MOV.U32 R22, RZ, RZ, R26 ;  /* 0x000000ffff167224 */ /* 0x001fc400078e001a */
        /* <DEDUP_REMOVED lines=14> */
[----:B------:R-:W2:Y:S01]  /*73420*/  LDL.LU R17, [R1+0x144] ;  /* 0x0001440001117983 */ /* 0x000ea20000300800 */
[----:B------:R-:W-:-:S02]  /*73430*/  IMAD.MOV.U32 R22, RZ, RZ, R14 ;  /* 0x000000ffff167224 */ /* 0x000fc400078e000e */
[----:B------:R-:W-:Y:S02]  /*73440*/  IMAD.MOV.U32 R23, RZ, RZ, R13 ;  /* 0x000000ffff177224 */ /* 0x000fe400078e000d */
[----:B---3--:R-:W-:Y:S02]  /*73450*/  IMAD.MOV.U32 R18, RZ, RZ, R0 ;  /* 0x000000ffff127224 */ /* 0x008fe400078e0000 */
[----:B------:R-:W-:Y:S01]  /*73460*/  IMAD.MOV.U32 R19, RZ, RZ, R29 ;  /* 0x000000ffff137224 */ /* 0x000fe200078e001d */
[----:B------:R-:W3:Y:S04]  /*73470*/  LDL.LU R0, [R1+0x2c28] ;  /* 0x002c280001007983 */ /* 0x000ee80000300800 */
[----:B------:R-:W4:Y:S04]  /*73480*/  LDL.LU R29, [R1+0x2c24] ;  /* 0x002c2400011d7983 */ /* 0x000f280000300800 */
[----:B------:R-:W-:Y:S04]  /*73490*/  STL.64 [R1+0x2b88], R22 ;  /* 0x002b881601007387 */ /* 0x000fe80000100a00 */
[----:B------:R-:W-:Y:S04]  /*734a0*/  STL.64 [R1+0x2b20], R18 ;  /* 0x002b201201007387 */ /* 0x000fe80000100a00 */
        /* <DEDUP_REMOVED lines=11> */
[----:B------:R-:W2:Y:S01]  /*73560*/  LDL.LU R17, [R1+0x164] ;  /* 0x0001640001117983 */ /* 0x000ea20000300800 */
[----:B------:R-:W-:-:S02]  /*73570*/  IMAD.MOV.U32 R22, RZ, RZ, R6 ;  /* 0x000000ffff167224 */ /* 0x000fc400078e0006 */
[----:B------:R-:W-:Y:S02]  /*73580*/  IMAD.MOV.U32 R23, RZ, RZ, R5 ;  /* 0x000000ffff177224 */ /* 0x000fe400078e0005 */
[----:B----4-:R-:W-:Y:S02]  /*73590*/  IMAD.MOV.U32 R18, RZ, RZ, R29 ;  /* 0x000000ffff127224 */ /* 0x010fe400078e001d */
        /* <DEDUP_REMOVED lines=25> */
[----:B0-----:R-:W4:Y:S04]  /*73730*/  LDL.LU.64 R22, [R1+0x8] ;  /* 0x0000080001167983 */ /* 0x001f280000300a00 */
[----:B---3--:R-:W-:Y:S04]  /*73740*/  STL.64 [R1+0x2b68], R18 ;  /* 0x002b681201007387 */ /* 0x008fe80000100a00 */
[----:B--2---:R0:W-:Y:S04]  /*73750*/  STL.64 [R1+0x2b60], R16 ;  /* 0x002b601001007387 */ /* 0x0041e80000100a00 */
[----:B0-----:R-:W2:Y:S04]  /*73760*/  LDL.LU R16, [R1+0x180] ;  /* 0x0001800001107983 */ /* 0x001ea80000300800 */
[----:B------:R-:W2:Y:S01]  /*73770*/  LDL.LU R17, [R1+0x184] ;  /* 0x0001840001117983 */ /* 0x000ea20000300800 */
[----:B----4-:R-:W-:-:S02]  /*73780*/  IMAD.MOV.U32 R18, RZ, RZ, R0 ;  /* 0x000000ffff127224 */ /* 0x010fc400078e0000 */
        /* <DEDUP_REMOVED lines=17> */
[----:B------:R-:W-:Y:S01]  /*738a0*/  STL.64 [R1+0x2bb0], R18 ;  /* 0x002bb01201007387 */ /* 0x000fe20000100a00 */
[----:B------:R-:W-:Y:S03]  /*738b0*/  HMMA.16816.F32 R12, R8, R22, R12 ;  /* 0x00000016080c723c */ /* 0x000fe6000000180c */
[----:B--2---:R0:W-:Y:S04]  /*738c0*/  STL.64 [R1+0x2ba8], R16 ;  /* 0x002ba81001007387 */ /* 0x0041e80000100a00 */
[----:B0-----:R-:W2:Y:S04]  /*738d0*/  LDL.LU R16, [R1+0x1b0] ;  /* 0x0001b00001107983 */ /* 0x001ea80000300800 */
[----:B------:R-:W2:Y:S04]  /*738e0*/  LDL.LU R17, [R1+0x1b4] ;  /* 0x0001b40001117983 */ /* 0x000ea80000300800 */
[----:B------:R-:W3:Y:S04]  /*738f0*/  LDL.LU R18, [R1+0x1b8] ;  /* 0x0001b80001127983 */ /* 0x000ee80000300800 */
[----:B------:R-:W3:Y:S04]  /*73900*/  LDL.LU R19, [R1+0x1bc] ;  /* 0x0001bc0001137983 */ /* 0x000ee80000300800 */
[----:B---3--:R4:W-:Y:S04]  /*73910*/  STL.64 [R1+0x2bc8], R18 ;  /* 0x002bc81201007387 */ /* 0x0089e80000100a00 */
[----:B--2---:R0:W-:Y:S01]  /*73920*/  STL.64 [R1+0x2bc0], R16 ;  /* 0x002bc01001007387 */ /* 0x0041e20000100a00 */
[----:B----4-:R-:W-:-:S03]  /*73930*/  IMAD.MOV.U32 R18, RZ, RZ, R0 ;  /* 0x000000ffff127224 */ /* 0x010fc600078e0000 */
[----:B0-----:R-:W2:Y:S04]  /*73940*/  LDL.LU R16, [R1+0x1c0] ;  /* 0x0001c00001107983 */ /* 0x001ea80000300800 */
[----:B------:R-:W2:Y:S04]  /*73950*/  LDL.LU R17, [R1+0x1c4] ;  /* 0x0001c40001117983 */ /* 0x000ea80000300800 */
[----:B------:R-:W3:Y:S04]  /*73960*/  LDL.LU R0, [R1+0x2c08] ;  /* 0x002c080001007983 */ /* 0x000ee80000300800 */
[----:B------:R-:W-:Y:S04]  /*73970*/  STL.64 [R1+0x10d0], R12 ;  /* 0x0010d00c01007387 */ /* 0x000fe80000100a00 */
[----:B------:R0:W-:Y:S04]  /*73980*/  STL.64 [R1+0x10d8], R14 ;  /* 0x0010d80e01007387 */ /* 0x0001e80000100a00 */
[----:B0-----:R-:W4:Y:S04]  /*73990*/  LDL.LU.64 R14, [R1+0x2c00] ;  /* 0x002c0000010e7983 */ /* 0x001f280000300a00 */
[----:B------:R-:W3:Y:S01]  /*739a0*/  LDL.LU R13, [R1+0x2bf8] ;  /* 0x002bf800010d7983 */ /* 0x000ee20000300800 */
[----:B------:R-:W-:-:S02]  /*739b0*/  IMAD.MOV.U32 R12, RZ, RZ, R22 ;  /* 0x000000ffff0c7224 */ /* 0x000fc400078e0016 */
[----:B------:R-:W-:Y:S02]  /*739c0*/  IMAD.MOV.U32 R3, RZ, RZ, R23 ;  /* 0x000000ffff037224 */ /* 0x000fe400078e0017 */
[----:B------:R-:W2:Y:S01]  /*739d0*/  LDL.LU.64 R22, [R1+0x2bf0] ;  /* 0x002bf00001167983 */ /* 0x000ea20000300a00 */
[----:B----4-:R-:W-:-:S15]  /*739e0*/  HMMA.16816.F32 R4, R8, R14, R4 ;  /* 0x0000000e0804723c */ /* 0x010fde0000001804 */
[----:B------:R-:W-:-:S08]  /*739f0*/  NOP ;  /* 0x0000000000007918 */ /* 0x000fd00000000000 */
[----:B------:R-:W-:Y:S04]  /*73a00*/  STL.64 [R1+0x1050], R4 ;  /* 0x0010500401007387 */ /* 0x000fe80000100a00 */
[----:B------:R0:W-:Y:S04]  /*73a10*/  STL.64 [R1+0x1058], R6 ;  /* 0x0010580601007387 */ /* 0x0001e80000100a00 */
[----:B0-----:R-:W4:Y:S04]  /*73a20*/  LDL.LU.64 R6, [R1+0x2be8] ;  /* 0x002be80001067983 */ /* 0x001f280000300a00 */
[----:B------:R-:W3:Y:S01]  /*73a30*/  LDL.LU.64 R4, [R1+0x2be0] ;  /* 0x002be00001047983 */ /* 0x000ee20000300a00 */
[----:B------:R-:W-:-:S02]  /*73a40*/  IMAD.MOV.U32 R19, RZ, RZ, R29 ;  /* 0x000000ffff137224 */ /* 0x000fc400078e001d */
[----:B------:R-:W0:Y:S01]  /*73a50*/  LDC R29, c[0x0][0x238] ;  /* 0x00008e00ff1d7b82 */ /* 0x000e220000000800 */
[----:B----4-:R-:W-:Y:S01]  /*73a60*/  HMMA.16816.F32 R8, R8, R6, R24 ;  /* 0x000000060808723c */ /* 0x010fe20000001818 */
[----:B------:R-:W2:Y:S04]  /*73a70*/  LDL.LU.64 R26, [R1+0x2bd8] ;  /* 0x002bd800011a7983 */ /* 0x000ea80000300a00 */
[----:B------:R-:W2:-:S15]  /*73a80*/  LDL.LU.64 R24, [R1+0x2bd0] ;  /* 0x002bd00001187983 */ /* 0x000e9e0000300a00 */
[----:B------:R-:W-:-:S03]  /*73a90*/  NOP ;  /* 0x0000000000007918 */ /* 0x000fc60000000000 */
        /* <DEDUP_REMOVED lines=9> */
[----:B-1----:R-:W2:Y:S02]  /*73b30*/  LDL.LU.64 R22, [R1+0x2bb8] ;  /* 0x002bb80001167983 */ /* 0x002ea40000300a00 */
[----:B--2---:R-:W-:Y:S02]  /*73b40*/  HMMA.16816.F32 R20, R24, R22, R16 ;  /* 0x000000161814723c */ /* 0x004fe40000001810 */
[----:B------:R-:W2:Y:S04]  /*73b50*/  LDL.LU.64 R18, [R1+0x2bb0] ;  /* 0x002bb00001127983 */ /* 0x000ea80000300a00 */
[----:B------:R-:W2:-:S15]  /*73b60*/  LDL.LU.64 R16, [R1+0x2ba8] ;  /* 0x002ba80001107983 */ /* 0x000e9e0000300a00 */
[----:B------:R-:W-:-:S02]  /*73b70*/  NOP ;  /* 0x0000000000007918 */ /* 0x000fc40000000000 */
        /* <DEDUP_REMOVED lines=67> */
[----:B------:R-:W2:-:S15]  /*73fb0*/  LDL.LU.64 R18, [R1+0x2ac0] ;  /* 0x002ac00001127983 */ /* 0x000e9e0000300a00 */
[----:B------:R-:W-:-:S06]  /*73fc0*/  NOP ;  /* 0x0000000000007918 */ /* 0x000fcc0000000000 */
[----:B------:R-:W-:Y:S04]  /*73fd0*/  STL.64 [R1+0x10b0], R20 ;  /* 0x0010b01401007387 */ /* 0x000fe80000100a00 */
[----:B------:R1:W-:Y:S04]  /*73fe0*/  STL.64 [R1+0x10b8], R22 ;  /* 0x0010b81601007387 */ /* 0x0003e80000100a00 */
[----:B-1----:R-:W2:Y:S04]  /*73ff0*/  LDL.LU.64 R22, [R1+0x2ab8] ;  /* 0x002ab80001167983 */ /* 0x002ea80000300a00 */
[----:B------:R-:W2:Y:S02]  /*74000*/  LDL.LU.64 R20, [R1+0x2ab0] ;  /* 0x002ab00001147983 */ /* 0x000ea40000300a00 */
[----:B--2---:R-:W-:Y:S02]  /*74010*/  HMMA.16816.F32 R16, R24, R18, R20 ;  /* 0x000000121810723c */ /* 0x004fe40000001814 */
[----:B------:R-:W2:-:S15]  /*74020*/  LDL.LU.64 R22, [R1+0x2aa8] ;  /* 0x002aa80001167983 */ /* 0x000e9e0000300a00 */
[----:B------:R-:W-:-:S06]  /*74030*/  NOP ;  /* 0x0000000000007918 */ /* 0x000fcc0000000000 */
[----:B------:R-:W-:Y:S04]  /*74040*/  STL.64 [R1+0x480], R16 ;  /* 0x0004801001007387 */ /* 0x000fe80000100a00 */
[----:B------:R1:W-:Y:S04]  /*74050*/  STL.64 [R1+0x488], R18 ;  /* 0x0004881201007387 */ /* 0x0003e80000100a00 */
[----:B-1----:R-:W4:Y:S04]  /*74060*/  LDL.LU.64 R18, [R1+0x2aa0] ;  /* 0x002aa00001127983 */ /* 0x002f280000300a00 */
[----:B------:R-:W4:Y:S01]  /*74070*/  LDL.LU.64 R16, [R1+0x2a98] ;  /* 0x002a980001107983 */ /* 0x000f220000300a00 */
[----:B------:R-:W-:-:S02]  /*74080*/  IMAD.MOV.U32 R10, RZ, RZ, R12 ;  /* 0x000000ffff0a7224 */ /* 0x000fc400078e000c */
[----:B------:R-:W-:Y:S02]  /*74090*/  IMAD.MOV.U32 R11, RZ, RZ, R3 ;  /* 0x000000ffff0b7224 */ /* 0x000fe400078e0003 */
[----:B0-----:R-:W-:-:S05]  /*740a0*/  IMAD.SHL.U32 R29, R29, 0x40, RZ ;  /* 0x000000401d1d7824 */ /* 0x001fca00078e00ff */
[----:B----4-:R-:W-:Y:S01]  /*740b0*/  HMMA.16816.F32 R8, R24, R10, R16 ;  /* 0x0000000a1808723c */ /* 0x010fe20000001810 */
[----:B------:R-:W4:Y:S01]  /*740c0*/  LDL.LU.64 R18, [R1+0x2a90] ;  /* 0x002a900001127983 */ /* 0x000f220000300a00 */
[----:B------:R-:W-:-:S03]  /*740d0*/  IMAD.SHL.U32 R29, R29, 0x2, RZ ;  /* 0x000000021d1d7824 */ /* 0x000fc600078e00ff */
[----:B------:R-:W2:-:S15]  /*740e0*/  LDL.LU.64 R6, [R1+0x19e0] ;  /* 0x0019e00001067983 */ /* 0x000e9e0000300a00 */
[----:B------:R-:W-:-:S03]  /*740f0*/  NOP ;  /* 0x0000000000007918 */ /* 0x000fc60000000000 */
[----:B------:R-:W-:Y:S04]  /*74100*/  STL.64 [R1+0x280], R8 ;  /* 0x0002800801007387 */ /* 0x000fe80000100a00 */
[----:B------:R3:W-:Y:S01]  /*74110*/  STL.64 [R1+0x288], R10 ;  /* 0x0002880a01007387 */ /* 0x0007e20000100a00 */
[----:B----4-:R-:W-:-:S05]  /*74120*/  IADD3 R12, P0, R18, R29, RZ ;  /* 0x0000001d120c7210 */ /* 0x010fca0007f1e0ff */
[----:B---3--:R-:W-:Y:S01]  /*74130*/  IMAD.X R11, R19, 0x1, R0, P0 ;  /* 0x00000001130b7824 */ /* 0x008fe200000e0600 */
[----:B------:R-:W-:Y:S04]  /*74140*/  STL [R1+0x2a5c], R12 ;  /* 0x002a5c0c01007387 */ /* 0x000fe80000100800 */
[----:B------:R-:W3:Y:S04]  /*74150*/  LDL.LU R19, [R1+0x21f4] ;  /* 0x0021f40001137983 */ /* 0x000ee80000300800 */
[----:B------:R-:W4:Y:S04]  /*74160*/  LDL.LU R17, [R1+0x21dc] ;  /* 0x0021dc0001117983 */ /* 0x000f280000300800 */
[----:B------:R-:W4:Y:S04]  /*74170*/  LDL.LU R3, [R1+0x21d4] ;  /* 0x0021d40001037983 */ /* 0x000f280000300800 */
[----:B------:R0:W-:Y:S04]  /*74180*/  STL [R1+0x2a60], R11 ;  /* 0x002a600b01007387 */ /* 0x0001e80000100800 */
[----:B------:R-:W3:Y:S04]  /*74190*/  LDL.LU R8, [R1+0x590] ;  /* 0x0005900001087983 */ /* 0x000ee80000300800 */
[----:B------:R-:W3:Y:S04]  /*741a0*/  LDL.LU R9, [R1+0x594] ;  /* 0x0005940001097983 */ /* 0x000ee80000300800 */
[----:B------:R-:W3:Y:S01]  /*741b0*/  LDL.LU R10, [R1+0x598] ;  /* 0x00059800010a7983 */ /* 0x000ee20000300800 */
[----:B0-----:R-:W-:Y:S01]  /*741c0*/  IMAD.MOV.U32 R11, RZ, RZ, R13 ;  /* 0x000000ffff0b7224 */ /* 0x001fe200078e000d */
[----:B--2---:R-:W-:-:S05]  /*741d0*/  IADD3 R13, P0, R22, R29, RZ ;  /* 0x0000001d160d7210 */ /* 0x004fca0007f1e0ff */
[----:B------:R0:W-:Y:S04]  /*741e0*/  STL [R1+0x2a64], R13 ;  /* 0x002a640d01007387 */ /* 0x0001e80000100800 */
[----:B0-----:R-:W2:Y:S04]  /*741f0*/  LDL.LU R13, [R1+0x21e4] ;  /* 0x0021e400010d7983 */ /* 0x001ea80000300800 */
[----:B------:R-:W-:Y:S01]  /*74200*/  STL.64 [R1+0x2a88], R24 ;  /* 0x002a881801007387 */ /* 0x000fe20000100a00 */
[----:B---3--:R-:W-:-:S15]  /*74210*/  HMMA.16816.F32 R8, R24, R14, R8 ;  /* 0x0000000e1808723c */ /* 0x008fde0000001808 */
[----:B------:R-:W-:-:S08]  /*74220*/  NOP ;  /* 0x0000000000007918 */ /* 0x000fd00000000000 */
[----:B------:R-:W-:Y:S04]  /*74230*/  STL.64 [R1+0x230], R8 ;  /* 0x0002300801007387 */ /* 0x000fe80000100a00 */
[----:B------:R-:W-:Y:S04]  /*74240*/  STL.64 [R1+0x238], R10 ;  /* 0x0002380a01007387 */ /* 0x000fe80000100a00 */
[----:B------:R0:W-:Y:S04]  /*74250*/  STL.64 [R1+0x2a80], R26 ;  /* 0x002a801a01007387 */ /* 0x0001e80000100a00 */
[----:B0-----:R-:W3:Y:S04]  /*74260*/  LDL.LU.64 R26, [R1+0x19f8] ;  /* 0x0019f800011a7983 */ /* 0x001ee80000300a00 */
[----:B------:R-:W4:Y:S04]  /*74270*/  LDL.LU R14, [R1+0x21fc] ;  /* 0x0021fc00010e7983 */ /* 0x000f280000300800 */
[----:B------:R-:W4:Y:S04]  /*74280*/  LDL.LU R15, [R1+0x21ec] ;  /* 0x0021ec00010f7983 */ /* 0x000f280000300800 */
[----:B------:R-:W3:Y:S04]  /*74290*/  LDL.LU R11, [R1+0x21f8] ;  /* 0x0021f800010b7983 */ /* 0x000ee80000300800 */
[----:B------:R-:W2:Y:S01]  /*742a0*/  LDL.LU R12, [R1+0x21cc] ;  /* 0x0021cc00010c7983 */ /* 0x000ea20000300800 */
[----:B------:R-:W-:-:S02]  /*742b0*/  IMAD.MOV.U32 R24, RZ, RZ, R22 ;  /* 0x000000ffff187224 */ /* 0x000fc400078e0016 */
[----:B------:R-:W-:Y:S01]  /*742c0*/  IMAD.MOV.U32 R25, RZ, RZ, R23 ;  /* 0x000000ffff197224 */ /* 0x000fe200078e0017 */
[----:B------:R-:W-:-:S05]  /*742d0*/  IADD3 R10, P2, R6, R29, RZ ;  /* 0x0000001d060a7210 */ /* 0x000fca0007f5e0ff */
[----:B------:R-:W-:Y:S01]  /*742e0*/  IMAD.X R8, R7, 0x1, R0, P2 ;  /* 0x0000000107087824 */ /* 0x000fe200010e0600 */
[----:B----4-:R-:W-:Y:S04]  /*742f0*/  STL.64 [R1+0x2a70], R14 ;  /* 0x002a700e01007387 */ /* 0x010fe80000100a00 */
[----:B--2---:R0:W-:Y:S04]  /*74300*/  STL.64 [R1+0x2a68], R12 ;  /* 0x002a680c01007387 */ /* 0x0041e80000100a00 */
[----:B------:R-:W2:Y:S04]  /*74310*/  LDL.LU R20, [R1+0x21f0] ;  /* 0x0021f00001147983 */ /* 0x000ea80000300800 */
[----:B------:R-:W4:Y:S01]  /*74320*/  LDL.LU R21, [R1+0x21c4] ;  /* 0x0021c40001157983 */ /* 0x000f220000300800 */
[----:B0-----:R-:W-:-:S02]  /*74330*/  IMAD.MOV.U32 R13, RZ, RZ, R5 ;  /* 0x000000ffff0d7224 */ /* 0x001fc400078e0005 */
[----:B------:R-:W0:Y:S01]  /*74340*/  LDC R5, c[0x0][0x230] ;  /* 0x00008c00ff057b82 */ /* 0x000e220000000800 */
[----:B------:R-:W-:Y:S02]  /*74350*/  IMAD.MOV.U32 R12, RZ, RZ, R28 ;  /* 0x000000ffff0c7224 */ /* 0x000fe400078e001c */
[----:B------:R-:W-:Y:S01]  /*74360*/  IMAD.MOV.U32 R15, RZ, RZ, R2 ;  /* 0x000000ffff0f7224 */ /* 0x000fe200078e0002 */
[----:B------:R-:W4:Y:S04]  /*74370*/  LDL.LU R28, [R1+0x21e8] ;  /* 0x0021e800011c7983 */ /* 0x000f280000300800 */
[----:B------:R-:W4:Y:S01]  /*74380*/  LDL.LU R2, [R1+0x21bc] ;  /* 0x0021bc0001027983 */ /* 0x000f220000300800 */
[----:B---3--:R-:W-:-:S03]  /*74390*/  IADD3 R9, P1, R26, R29, RZ ;  /* 0x0000001d1a097210 */ /* 0x008fc60007f3e0ff */
[----:B------:R-:W3:Y:S04]  /*743a0*/  LDL.LU R22, [R1+0x21e0] ;  /* 0x0021e00001167983 */ /* 0x000ee80000300800 */
[----:B------:R-:W3:Y:S04]  /*743b0*/  LDL.LU R23, [R1+0x21b4] ;  /* 0x0021b40001177983 */ /* 0x000ee80000300800 */
[----:B------:R-:W3:Y:S04]  /*743c0*/  LDL.LU R16, [R1+0x21d8] ;  /* 0x0021d80001107983 */ /* 0x000ee80000300800 */
[----:B------:R-:W3:Y:S04]  /*743d0*/  LDL.LU R18, [R1+0x21ac] ;  /* 0x0021ac0001127983 */ /* 0x000ee80000300800 */
[----:B------:R1:W-:Y:S01]  /*743e0*/  STL [R1+0x2a48], R9 ;  /* 0x002a480901007387 */ /* 0x0003e20000100800 */
[----:B------:R-:W-:-:S02]  /*743f0*/  IMAD.MOV.U32 R14, RZ, RZ, R4 ;  /* 0x000000ffff0e7224 */ /* 0x000fc400078e0004 */
[----:B------:R-:W-:Y:S01]  /*74400*/  IMAD.X R4, R25, 0x1, R0, P0 ;  /* 0x0000000119047824 */ /* 0x000fe200000e0600 */
[----:B-1----:R-:W2:Y:S01]  /*74410*/  LDL.LU R9, [R1+0x1a18] ;  /* 0x001a180001097983 */ /* 0x002ea20000300800 */
[----:B0-----:R-:W-:-:S03]  /*74420*/  VIADD R5, R5, 0x3f ;  /* 0x0000003f05057836 */ /* 0x001fc60000000000 */
[----:B------:R0:W-:Y:S04]  /*74430*/  STL [R1+0x2a4c], R10 ;  /* 0x002a4c0a01007387 */ /* 0x0001e80000100800 */
[----:B------:R-:W4:Y:S01]  /*74440*/  LDL.LU.64 R24, [R1+0x2a88] ;  /* 0x002a880001187983 */ /* 0x000f220000300a00 */
[----:B0-----:R-:W-:Y:S01]  /*74450*/  SHF.R.S32.HI R10, RZ, 0x1f, R5 ;  /* 0x0000001fff0a7819 */ /* 0x001fe20000011405 */
[----:B------:R-:W-:Y:S02]  /*74460*/  IMAD.X R5, R27, 0x1, R0, P1 ;  /* 0x000000011b057824 */ /* 0x000fe400008e0600 */
[----:B------:R-:W4:Y:S04]  /*74470*/  LDL.LU.64 R26, [R1+0x2a80] ;  /* 0x002a8000011a7983 */ /* 0x000f280000300a00 */
[----:B------:R0:W-:Y:S04]  /*74480*/  STL [R1+0x2a50], R5 ;  /* 0x002a500501007387 */ /* 0x0001e80000100800 */
[----:B------:R-:W4:Y:S01]  /*74490*/  LDL.LU.64 R6, [R1+0x2a78] ;  /* 0x002a780001067983 */ /* 0x000f220000300a00 */
[----:B--2---:R-:W-:Y:S01]  /*744a0*/  VIADD R9, R9, 0x1 ;  /* 0x0000000109097836 */ /* 0x004fe20000000000 */
[----:B------:R-:W-:-:S02]  /*744b0*/  IADD3 R19, P3, R19, R29, RZ ;  /* 0x0000001d13137210 */ /* 0x000fc40007f7e0ff */
[-C--:B------:R-:W-:Y:S02]  /*744c0*/  IADD3 R17, P6, R17, R29.reuse, RZ ;  /* 0x0000001d11117210 */ /* 0x080fe40007fde0ff */
[----:B------:R-:W-:Y:S01]  /*744d0*/  IADD3 R3, P1, R3, R29, RZ ;  /* 0x0000001d03037210 */ /* 0x000fe20007f3e0ff */
[----:B0-----:R-:W0:Y:S01]  /*744e0*/  LDC R5, c[0x0][0x230] ;  /* 0x00008c00ff057b82 */ /* 0x001e220000000800 */
[----:B------:R-:W-:Y:S04]  /*744f0*/  STL [R1+0x1a18], R9 ;  /* 0x001a180901007387 */ /* 0x000fe80000100800 */
[----:B------:R-:W-:Y:S01]  /*74500*/  STL [R1+0x2a54], R8 ;  /* 0x002a540801007387 */ /* 0x000fe20000100800 */
[----:B----4-:R-:W-:Y:S03]  /*74510*/  HMMA.16816.F32 R24, R24, R6, R12 ;  /* 0x000000061818723c */ /* 0x010fe6000000180c */
[----:B------:R-:W2:Y:S04]  /*74520*/  LDL.LU.64 R14, [R1+0x2a70] ;  /* 0x002a7000010e7983 */ /* 0x000ea80000300a00 */
[----:B------:R-:W4:Y:S01]  /*74530*/  LDL.LU.64 R12, [R1+0x2a68] ;  /* 0x002a6800010c7983 */ /* 0x000f220000300a00 */
[----:B------:R-:W-:-:S15]  /*74540*/  IMAD.X R20, R20, 0x1, R0, P3 ;  /* 0x0000000114147824 */ /* 0x000fde00018e0600 */
[----:B------:R-:W-:Y:S04]  /*74550*/  STL.64 [R1], R24 ;  /* 0x0000001801007387 */ /* 0x000fe80000100a00 */
[----:B------:R-:W-:Y:S04]  /*74560*/  STL.64 [R1+0x8], R26 ;  /* 0x0000081a01007387 */ /* 0x000fe80000100a00 */
[----:B------:R1:W-:Y:S04]  /*74570*/  STL [R1+0x21f4], R19 ;  /* 0x0021f41301007387 */ /* 0x0003e80000100800 */
[----:B-1----:R-:W3:Y:S01]  /*74580*/  LDL.LU R19, [R1+0x21d0] ;  /* 0x0021d00001137983 */ /* 0x002ee20000300800 */
[----:B------:R-:W-:-:S02]  /*74590*/  IADD3 R21, P3, R21, R29, RZ ;  /* 0x0000001d15157210 */ /* 0x000fc40007f7e0ff */
[-C--:B--2---:R-:W-:Y:S02]  /*745a0*/  IADD3 R14, P2, R14, R29.reuse, RZ ;  /* 0x0000001d0e0e7210 */ /* 0x084fe40007f5e0ff */
[-C--:B------:R-:W-:Y:S02]  /*745b0*/  IADD3 R15, P4, R15, R29.reuse, RZ ;  /* 0x0000001d0f0f7210 */ /* 0x080fe40007f9e0ff */
[-C--:B----4-:R-:W-:Y:S01]  /*745c0*/  IADD3 R13, P5, R13, R29.reuse, RZ ;  /* 0x0000001d0d0d7210 */ /* 0x090fe20007fbe0ff */
[----:B------:R-:W-:Y:S04]  /*745d0*/  STL [R1+0x21fc], R14 ;  /* 0x0021fc0e01007387 */ /* 0x000fe80000100800 */
[----:B------:R-:W-:Y:S04]  /*745e0*/  STL [R1+0x21ec], R15 ;  /* 0x0021ec0f01007387 */ /* 0x000fe80000100800 */
[----:B------:R1:W-:Y:S04]  /*745f0*/  STL [R1+0x21dc], R17 ;  /* 0x0021dc1101007387 */ /* 0x0003e80000100800 */
[----:B------:R-:W-:Y:S01]  /*74600*/  STL [R1+0x21e4], R13 ;  /* 0x0021e40d01007387 */ /* 0x000fe20000100800 */
[--C-:B------:R-:W-:Y:S01]  /*74610*/  IMAD.X R11, R11, 0x1, R0.reuse, P2 ;  /* 0x000000010b0b7824 */ /* 0x100fe200010e0600 */
[-C--:B------:R-:W-:Y:S01]  /*74620*/  IADD3 R12, P2, R12, R29.reuse, RZ ;  /* 0x0000001d0c0c7210 */ /* 0x080fe20007f5e0ff */
[----:B------:R-:W-:Y:S01]  /*74630*/  IMAD.X R28, R28, 0x1, R0, P4 ;  /* 0x000000011c1c7824 */ /* 0x000fe200020e0600 */
[----:B-1----:R-:W2:Y:S04]  /*74640*/  LDL.LU R17, [R1+0x21a4] ;  /* 0x0021a40001117983 */ /* 0x002ea80000300800 */
[----:B------:R1:W-:Y:S04]  /*74650*/  STL [R1+0x21d4], R3 ;  /* 0x0021d40301007387 */ /* 0x0003e80000100800 */
[----:B-1----:R-:W4:Y:S04]  /*74660*/  LDL.LU R3, [R1+0x21c8] ;  /* 0x0021c80001037983 */ /* 0x002f280000300800 */
[----:B------:R-:W-:Y:S04]  /*74670*/  STL [R1+0x21f8], R11 ;  /* 0x0021f80b01007387 */ /* 0x000fe80000100800 */
[----:B------:R-:W-:Y:S04]  /*74680*/  STL [R1+0x21cc], R12 ;  /* 0x0021cc0c01007387 */ /* 0x000fe80000100800 */
[----:B------:R1:W-:Y:S04]  /*74690*/  STL [R1+0x21e8], R28 ;  /* 0x0021e81c01007387 */ /* 0x0003e80000100800 */
[----:B------:R-:W-:Y:S01]  /*746a0*/  STL [R1+0x21f0], R20 ;  /* 0x0021f01401007387 */ /* 0x000fe20000100800 */
[----:B------:R-:W-:-:S03]  /*746b0*/  IADD3 R2, P4, R2, R29, RZ ;  /* 0x0000001d02027210 */ /* 0x000fc60007f9e0ff */
[----:B-1----:R-:W4:Y:S04]  /*746c0*/  LDL.LU R28, [R1+0x219c] ;  /* 0x00219c00011c7983 */ /* 0x002f280000300800 */
[----:B------:R-:W-:Y:S04]  /*746d0*/  STL [R1+0x21c4], R21 ;  /* 0x0021c41501007387 */ /* 0x000fe80000100800 */
[----:B------:R1:W-:Y:S04]  /*746e0*/  STL [R1+0x21bc], R2 ;  /* 0x0021bc0201007387 */ /* 0x0003e80000100800 */
[----:B-1----:R-:W4:Y:S01]  /*746f0*/  LDL.LU R2, [R1+0x21c0] ;  /* 0x0021c00001027983 */ /* 0x002f220000300800 */
[----:B---3--:R-:W-:-:S02]  /*74700*/  IMAD.X R22, R22, 0x1, R0, P5 ;  /* 0x0000000116167824 */ /* 0x008fc400028e0600 */
[----:B0-----:R-:W-:Y:S01]  /*74710*/  VIADD R5, R5, 0x3f ;  /* 0x0000003f05057836 */ /* 0x001fe20000000000 */
[-C--:B------:R-:W-:Y:S01]  /*74720*/  IADD3 R23, P5, R23, R29.reuse, RZ ;  /* 0x0000001d17177210 */ /* 0x080fe20007fbe0ff */
[----:B------:R-:W-:Y:S01]  /*74730*/  IMAD.X R16, R16, 0x1, R0, P6 ;  /* 0x0000000110107824 */ /* 0x000fe200030e0600 */
[----:B------:R-:W-:Y:S01]  /*74740*/  IADD3 R18, P6, R18, R29, RZ ;  /* 0x0000001d12127210 */ /* 0x000fe20007fde0ff */
[----:B------:R-:W-:Y:S04]  /*74750*/  STL [R1+0x21e0], R22 ;  /* 0x0021e01601007387 */ /* 0x000fe80000100800 */
[----:B------:R-:W3:Y:S01]  /*74760*/  LDL.LU R24, [R1+0x2194] ;  /* 0x0021940001187983 */ /* 0x000ee20000300800 */
[----:B------:R-:W-:-:S03]  /*74770*/  LEA.HI R10, R10, R5, RZ, 0x6 ;  /* 0x000000050a0a7211 */ /* 0x000fc600078f30ff */
[----:B------:R-:W-:Y:S04]  /*74780*/  STL [R1+0x21b4], R23 ;  /* 0x0021b41701007387 */ /* 0x000fe80000100800 */
[----:B------:R-:W3:Y:S04]  /*74790*/  LDL.LU R25, [R1+0x21b8] ;  /* 0x0021b80001197983 */ /* 0x000ee80000300800 */
[----:B------:R-:W-:Y:S04]  /*747a0*/  STL [R1+0x21d8], R16 ;  /* 0x0021d81001007387 */ /* 0x000fe80000100800 */
[----:B------:R-:W3:Y:S01]  /*747b0*/  LDL.LU R26, [R1+0x218c] ;  /* 0x00218c00011a7983 */ /* 0x000ee20000300800 */
[----:B------:R-:W-:-:S03]  /*747c0*/  SHF.R.S32.HI R10, RZ, 0x6, R10 ;  /* 0x00000006ff0a7819 */ /* 0x000fc6000001140a */
[----:B------:R0:W-:Y:S04]  /*747d0*/  STL [R1+0x21ac], R18 ;  /* 0x0021ac1201007387 */ /* 0x0001e80000100800 */
[----:B------:R-:W3:Y:S04]  /*747e0*/  LDL.LU R27, [R1+0x21b0] ;  /* 0x0021b000011b7983 */ /* 0x000ee80000300800 */
[----:B------:R-:W3:Y:S04]  /*747f0*/  LDL.LU R6, [R1+0x2184] ;  /* 0x0021840001067983 */ /* 0x000ee80000300800 */
[----:B------:R-:W3:Y:S04]  /*74800*/  LDL.LU R7, [R1+0x21a8] ;  /* 0x0021a80001077983 */ /* 0x000ee80000300800 */
[----:B------:R-:W3:Y:S01]  /*74810*/  LDL.LU R8, [R1+0x217c] ;  /* 0x00217c0001087983 */ /* 0x000ee20000300800 */
[----:B------:R-:W-:-:S03]  /*74820*/  ISETP.NE.U32.AND P0, PT, R9, R10, PT ;  /* 0x0000000a0900720c */ /* 0x000fc60003f05070 */
[----:B------:R-:W3:Y:S04]  /*74830*/  LDL.LU R5, [R1+0x21a0] ;  /* 0x0021a00001057983 */ /* 0x000ee80000300800 */
[----:B------:R-:W3:Y:S04]  /*74840*/  LDL.LU R10, [R1+0x2174] ;  /* 0x00217400010a7983 */ /* 0x000ee80000300800 */
[----:B------:R-:W3:Y:S04]  /*74850*/  LDL.LU R9, [R1+0x2198] ;  /* 0x0021980001097983 */ /* 0x000ee80000300800 */
[----:B------:R-:W3:Y:S04]  /*74860*/  LDL.LU R14, [R1+0x216c] ;  /* 0x00216c00010e7983 */ /* 0x000ee80000300800 */
[----:B0-----:R-:W3:Y:S01]  /*74870*/  LDL.LU R18, [R1+0x2190] ;  /* 0x0021900001127983 */ /* 0x001ee20000300800 */
[----:B------:R-:W-:-:S03]  /*74880*/  IMAD.X R19, R19, 0x1, R0, P1 ;  /* 0x0000000113137824 */ /* 0x000fc600008e0600 */
[----:B------:R-:W3:Y:S04]  /*74890*/  LDL.LU R15, [R1+0x2164] ;  /* 0x00216400010f7983 */ /* 0x000ee80000300800 */
[----:B------:R-:W3:Y:S04]  /*748a0*/  LDL.LU R13, [R1+0x2188] ;  /* 0x00218800010d7983 */ /* 0x000ee80000300800 */
[----:B------:R-:W3:Y:S04]  /*748b0*/  LDL.LU R16, [R1+0x215c] ;  /* 0x00215c0001107983 */ /* 0x000ee80000300800 */
[----:B------:R0:W-:Y:S04]  /*748c0*/  STL [R1+0x21d0], R19 ;  /* 0x0021d01301007387 */ /* 0x0001e80000100800 */
[----:B0-----:R-:W3:Y:S04]  /*748d0*/  LDL.LU R19, [R1+0x2180] ;  /* 0x0021800001137983 */ /* 0x001ee80000300800 */
[----:B------:R-:W3:Y:S04]  /*748e0*/  LDL.LU R11, [R1+0x2154] ;  /* 0x00215400010b7983 */ /* 0x000ee80000300800 */
[----:B------:R-:W3:Y:S01]  /*748f0*/  LDL.LU R12, [R1+0x2178] ;  /* 0x00217800010c7983 */ /* 0x000ee20000300800 */
[----:B--2---:R-:W-:-:S05]  /*74900*/  IADD3 R17, P1, R17, R29, RZ ;  /* 0x0000001d11117210 */ /* 0x004fca0007f3e0ff */
[----:B------:R-:W-:Y:S04]  /*74910*/  STL [R1+0x21a4], R17 ;  /* 0x0021a41101007387 */ /* 0x000fe80000100800 */
[----:B------:R-:W2:Y:S01]  /*74920*/  LDL.LU R20, [R1+0x214c] ;  /* 0x00214c0001147983 */ /* 0x000ea20000300800 */
[----:B----4-:R-:W-:-:S05]  /*74930*/  IMAD.X R3, R3, 0x1, R0, P2 ;  /* 0x0000000103037824 */ /* 0x010fca00010e0600 */
[----:B------:R0:W-:Y:S04]  /*74940*/  STL [R1+0x21c8], R3 ;  /* 0x0021c80301007387 */ /* 0x0001e80000100800 */
[----:B------:R-:W4:Y:S04]  /*74950*/  LDL.LU R21, [R1+0x2170] ;  /* 0x0021700001157983 */ /* 0x000f280000300800 */
[----:B0-----:R-:W4:Y:S01]  /*74960*/  LDL.LU R3, [R1+0x2144] ;  /* 0x0021440001037983 */ /* 0x001f220000300800 */
[----:B------:R-:W-:-:S05]  /*74970*/  IADD3 R28, P2, R28, R29, RZ ;  /* 0x0000001d1c1c7210 */ /* 0x000fca0007f5e0ff */
[----:B------:R0:W-:Y:S01]  /*74980*/  STL [R1+0x219c], R28 ;  /* 0x00219c1c01007387 */ /* 0x0001e20000100800 */
[----:B------:R-:W-:-:S03]  /*74990*/  IMAD.X R2, R2, 0x1, R0, P3 ;  /* 0x0000000102027824 */ /* 0x000fc600018e0600 */
[----:B0-----:R-:W4:Y:S04]  /*749a0*/  LDL.LU R28, [R1+0x2168] ;  /* 0x00216800011c7983 */ /* 0x001f280000300800 */
[----:B------:R-:W4:Y:S04]  /*749b0*/  LDL.LU R22, [R1+0x213c] ;  /* 0x00213c0001167983 */ /* 0x000f280000300800 */
[----:B------:R-:W4:Y:S04]  /*749c0*/  LDL.LU R23, [R1+0x2160] ;  /* 0x0021600001177983 */ /* 0x000f280000300800 */
[----:B------:R-:W4:Y:S04]  /*749d0*/  LDL.LU R17, [R1+0x2134] ;  /* 0x0021340001117983 */ /* 0x000f280000300800 */
[----:B------:R0:W-:Y:S04]  /*749e0*/  STL [R1+0x21c0], R2 ;  /* 0x0021c00201007387 */ /* 0x0001e80000100800 */
[----:B0-----:R-:W4:Y:S01]  /*749f0*/  LDL.LU R2, [R1+0x2158] ;  /* 0x0021580001027983 */ /* 0x001f220000300800 */
[-C--:B---3--:R-:W-:Y:S01]  /*74a00*/  IADD3 R24, P3, R24, R29.reuse, RZ ;  /* 0x0000001d18187210 */ /* 0x088fe20007f7e0ff */
[--C-:B------:R-:W-:Y:S01]  /*74a10*/  IMAD.X R25, R25, 0x1, R0.reuse, P4 ;  /* 0x0000000119197824 */ /* 0x100fe200020e0600 */
[-C--:B------:R-:W-:Y:S01]  /*74a20*/  IADD3 R26, P4, R26, R29.reuse, RZ ;  /* 0x0000001d1a1a7210 */ /* 0x080fe20007f9e0ff */
[--C-:B------:R-:W-:Y:S01]  /*74a30*/  IMAD.X R27, R27, 0x1, R0.reuse, P5 ;  /* 0x000000011b1b7824 */ /* 0x100fe200028e0600 */
[----:B------:R-:W-:Y:S01]  /*74a40*/  IADD3 R6, P5, R6, R29, RZ ;  /* 0x0000001d06067210 */ /* 0x000fe20007fbe0ff */
[----:B------:R-:W-:Y:S01]  /*74a50*/  STL [R1+0x2194], R24 ;  /* 0x0021941801007387 */ /* 0x000fe20000100800 */
[----:B------:R-:W-:-:S03]  /*74a60*/  IMAD.X R7, R7, 0x1, R0, P6 ;  /* 0x0000000107077824 */ /* 0x000fc600030e0600 */
[----:B------:R-:W-:Y:S01]  /*74a70*/  STL [R1+0x21b8], R25 ;  /* 0x0021b81901007387 */ /* 0x000fe20000100800 */
[----:B------:R-:W-:-:S03]  /*74a80*/  IADD3 R8, P6, R8, R29, RZ ;  /* 0x0000001d08087210 */ /* 0x000fc60007fde0ff */
[----:B------:R-:W-:Y:S01]  /*74a90*/  STL [R1+0x218c], R26 ;  /* 0x00218c1a01007387 */ /* 0x000fe20000100800 */
[----:B------:R-:W-:-:S03]  /*74aa0*/  IMAD.X R5, R5, 0x1, R0, P1 ;  /* 0x0000000105057824 */ /* 0x000fc600008e0600 */
[----:B------:R-:W-:Y:S01]  /*74ab0*/  STL [R1+0x21b0], R27 ;  /* 0x0021b01b01007387 */ /* 0x000fe20000100800 */
[----:B------:R-:W-:-:S03]  /*74ac0*/  IADD3 R10, P1, R10, R29, RZ ;  /* 0x0000001d0a0a7210 */ /* 0x000fc60007f3e0ff */
[----:B------:R-:W-:Y:S01]  /*74ad0*/  STL [R1+0x2184], R6 ;  /* 0x0021840601007387 */ /* 0x000fe20000100800 */
[----:B------:R-:W-:-:S03]  /*74ae0*/  IMAD.X R18, R18, 0x1, R0, P3 ;  /* 0x0000000112127824 */ /* 0x000fc600018e0600 */
[----:B------:R-:W-:Y:S01]  /*74af0*/  STL [R1+0x21a8], R7 ;  /* 0x0021a80701007387 */ /* 0x000fe20000100800 */
[----:B------:R-:W-:-:S03]  /*74b00*/  IMAD.X R9, R9, 0x1, R0, P2 ;  /* 0x0000000109097824 */ /* 0x000fc600010e0600 */
[----:B------:R-:W-:Y:S01]  /*74b10*/  STL [R1+0x217c], R8 ;  /* 0x00217c0801007387 */ /* 0x000fe20000100800 */
[----:B------:R-:W-:-:S03]  /*74b20*/  IADD3 R14, P2, R14, R29, RZ ;  /* 0x0000001d0e0e7210 */ /* 0x000fc60007f5e0ff */
[----:B------:R-:W-:Y:S04]  /*74b30*/  STL [R1+0x21a0], R5 ;  /* 0x0021a00501007387 */ /* 0x000fe80000100800 */
[----:B------:R-:W-:Y:S01]  /*74b40*/  STL [R1+0x2174], R10 ;  /* 0x0021740a01007387 */ /* 0x000fe20000100800 */
[-C--:B------:R-:W-:Y:S01]  /*74b50*/  IADD3 R15, P3, R15, R29.reuse, RZ ;  /* 0x0000001d0f0f7210 */ /* 0x080fe20007f7e0ff */
[----:B------:R-:W-:Y:S02]  /*74b60*/  IMAD.X R13, R13, 0x1, R0, P4 ;  /* 0x000000010d0d7824 */ /* 0x000fe400020e0600 */
[----:B------:R0:W-:Y:S01]  /*74b70*/  STL [R1+0x2190], R18 ;  /* 0x0021901201007387 */ /* 0x0001e20000100800 */
[----:B------:R-:W-:-:S03]  /*74b80*/  IADD3 R16, P4, R16, R29, RZ ;  /* 0x0000001d10107210 */ /* 0x000fc60007f9e0ff */
[----:B------:R-:W-:Y:S01]  /*74b90*/  STL [R1+0x2198], R9 ;  /* 0x0021980901007387 */ /* 0x000fe20000100800 */
[----:B------:R-:W-:-:S03]  /*74ba0*/  IMAD.X R19, R19, 0x1, R0, P5 ;  /* 0x0000000113137824 */ /* 0x000fc600028e0600 */
[----:B0-----:R-:W3:Y:S04]  /*74bb0*/  LDL.LU R18, [R1+0x212c] ;  /* 0x00212c0001127983 */ /* 0x001ee80000300800 */
[----:B------:R-:W-:Y:S04]  /*74bc0*/  STL [R1+0x216c], R14 ;  /* 0x00216c0e01007387 */ /* 0x000fe80000100800 */
[----:B------:R-:W-:Y:S04]  /*74bd0*/  STL [R1+0x2164], R15 ;  /* 0x0021640f01007387 */ /* 0x000fe80000100800 */
[----:B------:R0:W-:Y:S04]  /*74be0*/  STL [R1+0x215c], R16 ;  /* 0x00215c1001007387 */ /* 0x0001e80000100800 */
[----:B------:R-:W-:Y:S01]  /*74bf0*/  STL [R1+0x2188], R13 ;  /* 0x0021880d01007387 */ /* 0x000fe20000100800 */
[----:B------:R-:W-:Y:S01]  /*74c00*/  IADD3 R11, P5, R11, R29, RZ ;  /* 0x0000001d0b0b7210 */ /* 0x000fe20007fbe0ff */
[----:B------:R-:W-:-:S02]  /*74c10*/  IMAD.X R12, R12, 0x1, R0, P6 ;  /* 0x000000010c0c7824 */ /* 0x000fc400030e0600 */
[----:B0-----:R-:W3:Y:S04]  /*74c20*/  LDL.LU R16, [R1+0x2150] ;  /* 0x0021500001107983 */ /* 0x001ee80000300800 */
[----:B------:R0:W-:Y:S04]  /*74c30*/  STL [R1+0x2180], R19 ;  /* 0x0021801301007387 */ /* 0x0001e80000100800 */
[----:B0-----:R-:W3:Y:S04]  /*74c40*/  LDL.LU R19, [R1+0x2124] ;  /* 0x0021240001137983 */ /* 0x001ee80000300800 */
[----:B------:R-:W-:Y:S04]  /*74c50*/  STL [R1+0x2154], R11 ;  /* 0x0021540b01007387 */ /* 0x000fe80000100800 */
[----:B------:R-:W-:Y:S01]  /*74c60*/  STL [R1+0x2178], R12 ;  /* 0x0021780c01007387 */ /* 0x000fe20000100800 */
[-C--:B--2---:R-:W-:Y:S01]  /*74c70*/  IADD3 R20, P6, R20, R29.reuse, RZ ;  /* 0x0000001d14147210 */ /* 0x084fe20007fde0ff */
[----:B----4-:R-:W-:Y:S01]  /*74c80*/  IMAD.X R21, R21, 0x1, R0, P1 ;  /* 0x0000000115157824 */ /* 0x010fe200008e0600 */
[----:B------:R-:W-:-:S05]  /*74c90*/  IADD3 R3, P1, R3, R29, RZ ;  /* 0x0000001d03037210 */ /* 0x000fca0007f3e0ff */
[----:B------:R0:W-:Y:S04]  /*74ca0*/  STL [R1+0x2144], R3 ;  /* 0x0021440301007387 */ /* 0x0001e80000100800 */
[----:B------:R-:W-:Y:S04]  /*74cb0*/  STL [R1+0x214c], R20 ;  /* 0x00214c1401007387 */ /* 0x000fe80000100800 */
[----:B0-----:R-:W2:Y:S01]  /*74cc0*/  LDL.LU R3, [R1+0x2148] ;  /* 0x0021480001037983 */ /* 0x001ea20000300800 */
[----:B------:R-:W-:Y:S01]  /*74cd0*/  IMAD.X R28, R28, 0x1, R0, P2 ;  /* 0x000000011c1c7824 */ /* 0x000fe200010e0600 */
[----:B------:R-:W-:-:S02]  /*74ce0*/  IADD3 R22, P2, R22, R29, RZ ;  /* 0x0000001d16167210 */ /* 0x000fc40007f5e0ff */
[----:B------:R-:W-:Y:S01]  /*74cf0*/  STL [R1+0x2170], R21 ;  /* 0x0021701501007387 */ /* 0x000fe20000100800 */
[--C-:B------:R-:W-:Y:S01]  /*74d00*/  IMAD.X R23, R23, 0x1, R0.reuse, P3 ;  /* 0x0000000117177824 */ /* 0x100fe200018e0600 */
[----:B------:R-:W-:Y:S02]  /*74d10*/  IADD3 R17, P3, R17, R29, RZ ;  /* 0x0000001d11117210 */ /* 0x000fe40007f7e0ff */
[----:B------:R0:W-:Y:S04]  /*74d20*/  STL [R1+0x2168], R28 ;  /* 0x0021681c01007387 */ /* 0x0001e80000100800 */
[----:B0-----:R-:W4:Y:S04]  /*74d30*/  LDL.LU R28, [R1+0x211c] ;  /* 0x00211c00011c7983 */ /* 0x001f280000300800 */
[----:B------:R-:W-:Y:S01]  /*74d40*/  STL [R1+0x213c], R22 ;  /* 0x00213c1601007387 */ /* 0x000fe20000100800 */
[----:B------:R-:W-:-:S03]  /*74d50*/  IMAD.X R2, R2, 0x1, R0, P4 ;  /* 0x0000000102027824 */ /* 0x000fc600020e0600 */
[----:B------:R-:W4:Y:S04]  /*74d60*/  LDL.LU R24, [R1+0x2140] ;  /* 0x0021400001187983 */ /* 0x000f280000300800 */
[----:B------:R-:W-:Y:S04]  /*74d70*/  STL [R1+0x2160], R23 ;  /* 0x0021601701007387 */ /* 0x000fe80000100800 */
[----:B------:R-:W4:Y:S04]  /*74d80*/  LDL.LU R25, [R1+0x2114] ;  /* 0x0021140001197983 */ /* 0x000f280000300800 */
[----:B------:R-:W-:Y:S04]  /*74d90*/  STL [R1+0x2134], R17 ;  /* 0x0021341101007387 */ /* 0x000fe80000100800 */
[----:B------:R-:W4:Y:S04]  /*74da0*/  LDL.LU R26, [R1+0x2138] ;  /* 0x00213800011a7983 */ /* 0x000f280000300800 */
[----:B------:R0:W-:Y:S04]  /*74db0*/  STL [R1+0x2158], R2 ;  /* 0x0021580201007387 */ /* 0x0001e80000100800 */
        /* <DEDUP_REMOVED lines=8> */
[----:B0-----:R-:W4:Y:S04]  /*74e40*/  LDL.LU R2, [R1+0x20ec] ;  /* 0x0020ec0001027983 */ /* 0x001f280000300800 */
[----:B------:R-:W4:Y:S04]  /*74e50*/  LDL.LU R15, [R1+0x2110] ;  /* 0x00211000010f7983 */ /* 0x000f280000300800 */
[----:B------:R-:W4:Y:S04]  /*74e60*/  LDL.LU R13, [R1+0x20e4] ;  /* 0x0020e400010d7983 */ /* 0x000f280000300800 */
[----:B------:R-:W4:Y:S01]  /*74e70*/  LDL.LU R17, [R1+0x2108] ;  /* 0x0021080001117983 */ /* 0x000f220000300800 */
[----:B---3--:R-:W-:-:S05]  /*74e80*/  IADD3 R18, P4, R18, R29, RZ ;  /* 0x0000001d12127210 */ /* 0x008fca0007f9e0ff */
[----:B------:R0:W-:Y:S01]  /*74e90*/  STL [R1+0x212c], R18 ;  /* 0x00212c1201007387 */ /* 0x0001e20000100800 */
[----:B------:R-:W-:-:S03]  /*74ea0*/  IMAD.X R16, R16, 0x1, R0, P5 ;  /* 0x0000000110107824 */ /* 0x000fc600028e0600 */
[----:B0-----:R-:W3:Y:S04]  /*74eb0*/  LDL.LU R18, [R1+0x20dc] ;  /* 0x0020dc0001127983 */ /* 0x001ee80000300800 */
[----:B------:R-:W3:Y:S04]  /*74ec0*/  LDL.LU R11, [R1+0x2100] ;  /* 0x00210000010b7983 */ /* 0x000ee80000300800 */
[----:B------:R-:W3:Y:S04]  /*74ed0*/  LDL.LU R12, [R1+0x20d4] ;  /* 0x0020d400010c7983 */ /* 0x000ee80000300800 */
[----:B------:R-:W-:Y:S04]  /*74ee0*/  STL [R1+0x2150], R16 ;  /* 0x0021501001007387 */ /* 0x000fe80000100800 */
[----:B------:R-:W3:Y:S01]  /*74ef0*/  LDL.LU R20, [R1+0x20f8] ;  /* 0x0020f80001147983 */ /* 0x000ee20000300800 */
[----:B------:R-:W-:-:S05]  /*74f00*/  IADD3 R19, P5, R19, R29, RZ ;  /* 0x0000001d13137210 */ /* 0x000fca0007fbe0ff */
[----:B------:R0:W-:Y:S04]  /*74f10*/  STL [R1+0x2124], R19 ;  /* 0x0021241301007387 */ /* 0x0001e80000100800 */
[----:B------:R-:W3:Y:S04]  /*74f20*/  LDL.LU R21, [R1+0x20cc] ;  /* 0x0020cc0001157983 */ /* 0x000ee80000300800 */
[----:B0-----:R-:W3:Y:S01]  /*74f30*/  LDL.LU R19, [R1+0x20f0] ;  /* 0x0020f00001137983 */ /* 0x001ee20000300800 */
[----:B--2---:R-:W-:-:S05]  /*74f40*/  IMAD.X R3, R3, 0x1, R0, P6 ;  /* 0x0000000103037824 */ /* 0x004fca00030e0600 */
[----:B------:R0:W-:Y:S04]  /*74f50*/  STL [R1+0x2148], R3 ;  /* 0x0021480301007387 */ /* 0x0001e80000100800 */
[----:B0-----:R-:W2:Y:S01]  /*74f60*/  LDL.LU R3, [R1+0x20c4] ;  /* 0x0020c40001037983 */ /* 0x001ea20000300800 */
[----:B----4-:R-:W-:-:S03]  /*74f70*/  IADD3 R28, P6, R28, R29, RZ ;  /* 0x0000001d1c1c7210 */ /* 0x010fc60007fde0ff */
[----:B------:R-:W4:Y:S04]  /*74f80*/  LDL.LU R22, [R1+0x20e8] ;  /* 0x0020e80001167983 */ /* 0x000f280000300800 */
[----:B------:R-:W4:Y:S04]  /*74f90*/  LDL.LU R23, [R1+0x20bc] ;  /* 0x0020bc0001177983 */ /* 0x000f280000300800 */
[----:B------:R-:W4:Y:S04]  /*74fa0*/  LDL.LU R16, [R1+0x20e0] ;  /* 0x0020e00001107983 */ /* 0x000f280000300800 */
[----:B------:R0:W-:Y:S01]  /*74fb0*/  STL [R1+0x211c], R28 ;  /* 0x00211c1c01007387 */ /* 0x0001e20000100800 */
[--C-:B------:R-:W-:Y:S01]  /*74fc0*/  IMAD.X R24, R24, 0x1, R0.reuse, P1 ;  /* 0x0000000118187824 */ /* 0x100fe200008e0600 */
[-C--:B------:R-:W-:Y:S01]  /*74fd0*/  IADD3 R25, P1, R25, R29.reuse, RZ ;  /* 0x0000001d19197210 */ /* 0x080fe20007f3e0ff */
[--C-:B------:R-:W-:Y:S01]  /*74fe0*/  IMAD.X R26, R26, 0x1, R0.reuse, P2 ;  /* 0x000000011a1a7824 */ /* 0x100fe200010e0600 */
[----:B------:R-:W-:Y:S01]  /*74ff0*/  IADD3 R27, P2, R27, R29, RZ ;  /* 0x0000001d1b1b7210 */ /* 0x000fe20007f5e0ff */
[----:B0-----:R-:W4:Y:S01]  /*75000*/  LDL.LU R28, [R1+0x20b4] ;  /* 0x0020b400011c7983 */ /* 0x001f220000300800 */
        /* <DEDUP_REMOVED lines=8> */
[--C-:B------:R-:W-:Y:S02]  /*75090*/  IMAD.X R10, R10, 0x1, R0.reuse, P5 ;  /* 0x000000010a0a7824 */ /* 0x100fe400028e0600 */
[----:B------:R-:W-:Y:S01]  /*750a0*/  IMAD.X R14, R14, 0x1, R0, P6 ;  /* 0x000000010e0e7824 */ /* 0x000fe200030e0600 */
[----:B------:R-:W-:Y:S01]  /*750b0*/  STL [R1+0x2130], R6 ;  /* 0x0021300601007387 */ /* 0x000fe20000100800 */
[----:B------:R-:W-:-:S03]  /*750c0*/  IADD3 R2, P6, R2, R29, RZ ;  /* 0x0000001d02027210 */ /* 0x000fc60007fde0ff */
[----:B------:R-:W-:Y:S01]  /*750d0*/  STL [R1+0x2104], R7 ;  /* 0x0021040701007387 */ /* 0x000fe20000100800 */
[----:B------:R-:W-:-:S03]  /*750e0*/  IADD3 R9, P5, R9, R29, RZ ;  /* 0x0000001d09097210 */ /* 0x000fc60007fbe0ff */
[----:B------:R-:W-:Y:S04]  /*750f0*/  STL [R1+0x2128], R8 ;  /* 0x0021280801007387 */ /* 0x000fe80000100800 */
[----:B------:R-:W-:Y:S04]  /*75100*/  STL [R1+0x20fc], R5 ;  /* 0x0020fc0501007387 */ /* 0x000fe80000100800 */
[----:B------:R-:W-:Y:S04]  /*75110*/  STL [R1+0x2120], R10 ;  /* 0x0021200a01007387 */ /* 0x000fe80000100800 */
[----:B------:R0:W-:Y:S04]  /*75120*/  STL [R1+0x20ec], R2 ;  /* 0x0020ec0201007387 */ /* 0x0001e80000100800 */
[----:B------:R-:W-:Y:S04]  /*75130*/  STL [R1+0x20f4], R9 ;  /* 0x0020f40901007387 */ /* 0x000fe80000100800 */
[----:B0-----:R-:W4:Y:S01]  /*75140*/  LDL.LU R2, [R1+0x20d8] ;  /* 0x0020d80001027983 */ /* 0x001f220000300800 */
[----:B------:R-:W-:-:S02]  /*75150*/  IMAD.X R15, R15, 0x1, R0, P1 ;  /* 0x000000010f0f7824 */ /* 0x000fc400008e0600 */
[----:B------:R-:W-:Y:S01]  /*75160*/  IMAD.X R17, R17, 0x1, R0, P2 ;  /* 0x0000000111117824 */ /* 0x000fe200010e0600 */
[-C--:B------:R-:W-:Y:S01]  /*75170*/  IADD3 R13, P1, R13, R29.reuse, RZ ;  /* 0x0000001d0d0d7210 */ /* 0x080fe20007f3e0ff */
[----:B------:R-:W-:Y:S04]  /*75180*/  STL [R1+0x2118], R14 ;  /* 0x0021180e01007387 */ /* 0x000fe80000100800 */
[----:B------:R-:W-:Y:S01]  /*75190*/  STL [R1+0x2110], R15 ;  /* 0x0021100f01007387 */ /* 0x000fe20000100800 */
[----:B---3--:R-:W-:-:S03]  /*751a0*/  IADD3 R18, P2, R18, R29, RZ ;  /* 0x0000001d12127210 */ /* 0x008fc60007f5e0ff */
[----:B------:R0:W-:Y:S04]  /*751b0*/  STL [R1+0x2108], R17 ;  /* 0x0021081101007387 */ /* 0x0001e80000100800 */
[----:B------:R-:W-:Y:S01]  /*751c0*/  STL [R1+0x20e4], R13 ;  /* 0x0020e40d01007387 */ /* 0x000fe20000100800 */
[--C-:B------:R-:W-:Y:S01]  /*751d0*/  IMAD.X R11, R11, 0x1, R0.reuse, P3 ;  /* 0x000000010b0b7824 */ /* 0x100fe200018e0600 */
[----:B------:R-:W-:Y:S01]  /*751e0*/  IADD3 R12, P3, R12, R29, RZ ;  /* 0x0000001d0c0c7210 */ /* 0x000fe20007f7e0ff */
[--C-:B------:R-:W-:Y:S01]  /*751f0*/  IMAD.X R20, R20, 0x1, R0.reuse, P4 ;  /* 0x0000000114147824 */ /* 0x100fe200020e0600 */
[----:B0-----:R-:W3:Y:S04]  /*75200*/  LDL.LU R17, [R1+0x20ac] ;  /* 0x0020ac0001117983 */ /* 0x001ee80000300800 */
[----:B------:R0:W-:Y:S04]  /*75210*/  STL [R1+0x20dc], R18 ;  /* 0x0020dc1201007387 */ /* 0x0001e80000100800 */
[----:B0-----:R-:W3:Y:S01]  /*75220*/  LDL.LU R18, [R1+0x20d0] ;  /* 0x0020d00001127983 */ /* 0x001ee20000300800 */
[----:B------:R-:W-:-:S03]  /*75230*/  IMAD.X R19, R19, 0x1, R0, P5 ;  /* 0x0000000113137824 */ /* 0x000fc600028e0600 */
[----:B------:R-:W-:Y:S04]  /*75240*/  STL [R1+0x2100], R11 ;  /* 0x0021000b01007387 */ /* 0x000fe80000100800 */
[----:B------:R-:W-:Y:S04]  /*75250*/  STL [R1+0x20d4], R12 ;  /* 0x0020d40c01007387 */ /* 0x000fe80000100800 */
[----:B------:R0:W-:Y:S04]  /*75260*/  STL [R1+0x20f0], R19 ;  /* 0x0020f01301007387 */ /* 0x0001e80000100800 */
[----:B------:R-:W-:Y:S01]  /*75270*/  STL [R1+0x20f8], R20 ;  /* 0x0020f81401007387 */ /* 0x000fe20000100800 */
[----:B------:R-:W-:-:S03]  /*75280*/  IADD3 R21, P4, R21, R29, RZ ;  /* 0x0000001d15157210 */ /* 0x000fc60007f9e0ff */
[----:B0-----:R-:W3:Y:S04]  /*75290*/  LDL.LU R19, [R1+0x20a4] ;  /* 0x0020a40001137983 */ /* 0x001ee80000300800 */
[----:B------:R-:W-:Y:S01]  /*752a0*/  STL [R1+0x20cc], R21 ;  /* 0x0020cc1501007387 */ /* 0x000fe20000100800 */
[-C--:B--2---:R-:W-:Y:S01]  /*752b0*/  IADD3 R3, P5, R3, R29.reuse, RZ ;  /* 0x0000001d03037210 */ /* 0x084fe20007fbe0ff */
[--C-:B----4-:R-:W-:Y:S01]  /*752c0*/  IMAD.X R22, R22, 0x1, R0.reuse, P6 ;  /* 0x0000000116167824 */ /* 0x110fe200030e0600 */
[-C--:B------:R-:W-:Y:S01]  /*752d0*/  IADD3 R23, P6, R23, R29.reuse, RZ ;  /* 0x0000001d17177210 */ /* 0x080fe20007fde0ff */
[----:B------:R-:W-:Y:S02]  /*752e0*/  IMAD.X R16, R16, 0x1, R0, P1 ;  /* 0x0000000110107824 */ /* 0x000fe400008e0600 */
[----:B------:R0:W-:Y:S04]  /*752f0*/  STL [R1+0x20c4], R3 ;  /* 0x0020c40301007387 */ /* 0x0001e80000100800 */
[----:B0-----:R-:W2:Y:S04]  /*75300*/  LDL.LU R3, [R1+0x20c8] ;  /* 0x0020c80001037983 */ /* 0x001ea80000300800 */
[----:B------:R-:W-:Y:S01]  /*75310*/  STL [R1+0x20e8], R22 ;  /* 0x0020e81601007387 */ /* 0x000fe20000100800 */
[----:B------:R-:W-:-:S03]  /*75320*/  IADD3 R28, P1, R28, R29, RZ ;  /* 0x0000001d1c1c7210 */ /* 0x000fc60007f3e0ff */
        /* <DEDUP_REMOVED lines=18> */
[----:B------:R-:W-:-:S05]  /*75450*/  IMAD.X R2, R2, 0x1, R0, P2 ;  /* 0x0000000102027824 */ /* 0x000fca00010e0600 */
[----:B------:R0:W-:Y:S04]  /*75460*/  STL [R1+0x20d8], R2 ;  /* 0x0020d80201007387 */ /* 0x0001e80000100800 */
[----:B0-----:R-:W4:Y:S04]  /*75470*/  LDL.LU R2, [R1+0x2088] ;  /* 0x0020880001027983 */ /* 0x001f280000300800 */
[----:B------:R-:W4:Y:S01]  /*75480*/  LDL.LU R11, [R1+0x205c] ;  /* 0x00205c00010b7983 */ /* 0x000f220000300800 */
[----:B---3--:R-:W-:-:S03]  /*75490*/  IADD3 R17, P2, R17, R29, RZ ;  /* 0x0000001d11117210 */ /* 0x008fc60007f5e0ff */
[----:B------:R-:W3:Y:S04]  /*754a0*/  LDL.LU R12, [R1+0x2080] ;  /* 0x00208000010c7983 */ /* 0x000ee80000300800 */
[----:B------:R-:W-:Y:S04]  /*754b0*/  STL [R1+0x20ac], R17 ;  /* 0x0020ac1101007387 */ /* 0x000fe80000100800 */
[----:B------:R-:W3:Y:S01]  /*754c0*/  LDL.LU R20, [R1+0x2054] ;  /* 0x0020540001147983 */ /* 0x000ee20000300800 */
[----:B------:R-:W-:-:S05]  /*754d0*/  IMAD.X R18, R18, 0x1, R0, P3 ;  /* 0x0000000112127824 */ /* 0x000fca00018e0600 */
[----:B------:R0:W-:Y:S04]  /*754e0*/  STL [R1+0x20d0], R18 ;  /* 0x0020d01201007387 */ /* 0x0001e80000100800 */
[----:B------:R-:W3:Y:S04]  /*754f0*/  LDL.LU R21, [R1+0x2078] ;  /* 0x0020780001157983 */ /* 0x000ee80000300800 */
[----:B0-----:R-:W3:Y:S01]  /*75500*/  LDL.LU R18, [R1+0x204c] ;  /* 0x00204c0001127983 */ /* 0x001ee20000300800 */
[----:B------:R-:W-:-:S05]  /*75510*/  IADD3 R19, P3, R19, R29, RZ ;  /* 0x0000001d13137210 */ /* 0x000fca0007f7e0ff */
[----:B------:R0:W-:Y:S04]  /*75520*/  STL [R1+0x20a4], R19 ;  /* 0x0020a41301007387 */ /* 0x0001e80000100800 */
[----:B0-----:R-:W3:Y:S04]  /*75530*/  LDL.LU R19, [R1+0x2070] ;  /* 0x0020700001137983 */ /* 0x001ee80000300800 */
[----:B------:R-:W3:Y:S04]  /*75540*/  LDL.LU R22, [R1+0x2044] ;  /* 0x0020440001167983 */ /* 0x000ee80000300800 */
[----:B------:R-:W3:Y:S04]  /*75550*/  LDL.LU R23, [R1+0x2068] ;  /* 0x0020680001177983 */ /* 0x000ee80000300800 */
[----:B------:R-:W3:Y:S01]  /*75560*/  LDL.LU R17, [R1+0x203c] ;  /* 0x00203c0001117983 */ /* 0x000ee20000300800 */
[----:B--2---:R-:W-:Y:S01]  /*75570*/  IMAD.X R3, R3, 0x1, R0, P4 ;  /* 0x0000000103037824 */ /* 0x004fe200020e0600 */
[----:B----4-:R-:W-:-:S04]  /*75580*/  IADD3 R24, P4, R24, R29, RZ ;  /* 0x0000001d18187210 */ /* 0x010fc80007f9e0ff */
[----:B------:R0:W-:Y:S01]  /*75590*/  STL [R1+0x20c8], R3 ;  /* 0x0020c80301007387 */ /* 0x0001e20000100800 */
[--C-:B------:R-:W-:Y:S01]  /*755a0*/  IMAD.X R25, R25, 0x1, R0.reuse, P5 ;  /* 0x0000000119197824 */ /* 0x100fe200028e0600 */
[-C--:B------:R-:W-:Y:S01]  /*755b0*/  IADD3 R26, P5, R26, R29.reuse, RZ ;  /* 0x0000001d1a1a7210 */ /* 0x080fe20007fbe0ff */
[--C-:B------:R-:W-:Y:S01]  /*755c0*/  IMAD.X R27, R27, 0x1, R0.reuse, P6 ;  /* 0x000000011b1b7824 */ /* 0x100fe200030e0600 */
[----:B------:R-:W-:Y:S01]  /*755d0*/  IADD3 R6, P6, R6, R29, RZ ;  /* 0x0000001d06067210 */ /* 0x000fe20007fde0ff */
[----:B0-----:R-:W2:Y:S04]  /*755e0*/  LDL.LU R3, [R1+0x2060] ;  /* 0x0020600001037983 */ /* 0x001ea80000300800 */
        /* <DEDUP_REMOVED lines=12> */
[----:B------:R-:W-:Y:S04]  /*756b0*/  STL [R1+0x2084], R8 ;  /* 0x0020840801007387 */ /* 0x000fe80000100800 */
[----:B------:R-:W-:Y:S01]  /*756c0*/  STL [R1+0x20a8], R5 ;  /* 0x0020a80501007387 */ /* 0x000fe20000100800 */
[----:B------:R-:W-:-:S03]  /*756d0*/  IADD3 R14, P3, R14, R29, RZ ;  /* 0x0000001d0e0e7210 */ /* 0x000fc60007f7e0ff */
[----:B------:R-:W-:Y:S04]  /*756e0*/  STL [R1+0x207c], R10 ;  /* 0x00207c0a01007387 */ /* 0x000fe80000100800 */
[----:B------:R0:W-:Y:S01]  /*756f0*/  STL [R1+0x2098], R28 ;  /* 0x0020981c01007387 */ /* 0x0001e20000100800 */
[-C--:B------:R-:W-:Y:S01]  /*75700*/  IADD3 R15, P4, R15, R29.reuse, RZ ;  /* 0x0000001d0f0f7210 */ /* 0x080fe20007f9e0ff */
[----:B------:R-:W-:Y:S02]  /*75710*/  IMAD.X R13, R13, 0x1, R0, P5 ;  /* 0x000000010d0d7824 */ /* 0x000fe400028e0600 */
[----:B------:R-:W-:Y:S01]  /*75720*/  STL [R1+0x20a0], R9 ;  /* 0x0020a00901007387 */ /* 0x000fe20000100800 */
[----:B------:R-:W-:-:S03]  /*75730*/  IADD3 R16, P5, R16, R29, RZ ;  /* 0x0000001d10107210 */ /* 0x000fc60007fbe0ff */
[----:B0-----:R-:W4:Y:S04]  /*75740*/  LDL.LU R28, [R1+0x2034] ;  /* 0x00203400011c7983 */ /* 0x001f280000300800 */
[----:B------:R-:W-:Y:S01]  /*75750*/  STL [R1+0x2074], R14 ;  /* 0x0020740e01007387 */ /* 0x000fe20000100800 */
[----:B------:R-:W-:-:S03]  /*75760*/  IMAD.X R2, R2, 0x1, R0, P6 ;  /* 0x0000000102027824 */ /* 0x000fc600030e0600 */
[----:B------:R-:W-:Y:S04]  /*75770*/  STL [R1+0x206c], R15 ;  /* 0x00206c0f01007387 */ /* 0x000fe80000100800 */
[----:B------:R0:W-:Y:S04]  /*75780*/  STL [R1+0x2064], R16 ;  /* 0x0020641001007387 */ /* 0x0001e80000100800 */
[----:B------:R-:W-:Y:S04]  /*75790*/  STL [R1+0x2090], R13 ;  /* 0x0020900d01007387 */ /* 0x000fe80000100800 */
[----:B0-----:R-:W4:Y:S04]  /*757a0*/  LDL.LU R16, [R1+0x2058] ;  /* 0x0020580001107983 */ /* 0x001f280000300800 */
[----:B------:R0:W-:Y:S04]  /*757b0*/  STL [R1+0x2088], R2 ;  /* 0x0020880201007387 */ /* 0x0001e80000100800 */
[----:B0-----:R-:W4:Y:S01]  /*757c0*/  LDL.LU R2, [R1+0x202c] ;  /* 0x00202c0001027983 */ /* 0x001f220000300800 */
[----:B------:R-:W-:Y:S01]  /*757d0*/  IADD3 R11, P6, R11, R29, RZ ;  /* 0x0000001d0b0b7210 */ /* 0x000fe20007fde0ff */
[----:B---3--:R-:W-:-:S02]  /*757e0*/  IMAD.X R12, R12, 0x1, R0, P1 ;  /* 0x000000010c0c7824 */ /* 0x008fc400008e0600 */
[--C-:B------:R-:W-:Y:S01]  /*757f0*/  IMAD.X R21, R21, 0x1, R0.reuse, P2 ;  /* 0x0000000115157824 */ /* 0x100fe200010e0600 */
[-C--:B------:R-:W-:Y:S02]  /*75800*/  IADD3 R18, P2, R18, R29.reuse, RZ ;  /* 0x0000001d12127210 */ /* 0x080fe40007f5e0ff */
[-C--:B------:R-:W-:Y:S01]  /*75810*/  IADD3 R20, P1, R20, R29.reuse, RZ ;  /* 0x0000001d14147210 */ /* 0x080fe20007f3e0ff */
[----:B------:R-:W-:Y:S04]  /*75820*/  STL [R1+0x205c], R11 ;  /* 0x00205c0b01007387 */ /* 0x000fe80000100800 */
[----:B------:R-:W-:Y:S04]  /*75830*/  STL [R1+0x2080], R12 ;  /* 0x0020800c01007387 */ /* 0x000fe80000100800 */
[----:B------:R0:W-:Y:S04]  /*75840*/  STL [R1+0x204c], R18 ;  /* 0x00204c1201007387 */ /* 0x0001e80000100800 */
[----:B------:R-:W-:Y:S04]  /*75850*/  STL [R1+0x2054], R20 ;  /* 0x0020541401007387 */ /* 0x000fe80000100800 */
[----:B0-----:R-:W3:Y:S01]  /*75860*/  LDL.LU R18, [R1+0x2050] ;  /* 0x0020500001127983 */ /* 0x001ee20000300800 */
[----:B------:R-:W-:Y:S01]  /*75870*/  IMAD.X R19, R19, 0x1, R0, P3 ;  /* 0x0000000113137824 */ /* 0x000fe200018e0600 */
[----:B------:R-:W-:-:S02]  /*75880*/  IADD3 R22, P3, R22, R29, RZ ;  /* 0x0000001d16167210 */ /* 0x000fc40007f7e0ff */
[----:B------:R-:W-:Y:S01]  /*75890*/  STL [R1+0x2078], R21 ;  /* 0x0020781501007387 */ /* 0x000fe20000100800 */
[----:B------:R-:W-:-:S03]  /*758a0*/  IMAD.X R23, R23, 0x1, R0, P4 ;  /* 0x0000000117177824 */ /* 0x000fc600020e0600 */
[----:B------:R0:W-:Y:S01]  /*758b0*/  STL [R1+0x2070], R19 ;  /* 0x0020701301007387 */ /* 0x0001e20000100800 */
[----:B------:R-:W-:-:S03]  /*758c0*/  IADD3 R17, P4, R17, R29, RZ ;  /* 0x0000001d11117210 */ /* 0x000fc60007f9e0ff */
[----:B0-----:R-:W3:Y:S04]  /*758d0*/  LDL.LU R19, [R1+0x2024] ;  /* 0x0020240001137983 */ /* 0x001ee80000300800 */
[----:B------:R-:W-:Y:S04]  /*758e0*/  STL [R1+0x2044], R22 ;  /* 0x0020441601007387 */ /* 0x000fe80000100800 */
[----:B------:R-:W3:Y:S04]  /*758f0*/  LDL.LU R24, [R1+0x2048] ;  /* 0x0020480001187983 */ /* 0x000ee80000300800 */
[----:B------:R-:W-:Y:S04]  /*75900*/  STL [R1+0x2068], R23 ;  /* 0x0020681701007387 */ /* 0x000fe80000100800 */
[----:B------:R-:W3:Y:S04]  /*75910*/  LDL.LU R25, [R1+0x201c] ;  /* 0x00201c0001197983 */ /* 0x000ee80000300800 */
[----:B------:R-:W-:Y:S04]  /*75920*/  STL [R1+0x203c], R17 ;  /* 0x00203c1101007387 */ /* 0x000fe80000100800 */
[----:B------:R-:W3:Y:S01]  /*75930*/  LDL.LU R26, [R1+0x2040] ;  /* 0x00204000011a7983 */ /* 0x000ee20000300800 */
[----:B--2---:R-:W-:-:S05]  /*75940*/  IMAD.X R3, R3, 0x1, R0, P5 ;  /* 0x0000000103037824 */ /* 0x004fca00028e0600 */
[----:B------:R0:W-:Y:S04]  /*75950*/  STL [R1+0x2060], R3 ;  /* 0x0020600301007387 */ /* 0x0001e80000100800 */
        /* <DEDUP_REMOVED lines=8> */
[----:B0-----:R-:W2:Y:S04]  /*759e0*/  LDL.LU R3, [R1+0x1ff4] ;  /* 0x001ff40001037983 */ /* 0x001ea80000300800 */
[----:B------:R-:W2:Y:S04]  /*759f0*/  LDL.LU R15, [R1+0x2018] ;  /* 0x00201800010f7983 */ /* 0x000ea80000300800 */
[----:B------:R-:W2:Y:S04]  /*75a00*/  LDL.LU R13, [R1+0x1fec] ;  /* 0x001fec00010d7983 */ /* 0x000ea80000300800 */
[----:B------:R-:W2:Y:S01]  /*75a10*/  LDL.LU R17, [R1+0x2010] ;  /* 0x0020100001117983 */ /* 0x000ea20000300800 */
[----:B----4-:R-:W-:-:S05]  /*75a20*/  IADD3 R28, P5, R28, R29, RZ ;  /* 0x0000001d1c1c7210 */ /* 0x010fca0007fbe0ff */
[----:B------:R0:W-:Y:S01]  /*75a30*/  STL [R1+0x2034], R28 ;  /* 0x0020341c01007387 */ /* 0x0001e20000100800 */
[----:B------:R-:W-:-:S03]  /*75a40*/  IMAD.X R16, R16, 0x1, R0, P6 ;  /* 0x0000000110107824 */ /* 0x000fc600030e0600 */
[----:B0-----:R-:W4:Y:S04]  /*75a50*/  LDL.LU R28, [R1+0x1fe4] ;  /* 0x001fe400011c7983 */ /* 0x001f280000300800 */
[----:B------:R-:W4:Y:S04]  /*75a60*/  LDL.LU R11, [R1+0x2008] ;  /* 0x00200800010b7983 */ /* 0x000f280000300800 */
[----:B------:R-:W4:Y:S04]  /*75a70*/  LDL.LU R12, [R1+0x1fdc] ;  /* 0x001fdc00010c7983 */ /* 0x000f280000300800 */
[----:B------:R-:W-:Y:S04]  /*75a80*/  STL [R1+0x2058], R16 ;  /* 0x0020581001007387 */ /* 0x000fe80000100800 */
[----:B------:R-:W4:Y:S01]  /*75a90*/  LDL.LU R20, [R1+0x2000] ;  /* 0x0020000001147983 */ /* 0x000f220000300800 */
[----:B------:R-:W-:-:S05]  /*75aa0*/  IADD3 R2, P6, R2, R29, RZ ;  /* 0x0000001d02027210 */ /* 0x000fca0007fde0ff */
[----:B------:R0:W-:Y:S04]  /*75ab0*/  STL [R1+0x202c], R2 ;  /* 0x00202c0201007387 */ /* 0x0001e80000100800 */
[----:B------:R-:W4:Y:S04]  /*75ac0*/  LDL.LU R21, [R1+0x1fd4] ;  /* 0x001fd40001157983 */ /* 0x000f280000300800 */
[----:B0-----:R-:W4:Y:S01]  /*75ad0*/  LDL.LU R2, [R1+0x1ff8] ;  /* 0x001ff80001027983 */ /* 0x001f220000300800 */
[----:B---3--:R-:W-:-:S05]  /*75ae0*/  IMAD.X R18, R18, 0x1, R0, P1 ;  /* 0x0000000112127824 */ /* 0x008fca00008e0600 */
[----:B------:R0:W-:Y:S04]  /*75af0*/  STL [R1+0x2050], R18 ;  /* 0x0020501201007387 */ /* 0x0001e80000100800 */
[----:B0-----:R-:W3:Y:S01]  /*75b00*/  LDL.LU R18, [R1+0x1fcc] ;  /* 0x001fcc0001127983 */ /* 0x001ee20000300800 */
[----:B------:R-:W-:-:S03]  /*75b10*/  IADD3 R19, P1, R19, R29, RZ ;  /* 0x0000001d13137210 */ /* 0x000fc60007f3e0ff */
[----:B------:R-:W3:Y:S04]  /*75b20*/  LDL.LU R22, [R1+0x1ff0] ;  /* 0x001ff00001167983 */ /* 0x000ee80000300800 */
[----:B------:R-:W3:Y:S04]  /*75b30*/  LDL.LU R23, [R1+0x1fc4] ;  /* 0x001fc40001177983 */ /* 0x000ee80000300800 */
[----:B------:R-:W3:Y:S04]  /*75b40*/  LDL.LU R16, [R1+0x1fe8] ;  /* 0x001fe80001107983 */ /* 0x000ee80000300800 */
[----:B------:R0:W-:Y:S01]  /*75b50*/  STL [R1+0x2024], R19 ;  /* 0x0020241301007387 */ /* 0x0001e20000100800 */
[--C-:B------:R-:W-:Y:S01]  /*75b60*/  IMAD.X R24, R24, 0x1, R0.reuse, P2 ;  /* 0x0000000118187824 */ /* 0x100fe200010e0600 */
[-C--:B------:R-:W-:Y:S01]  /*75b70*/  IADD3 R25, P2, R25, R29.reuse, RZ ;  /* 0x0000001d19197210 */ /* 0x080fe20007f5e0ff */
[--C-:B------:R-:W-:Y:S01]  /*75b80*/  IMAD.X R26, R26, 0x1, R0.reuse, P3 ;  /* 0x000000011a1a7824 */ /* 0x100fe200018e0600 */
[----:B0-----:R-:W3:Y:S04]  /*75b90*/  LDL.LU R19, [R1+0x1fbc] ;  /* 0x001fbc0001137983 */ /* 0x001ee80000300800 */
[----:B------:R-:W-:Y:S04]  /*75ba0*/  STL [R1+0x2048], R24 ;  /* 0x0020481801007387 */ /* 0x000fe80000100800 */
[----:B------:R-:W-:Y:S04]  /*75bb0*/  STL [R1+0x201c], R25 ;  /* 0x00201c1901007387 */ /* 0x000fe80000100800 */
[----:B------:R-:W-:Y:S01]  /*75bc0*/  STL [R1+0x2040], R26 ;  /* 0x0020401a01007387 */ /* 0x000fe20000100800 */
[-C--:B--2---:R-:W-:Y:S01]  /*75bd0*/  IADD3 R27, P3, R27, R29.reuse, RZ ;  /* 0x0000001d1b1b7210 */ /* 0x084fe20007f7e0ff */
[--C-:B------:R-:W-:Y:S01]  /*75be0*/  IMAD.X R6, R6, 0x1, R0.reuse, P4 ;  /* 0x0000000106067824 */ /* 0x100fe200020e0600 */
[-C--:B------:R-:W-:Y:S01]  /*75bf0*/  IADD3 R7, P4, R7, R29.reuse, RZ ;  /* 0x0000001d07077210 */ /* 0x080fe20007f9e0ff */
[--C-:B------:R-:W-:Y:S01]  /*75c00*/  IMAD.X R8, R8, 0x1, R0.reuse, P5 ;  /* 0x0000000108087824 */ /* 0x100fe200028e0600 */
[----:B------:R-:W-:Y:S01]  /*75c10*/  IADD3 R5, P5, R5, R29, RZ ;  /* 0x0000001d05057210 */ /* 0x000fe20007fbe0ff */
[----:B------:R-:W-:Y:S01]  /*75c20*/  STL [R1+0x2014], R27 ;  /* 0x0020141b01007387 */ /* 0x000fe20000100800 */
[----:B------:R-:W-:-:S02]  /*75c30*/  IMAD.X R10, R10, 0x1, R0, P6 ;  /* 0x000000010a0a7824 */ /* 0x000fc400030e0600 */
        /* <DEDUP_REMOVED lines=8> */
[----:B------:R0:W-:Y:S01]  /*75cc0*/  STL [R1+0x1ff4], R3 ;  /* 0x001ff40301007387 */ /* 0x0001e20000100800 */
[----:B------:R-:W-:-:S03]  /*75cd0*/  IMAD.X R15, R15, 0x1, R0, P2 ;  /* 0x000000010f0f7824 */ /* 0x000fc600010e0600 */
[----:B------:R-:W-:Y:S01]  /*75ce0*/  STL [R1+0x1ffc], R9 ;  /* 0x001ffc0901007387 */ /* 0x000fe20000100800 */
[----:B------:R-:W-:Y:S01]  /*75cf0*/  IMAD.X R17, R17, 0x1, R0, P3 ;  /* 0x0000000111117824 */ /* 0x000fe200018e0600 */
[-C--:B------:R-:W-:Y:S02]  /*75d00*/  IADD3 R13, P2, R13, R29.reuse, RZ ;  /* 0x0000001d0d0d7210 */ /* 0x080fe40007f5e0ff */
[----:B0-----:R-:W2:Y:S04]  /*75d10*/  LDL.LU R3, [R1+0x1fe0] ;  /* 0x001fe00001037983 */ /* 0x001ea80000300800 */
[----:B------:R-:W-:Y:S04]  /*75d20*/  STL [R1+0x2020], R14 ;  /* 0x0020200e01007387 */ /* 0x000fe80000100800 */
[----:B------:R-:W-:Y:S04]  /*75d30*/  STL [R1+0x2018], R15 ;  /* 0x0020180f01007387 */ /* 0x000fe80000100800 */
[----:B------:R0:W-:Y:S04]  /*75d40*/  STL [R1+0x2010], R17 ;  /* 0x0020101101007387 */ /* 0x0001e80000100800 */
[----:B------:R-:W-:Y:S01]  /*75d50*/  STL [R1+0x1fec], R13 ;  /* 0x001fec0d01007387 */ /* 0x000fe20000100800 */
[----:B----4-:R-:W-:-:S03]  /*75d60*/  IADD3 R28, P3, R28, R29, RZ ;  /* 0x0000001d1c1c7210 */ /* 0x010fc60007f7e0ff */
[----:B0-----:R-:W4:Y:S04]  /*75d70*/  LDL.LU R17, [R1+0x1fb4] ;  /* 0x001fb40001117983 */ /* 0x001f280000300800 */
[----:B------:R0:W-:Y:S01]  /*75d80*/  STL [R1+0x1fe4], R28 ;  /* 0x001fe41c01007387 */ /* 0x0001e20000100800 */
[--C-:B------:R-:W-:Y:S01]  /*75d90*/  IMAD.X R11, R11, 0x1, R0.reuse, P4 ;  /* 0x000000010b0b7824 */ /* 0x100fe200020e0600 */
[----:B------:R-:W-:Y:S01]  /*75da0*/  IADD3 R12, P4, R12, R29, RZ ;  /* 0x0000001d0c0c7210 */ /* 0x000fe20007f9e0ff */
[--C-:B------:R-:W-:Y:S01]  /*75db0*/  IMAD.X R20, R20, 0x1, R0.reuse, P5 ;  /* 0x0000000114147824 */ /* 0x100fe200028e0600 */
[----:B0-----:R-:W4:Y:S04]  /*75dc0*/  LDL.LU R28, [R1+0x1fd8] ;  /* 0x001fd800011c7983 */ /* 0x001f280000300800 */
[----:B------:R-:W-:Y:S04]  /*75dd0*/  STL [R1+0x2008], R11 ;  /* 0x0020080b01007387 */ /* 0x000fe80000100800 */
[----:B------:R-:W-:Y:S01]  /*75de0*/  STL [R1+0x1fdc], R12 ;  /* 0x001fdc0c01007387 */ /* 0x000fe20000100800 */
[----:B------:R-:W-:-:S05]  /*75df0*/  IMAD.X R2, R2, 0x1, R0, P6 ;  /* 0x0000000102027824 */ /* 0x000fca00030e0600 */
[----:B------:R0:W-:Y:S04]  /*75e00*/  STL [R1+0x1ff8], R2 ;  /* 0x001ff80201007387 */ /* 0x0001e80000100800 */
[----:B------:R-:W-:Y:S04]  /*75e10*/  STL [R1+0x2000], R20 ;  /* 0x0020001401007387 */ /* 0x000fe80000100800 */
[----:B0-----:R-:W4:Y:S01]  /*75e20*/  LDL.LU R2, [R1+0x1fac] ;  /* 0x001fac0001027983 */ /* 0x001f220000300800 */
[-C--:B------:R-:W-:Y:S02]  /*75e30*/  IADD3 R21, P5, R21, R29.reuse, RZ ;  /* 0x0000001d15157210 */ /* 0x080fe40007fbe0ff */
[----:B---3--:R-:W-:Y:S01]  /*75e40*/  IADD3 R18, P6, R18, R29, RZ ;  /* 0x0000001d12127210 */ /* 0x008fe20007fde0ff */
[----:B------:R-:W-:-:S02]  /*75e50*/  IMAD.X R22, R22, 0x1, R0, P1 ;  /* 0x0000000116167824 */ /* 0x000fc400008e0600 */
[----:B------:R-:W-:Y:S01]  /*75e60*/  STL [R1+0x1fd4], R21 ;  /* 0x001fd41501007387 */ /* 0x000fe20000100800 */
[----:B------:R-:W-:-:S03]  /*75e70*/  IADD3 R23, P1, R23, R29, RZ ;  /* 0x0000001d17177210 */ /* 0x000fc60007f3e0ff */
[----:B------:R0:W-:Y:S01]  /*75e80*/  STL [R1+0x1fcc], R18 ;  /* 0x001fcc1201007387 */ /* 0x0001e20000100800 */
[----:B------:R-:W-:-:S03]  /*75e90*/  IMAD.X R16, R16, 0x1, R0, P2 ;  /* 0x0000000110107824 */ /* 0x000fc600010e0600 */
[----:B0-----:R-:W3:Y:S04]  /*75ea0*/  LDL.LU R18, [R1+0x1fd0] ;  /* 0x001fd00001127983 */ /* 0x001ee80000300800 */
[----:B------:R-:W-:Y:S01]  /*75eb0*/  STL [R1+0x1ff0], R22 ;  /* 0x001ff01601007387 */ /* 0x000fe20000100800 */
[----:B------:R-:W-:-:S03]  /*75ec0*/  IADD3 R19, P2, R19, R29, RZ ;  /* 0x0000001d13137210 */ /* 0x000fc60007f5e0ff */
[----:B------:R-:W3:Y:S04]  /*75ed0*/  LDL.LU R24, [R1+0x1fa4] ;  /* 0x001fa40001187983 */ /* 0x000ee80000300800 */
[----:B------:R-:W-:Y:S04]  /*75ee0*/  STL [R1+0x1fc4], R23 ;  /* 0x001fc41701007387 */ /* 0x000fe80000100800 */
[----:B------:R-:W3:Y:S04]  /*75ef0*/  LDL.LU R25, [R1+0x1fc8] ;  /* 0x001fc80001197983 */ /* 0x000ee80000300800 */
[----:B------:R-:W-:Y:S04]  /*75f00*/  STL [R1+0x1fe8], R16 ;  /* 0x001fe81001007387 */ /* 0x000fe80000100800 */
[----:B------:R-:W3:Y:S04]  /*75f10*/  LDL.LU R26, [R1+0x1f9c] ;  /* 0x001f9c00011a7983 */ /* 0x000ee80000300800 */
[----:B------:R0:W-:Y:S04]  /*75f20*/  STL [R1+0x1fbc], R19 ;  /* 0x001fbc1301007387 */ /* 0x0001e80000100800 */
        /* <DEDUP_REMOVED lines=8> */
[----:B0-----:R-:W3:Y:S04]  /*75fb0*/  LDL.LU R19, [R1+0x1fa0] ;  /* 0x001fa00001137983 */ /* 0x001ee80000300800 */
[----:B------:R-:W3:Y:S04]  /*75fc0*/  LDL.LU R15, [R1+0x1f74] ;  /* 0x001f7400010f7983 */ /* 0x000ee80000300800 */
[----:B------:R-:W3:Y:S04]  /*75fd0*/  LDL.LU R13, [R1+0x1f98] ;  /* 0x001f9800010d7983 */ /* 0x000ee80000300800 */
[----:B------:R-:W3:Y:S01]  /*75fe0*/  LDL.LU R16, [R1+0x1f6c] ;  /* 0x001f6c0001107983 */ /* 0x000ee20000300800 */
[----:B--2---:R-:W-:-:S05]  /*75ff0*/  IMAD.X R3, R3, 0x1, R0, P3 ;  /* 0x0000000103037824 */ /* 0x004fca00018e0600 */
[----:B------:R0:W-:Y:S01]  /*76000*/  STL [R1+0x1fe0], R3 ;  /* 0x001fe00301007387 */ /* 0x0001e20000100800 */
[----:B----4-:R-:W-:-:S03]  /*76010*/  IADD3 R17, P3, R17, R29, RZ ;  /* 0x0000001d11117210 */ /* 0x010fc60007f7e0ff */
[----:B0-----:R-:W2:Y:S04]  /*76020*/  LDL.LU R3, [R1+0x1f90] ;  /* 0x001f900001037983 */ /* 0x001ea80000300800 */
[----:B------:R-:W4:Y:S04]  /*76030*/  LDL.LU R11, [R1+0x1f64] ;  /* 0x001f6400010b7983 */ /* 0x000f280000300800 */
[----:B------:R-:W4:Y:S04]  /*76040*/  LDL.LU R12, [R1+0x1f88] ;  /* 0x001f8800010c7983 */ /* 0x000f280000300800 */
[----:B------:R-:W-:Y:S04]  /*76050*/  STL [R1+0x1fb4], R17 ;  /* 0x001fb41101007387 */ /* 0x000fe80000100800 */
[----:B------:R-:W4:Y:S01]  /*76060*/  LDL.LU R20, [R1+0x1f5c] ;  /* 0x001f5c0001147983 */ /* 0x000f220000300800 */
[----:B------:R-:W-:-:S05]  /*76070*/  IMAD.X R28, R28, 0x1, R0, P4 ;  /* 0x000000011c1c7824 */ /* 0x000fca00020e0600 */
[----:B------:R0:W-:Y:S04]  /*76080*/  STL [R1+0x1fd8], R28 ;  /* 0x001fd81c01007387 */ /* 0x0001e80000100800 */
[----:B------:R-:W4:Y:S04]  /*76090*/  LDL.LU R21, [R1+0x1f80] ;  /* 0x001f800001157983 */ /* 0x000f280000300800 */
[----:B0-----:R-:W4:Y:S01]  /*760a0*/  LDL.LU R28, [R1+0x1f54] ;  /* 0x001f5400011c7983 */ /* 0x001f220000300800 */
[----:B------:R-:W-:-:S05]  /*760b0*/  IADD3 R2, P4, R2, R29, RZ ;  /* 0x0000001d02027210 */ /* 0x000fca0007f9e0ff */
[----:B------:R0:W-:Y:S04]  /*760c0*/  STL [R1+0x1fac], R2 ;  /* 0x001fac0201007387 */ /* 0x0001e80000100800 */
[----:B0-----:R-:W4:Y:S04]  /*760d0*/  LDL.LU R2, [R1+0x1f78] ;  /* 0x001f780001027983 */ /* 0x001f280000300800 */
[----:B------:R-:W4:Y:S01]  /*760e0*/  LDL.LU R22, [R1+0x1f4c] ;  /* 0x001f4c0001167983 */ /* 0x000f220000300800 */
[----:B---3--:R-:W-:-:S03]  /*760f0*/  IMAD.X R18, R18, 0x1, R0, P5 ;  /* 0x0000000112127824 */ /* 0x008fc600028e0600 */
[----:B------:R-:W3:Y:S04]  /*76100*/  LDL.LU R23, [R1+0x1f70] ;  /* 0x001f700001177983 */ /* 0x000ee80000300800 */
[----:B------:R-:W3:Y:S04]  /*76110*/  LDL.LU R17, [R1+0x1f44] ;  /* 0x001f440001117983 */ /* 0x000ee80000300800 */
[----:B------:R0:W-:Y:S01]  /*76120*/  STL [R1+0x1fd0], R18 ;  /* 0x001fd01201007387 */ /* 0x0001e20000100800 */
[-C--:B------:R-:W-:Y:S01]  /*76130*/  IADD3 R24, P5, R24, R29.reuse, RZ ;  /* 0x0000001d18187210 */ /* 0x080fe20007fbe0ff */
[--C-:B------:R-:W-:Y:S01]  /*76140*/  IMAD.X R25, R25, 0x1, R0.reuse, P6 ;  /* 0x0000000119197824 */ /* 0x100fe200030e0600 */
[-C--:B------:R-:W-:Y:S01]  /*76150*/  IADD3 R26, P6, R26, R29.reuse, RZ ;  /* 0x0000001d1a1a7210 */ /* 0x080fe20007fde0ff */
[----:B------:R-:W-:Y:S01]  /*76160*/  IMAD.X R27, R27, 0x1, R0, P1 ;  /* 0x000000011b1b7824 */ /* 0x000fe200008e0600 */
[----:B0-----:R-:W3:Y:S01]  /*76170*/  LDL.LU R18, [R1+0x1f68] ;  /* 0x001f680001127983 */ /* 0x001ee20000300800 */
        /* <DEDUP_REMOVED lines=21> */
[----:B------:R-:W-:Y:S04]  /*762d0*/  STL [R1+0x1fa8], R9 ;  /* 0x001fa80901007387 */ /* 0x000fe80000100800 */
[----:B0-----:R-:W3:Y:S04]  /*762e0*/  LDL.LU R19, [R1+0x1f3c] ;  /* 0x001f3c0001137983 */ /* 0x001ee80000300800 */
[----:B------:R-:W-:Y:S04]  /*762f0*/  STL [R1+0x1f7c], R14 ;  /* 0x001f7c0e01007387 */ /* 0x000fe80000100800 */
[----:B------:R-:W-:Y:S04]  /*76300*/  STL [R1+0x1f74], R15 ;  /* 0x001f740f01007387 */ /* 0x000fe80000100800 */
[----:B------:R0:W-:Y:S04]  /*76310*/  STL [R1+0x1f6c], R16 ;  /* 0x001f6c1001007387 */ /* 0x0001e80000100800 */
[----:B------:R-:W-:Y:S04]  /*76320*/  STL [R1+0x1f98], R13 ;  /* 0x001f980d01007387 */ /* 0x000fe80000100800 */
[----:B0-----:R-:W3:Y:S01]  /*76330*/  LDL.LU R16, [R1+0x1f60] ;  /* 0x001f600001107983 */ /* 0x001ee20000300800 */
[--C-:B--2---:R-:W-:Y:S01]  /*76340*/  IMAD.X R3, R3, 0x1, R0.reuse, P1 ;  /* 0x0000000103037824 */ /* 0x104fe200008e0600 */
[----:B----4-:R-:W-:Y:S01]  /*76350*/  IADD3 R11, P1, R11, R29, RZ ;  /* 0x0000001d0b0b7210 */ /* 0x010fe20007f3e0ff */
[----:B------:R-:W-:-:S03]  /*76360*/  IMAD.X R12, R12, 0x1, R0, P2 ;  /* 0x000000010c0c7824 */ /* 0x000fc600010e0600 */
[----:B------:R0:W-:Y:S01]  /*76370*/  STL [R1+0x1f90], R3 ;  /* 0x001f900301007387 */ /* 0x0001e20000100800 */
[----:B------:R-:W-:-:S03]  /*76380*/  IADD3 R20, P2, R20, R29, RZ ;  /* 0x0000001d14147210 */ /* 0x000fc60007f5e0ff */
[----:B0-----:R-:W2:Y:S01]  /*76390*/  LDL.LU R3, [R1+0x1f34] ;  /* 0x001f340001037983 */ /* 0x001ea20000300800 */
[----:B------:R-:W-:-:S03]  /*763a0*/  IMAD.X R21, R21, 0x1, R0, P3 ;  /* 0x0000000115157824 */ /* 0x000fc600018e0600 */
[----:B------:R-:W-:Y:S04]  /*763b0*/  STL [R1+0x1f64], R11 ;  /* 0x001f640b01007387 */ /* 0x000fe80000100800 */
[----:B------:R-:W-:Y:S01]  /*763c0*/  STL [R1+0x1f88], R12 ;  /* 0x001f880c01007387 */ /* 0x000fe20000100800 */
[----:B------:R-:W-:-:S05]  /*763d0*/  IADD3 R28, P3, R28, R29, RZ ;  /* 0x0000001d1c1c7210 */ /* 0x000fca0007f7e0ff */
[----:B------:R0:W-:Y:S04]  /*763e0*/  STL [R1+0x1f54], R28 ;  /* 0x001f541c01007387 */ /* 0x0001e80000100800 */
[----:B------:R-:W-:Y:S04]  /*763f0*/  STL [R1+0x1f5c], R20 ;  /* 0x001f5c1401007387 */ /* 0x000fe80000100800 */
[----:B0-----:R-:W4:Y:S04]  /*76400*/  LDL.LU R28, [R1+0x1f58] ;  /* 0x001f5800011c7983 */ /* 0x001f280000300800 */
[----:B------:R-:W-:Y:S01]  /*76410*/  STL [R1+0x1f80], R21 ;  /* 0x001f801501007387 */ /* 0x000fe20000100800 */
[----:B------:R-:W-:-:S05]  /*76420*/  IMAD.X R2, R2, 0x1, R0, P4 ;  /* 0x0000000102027824 */ /* 0x000fca00020e0600 */
[----:B------:R0:W-:Y:S04]  /*76430*/  STL [R1+0x1f78], R2 ;  /* 0x001f780201007387 */ /* 0x0001e80000100800 */
[----:B0-----:R-:W4:Y:S01]  /*76440*/  LDL.LU R2, [R1+0x1f2c] ;  /* 0x001f2c0001027983 */ /* 0x001f220000300800 */
[-C--:B------:R-:W-:Y:S01]  /*76450*/  IADD3 R22, P4, R22, R29.reuse, RZ ;  /* 0x0000001d16167210 */ /* 0x080fe20007f9e0ff */
[--C-:B---3--:R-:W-:Y:S01]  /*76460*/  IMAD.X R23, R23, 0x1, R0.reuse, P5 ;  /* 0x0000000117177824 */ /* 0x108fe200028e0600 */
[-C--:B------:R-:W-:Y:S01]  /*76470*/  IADD3 R17, P5, R17, R29.reuse, RZ ;  /* 0x0000001d11117210 */ /* 0x080fe20007fbe0ff */
[----:B------:R-:W-:Y:S02]  /*76480*/  IMAD.X R18, R18, 0x1, R0, P6 ;  /* 0x0000000112127824 */ /* 0x000fe400030e0600 */
[----:B------:R-:W-:Y:S04]  /*76490*/  STL [R1+0x1f4c], R22 ;  /* 0x001f4c1601007387 */ /* 0x000fe80000100800 */
        /* <DEDUP_REMOVED lines=18> */
[----:B------:R-:W-:-:S05]  /*765c0*/  IADD3 R19, P6, R19, R29, RZ ;  /* 0x0000001d13137210 */ /* 0x000fca0007fde0ff */
[----:B------:R0:W-:Y:S01]  /*765d0*/  STL [R1+0x1f3c], R19 ;  /* 0x001f3c1301007387 */ /* 0x0001e20000100800 */
[----:B------:R-:W-:-:S03]  /*765e0*/  IMAD.X R16, R16, 0x1, R0, P1 ;  /* 0x0000000110107824 */ /* 0x000fc600008e0600 */
[----:B0-----:R-:W3:Y:S04]  /*765f0*/  LDL.LU R19, [R1+0x1eec] ;  /* 0x001eec0001137983 */ /* 0x001ee80000300800 */
[----:B------:R-:W3:Y:S04]  /*76600*/  LDL.LU R11, [R1+0x1f10] ;  /* 0x001f1000010b7983 */ /* 0x000ee80000300800 */
[----:B------:R-:W3:Y:S04]  /*76610*/  LDL.LU R12, [R1+0x1ee4] ;  /* 0x001ee400010c7983 */ /* 0x000ee80000300800 */
[----:B------:R-:W-:Y:S04]  /*76620*/  STL [R1+0x1f60], R16 ;  /* 0x001f601001007387 */ /* 0x000fe80000100800 */
[----:B------:R-:W3:Y:S01]  /*76630*/  LDL.LU R20, [R1+0x1f08] ;  /* 0x001f080001147983 */ /* 0x000ee20000300800 */
[----:B--2---:R-:W-:-:S05]  /*76640*/  IADD3 R3, P1, R3, R29, RZ ;  /* 0x0000001d03037210 */ /* 0x004fca0007f3e0ff */
[----:B------:R0:W-:Y:S04]  /*76650*/  STL [R1+0x1f34], R3 ;  /* 0x001f340301007387 */ /* 0x0001e80000100800 */
[----:B------:R-:W2:Y:S04]  /*76660*/  LDL.LU R21, [R1+0x1edc] ;  /* 0x001edc0001157983 */ /* 0x000ea80000300800 */
[----:B0-----:R-:W2:Y:S01]  /*76670*/  LDL.LU R3, [R1+0x1f00] ;  /* 0x001f000001037983 */ /* 0x001ea20000300800 */
[----:B----4-:R-:W-:-:S05]  /*76680*/  IMAD.X R28, R28, 0x1, R0, P2 ;  /* 0x000000011c1c7824 */ /* 0x010fca00010e0600 */
[----:B------:R0:W-:Y:S04]  /*76690*/  STL [R1+0x1f58], R28 ;  /* 0x001f581c01007387 */ /* 0x0001e80000100800 */
[----:B0-----:R-:W4:Y:S04]  /*766a0*/  LDL.LU R28, [R1+0x1ed4] ;  /* 0x001ed400011c7983 */ /* 0x001f280000300800 */
[----:B------:R-:W4:Y:S04]  /*766b0*/  LDL.LU R22, [R1+0x1ef8] ;  /* 0x001ef80001167983 */ /* 0x000f280000300800 */
[----:B------:R-:W4:Y:S04]  /*766c0*/  LDL.LU R23, [R1+0x1ecc] ;  /* 0x001ecc0001177983 */ /* 0x000f280000300800 */
[----:B------:R-:W4:Y:S01]  /*766d0*/  LDL.LU R16, [R1+0x1ef0] ;  /* 0x001ef00001107983 */ /* 0x000f220000300800 */
[----:B------:R-:W-:-:S05]  /*766e0*/  IADD3 R2, P2, R2, R29, RZ ;  /* 0x0000001d02027210 */ /* 0x000fca0007f5e0ff */
[----:B------:R0:W-:Y:S04]  /*766f0*/  STL [R1+0x1f2c], R2 ;  /* 0x001f2c0201007387 */ /* 0x0001e80000100800 */
[----:B0-----:R-:W4:Y:S01]  /*76700*/  LDL.LU R2, [R1+0x1ec4] ;  /* 0x001ec40001027983 */ /* 0x001f220000300800 */
[--C-:B---3--:R-:W-:Y:S01]  /*76710*/  IMAD.X R24, R24, 0x1, R0.reuse, P3 ;  /* 0x0000000118187824 */ /* 0x108fe200018e0600 */
[-C--:B------:R-:W-:Y:S01]  /*76720*/  IADD3 R25, P3, R25, R29.reuse, RZ ;  /* 0x0000001d19197210 */ /* 0x080fe20007f7e0ff */
[--C-:B------:R-:W-:Y:S01]  /*76730*/  IMAD.X R26, R26, 0x1, R0.reuse, P4 ;  /* 0x000000011a1a7824 */ /* 0x100fe200020e0600 */
[-C--:B------:R-:W-:Y:S01]  /*76740*/  IADD3 R27, P4, R27, R29.reuse, RZ ;  /* 0x0000001d1b1b7210 */ /* 0x080fe20007f9e0ff */
[----:B------:R-:W-:Y:S01]  /*76750*/  IMAD.X R6, R6, 0x1, R0, P5 ;  /* 0x0000000106067824 */ /* 0x000fe200028e0600 */
        /* <DEDUP_REMOVED lines=15> */
[----:B------:R-:W-:Y:S01]  /*76850*/  STL [R1+0x1f30], R10 ;  /* 0x001f300a01007387 */ /* 0x000fe20000100800 */
[----:B------:R-:W-:-:S03]  /*76860*/  IMAD.X R15, R15, 0x1, R0, P3 ;  /* 0x000000010f0f7824 */ /* 0x000fc600018e0600 */
[----:B------:R0:W-:Y:S01]  /*76870*/  STL [R1+0x1efc], R18 ;  /* 0x001efc1201007387 */ /* 0x0001e20000100800 */
[----:B------:R-:W-:-:S03]  /*76880*/  IMAD.X R17, R17, 0x1, R0, P4 ;  /* 0x0000000111117824 */ /* 0x000fc600020e0600 */
[----:B------:R-:W-:Y:S01]  /*76890*/  STL [R1+0x1f04], R9 ;  /* 0x001f040901007387 */ /* 0x000fe20000100800 */
[-C--:B------:R-:W-:Y:S02]  /*768a0*/  IADD3 R13, P3, R13, R29.reuse, RZ ;  /* 0x0000001d0d0d7210 */ /* 0x080fe40007f7e0ff */
[-C--:B------:R-:W-:Y:S01]  /*768b0*/  IADD3 R19, P4, R19, R29.reuse, RZ ;  /* 0x0000001d13137210 */ /* 0x080fe20007f9e0ff */
[----:B0-----:R-:W3:Y:S04]  /*768c0*/  LDL.LU R18, [R1+0x1ee8] ;  /* 0x001ee80001127983 */ /* 0x001ee80000300800 */
[----:B------:R-:W-:Y:S04]  /*768d0*/  STL [R1+0x1f28], R14 ;  /* 0x001f280e01007387 */ /* 0x000fe80000100800 */
[----:B------:R-:W-:Y:S04]  /*768e0*/  STL [R1+0x1f20], R15 ;  /* 0x001f200f01007387 */ /* 0x000fe80000100800 */
[----:B------:R0:W-:Y:S04]  /*768f0*/  STL [R1+0x1f18], R17 ;  /* 0x001f181101007387 */ /* 0x0001e80000100800 */
[----:B------:R-:W-:Y:S01]  /*76900*/  STL [R1+0x1ef4], R13 ;  /* 0x001ef40d01007387 */ /* 0x000fe20000100800 */
[--C-:B------:R-:W-:Y:S01]  /*76910*/  IMAD.X R11, R11, 0x1, R0.reuse, P5 ;  /* 0x000000010b0b7824 */ /* 0x100fe200028e0600 */
[-C--:B------:R-:W-:Y:S01]  /*76920*/  IADD3 R12, P5, R12, R29.reuse, RZ ;  /* 0x0000001d0c0c7210 */ /* 0x080fe20007fbe0ff */
[--C-:B------:R-:W-:Y:S01]  /*76930*/  IMAD.X R20, R20, 0x1, R0.reuse, P6 ;  /* 0x0000000114147824 */ /* 0x100fe200030e0600 */
[----:B0-----:R-:W3:Y:S04]  /*76940*/  LDL.LU R17, [R1+0x1ebc] ;  /* 0x001ebc0001117983 */ /* 0x001ee80000300800 */
[----:B------:R0:W-:Y:S04]  /*76950*/  STL [R1+0x1eec], R19 ;  /* 0x001eec1301007387 */ /* 0x0001e80000100800 */
[----:B0-----:R-:W3:Y:S04]  /*76960*/  LDL.LU R19, [R1+0x1ee0] ;  /* 0x001ee00001137983 */ /* 0x001ee80000300800 */
[----:B------:R-:W-:Y:S04]  /*76970*/  STL [R1+0x1f10], R11 ;  /* 0x001f100b01007387 */ /* 0x000fe80000100800 */
[----:B------:R-:W-:Y:S01]  /*76980*/  STL [R1+0x1ee4], R12 ;  /* 0x001ee40c01007387 */ /* 0x000fe20000100800 */
[----:B--2---:R-:W-:Y:S01]  /*76990*/  IADD3 R21, P6, R21, R29, RZ ;  /* 0x0000001d15157210 */ /* 0x004fe20007fde0ff */
[----:B------:R-:W-:-:S05]  /*769a0*/  IMAD.X R3, R3, 0x1, R0, P1 ;  /* 0x0000000103037824 */ /* 0x000fca00008e0600 */
[----:B------:R0:W-:Y:S04]  /*769b0*/  STL [R1+0x1f00], R3 ;  /* 0x001f000301007387 */ /* 0x0001e80000100800 */
[----:B------:R-:W-:Y:S04]  /*769c0*/  STL [R1+0x1f08], R20 ;  /* 0x001f081401007387 */ /* 0x000fe80000100800 */
[----:B0-----:R-:W2:Y:S04]  /*769d0*/  LDL.LU R3, [R1+0x1eb4] ;  /* 0x001eb40001037983 */ /* 0x001ea80000300800 */
[----:B------:R-:W-:Y:S01]  /*769e0*/  STL [R1+0x1edc], R21 ;  /* 0x001edc1501007387 */ /* 0x000fe20000100800 */
[-C--:B----4-:R-:W-:Y:S01]  /*769f0*/  IADD3 R28, P1, R28, R29.reuse, RZ ;  /* 0x0000001d1c1c7210 */ /* 0x090fe20007f3e0ff */
[--C-:B------:R-:W-:Y:S01]  /*76a00*/  IMAD.X R22, R22, 0x1, R0.reuse, P2 ;  /* 0x0000000116167824 */ /* 0x100fe200010e0600 */
[----:B------:R-:W-:Y:S01]  /*76a10*/  IADD3 R23, P2, R23, R29, RZ ;  /* 0x0000001d17177210 */ /* 0x000fe20007f5e0ff */
[----:B------:R-:W-:-:S02]  /*76a20*/  IMAD.X R16, R16, 0x1, R0, P3 ;  /* 0x0000000110107824 */ /* 0x000fc400018e0600 */
[----:B------:R0:W-:Y:S04]  /*76a30*/  STL [R1+0x1ed4], R28 ;  /* 0x001ed41c01007387 */ /* 0x0001e80000100800 */
[----:B0-----:R-:W4:Y:S04]  /*76a40*/  LDL.LU R28, [R1+0x1ed8] ;  /* 0x001ed800011c7983 */ /* 0x001f280000300800 */
[----:B------:R-:W-:Y:S04]  /*76a50*/  STL [R1+0x1ef8], R22 ;  /* 0x001ef81601007387 */ /* 0x000fe80000100800 */
[----:B------:R-:W4:Y:S04]  /*76a60*/  LDL.LU R24, [R1+0x1eac] ;  /* 0x001eac0001187983 */ /* 0x000f280000300800 */
[----:B------:R-:W-:Y:S04]  /*76a70*/  STL [R1+0x1ecc], R23 ;  /* 0x001ecc1701007387 */ /* 0x000fe80000100800 */
[----:B------:R-:W4:Y:S04]  /*76a80*/  LDL.LU R25, [R1+0x1ed0] ;  /* 0x001ed00001197983 */ /* 0x000f280000300800 */
[----:B------:R-:W-:Y:S04]  /*76a90*/  STL [R1+0x1ef0], R16 ;  /* 0x001ef01001007387 */ /* 0x000fe80000100800 */
[----:B------:R-:W4:Y:S01]  /*76aa0*/  LDL.LU R26, [R1+0x1ea4] ;  /* 0x001ea400011a7983 */ /* 0x000f220000300800 */
[----:B------:R-:W-:-:S05]  /*76ab0*/  IADD3 R2, P3, R2, R29, RZ ;  /* 0x0000001d02027210 */ /* 0x000fca0007f7e0ff */
        /* <DEDUP_REMOVED lines=13> */
[----:B---3--:R-:W-:-:S05]  /*76b90*/  IMAD.X R18, R18, 0x1, R0, P4 ;  /* 0x0000000112127824 */ /* 0x008fca00020e0600 */
[----:B------:R0:W-:Y:S01]  /*76ba0*/  STL [R1+0x1ee8], R18 ;  /* 0x001ee81201007387 */ /* 0x0001e20000100800 */
[----:B------:R-:W-:-:S03]  /*76bb0*/  IADD3 R17, P4, R17, R29, RZ ;  /* 0x0000001d11117210 */ /* 0x000fc60007f9e0ff */
[----:B0-----:R-:W3:Y:S04]  /*76bc0*/  LDL.LU R18, [R1+0x1e98] ;  /* 0x001e980001127983 */ /* 0x001ee80000300800 */
[----:B------:R-:W3:Y:S04]  /*76bd0*/  LDL.LU R11, [R1+0x1e6c] ;  /* 0x001e6c00010b7983 */ /* 0x000ee80000300800 */
[----:B------:R-:W3:Y:S04]  /*76be0*/  LDL.LU R12, [R1+0x1e90] ;  /* 0x001e9000010c7983 */ /* 0x000ee80000300800 */
[----:B------:R-:W-:Y:S04]  /*76bf0*/  STL [R1+0x1ebc], R17 ;  /* 0x001ebc1101007387 */ /* 0x000fe80000100800 */
[----:B------:R-:W3:Y:S01]  /*76c00*/  LDL.LU R20, [R1+0x1e64] ;  /* 0x001e640001147983 */ /* 0x000ee20000300800 */
[----:B------:R-:W-:-:S05]  /*76c10*/  IMAD.X R19, R19, 0x1, R0, P5 ;  /* 0x0000000113137824 */ /* 0x000fca00028e0600 */
[----:B------:R0:W-:Y:S04]  /*76c20*/  STL [R1+0x1ee0], R19 ;  /* 0x001ee01301007387 */ /* 0x0001e80000100800 */
[----:B------:R-:W3:Y:S04]  /*76c30*/  LDL.LU R21, [R1+0x1e88] ;  /* 0x001e880001157983 */ /* 0x000ee80000300800 */
[----:B0-----:R-:W3:Y:S01]  /*76c40*/  LDL.LU R19, [R1+0x1e5c] ;  /* 0x001e5c0001137983 */ /* 0x001ee20000300800 */
[----:B--2---:R-:W-:-:S05]  /*76c50*/  IADD3 R3, P5, R3, R29, RZ ;  /* 0x0000001d03037210 */ /* 0x004fca0007fbe0ff */
[----:B------:R0:W-:Y:S04]  /*76c60*/  STL [R1+0x1eb4], R3 ;  /* 0x001eb40301007387 */ /* 0x0001e80000100800 */
[----:B0-----:R-:W2:Y:S04]  /*76c70*/  LDL.LU R3, [R1+0x1e80] ;  /* 0x001e800001037983 */ /* 0x001ea80000300800 */
[----:B------:R-:W2:Y:S04]  /*76c80*/  LDL.LU R22, [R1+0x1e54] ;  /* 0x001e540001167983 */ /* 0x000ea80000300800 */
[----:B------:R-:W2:Y:S04]  /*76c90*/  LDL.LU R23, [R1+0x1e78] ;  /* 0x001e780001177983 */ /* 0x000ea80000300800 */
[----:B------:R-:W2:Y:S01]  /*76ca0*/  LDL.LU R17, [R1+0x1e4c] ;  /* 0x001e4c0001117983 */ /* 0x000ea20000300800 */
[----:B----4-:R-:W-:Y:S01]  /*76cb0*/  IMAD.X R28, R28, 0x1, R0, P6 ;  /* 0x000000011c1c7824 */ /* 0x010fe200030e0600 */
[----:B------:R-:W-:-:S04]  /*76cc0*/  IADD3 R24, P6, R24, R29, RZ ;  /* 0x0000001d18187210 */ /* 0x000fc80007fde0ff */
[----:B------:R0:W-:Y:S01]  /*76cd0*/  STL [R1+0x1ed8], R28 ;  /* 0x001ed81c01007387 */ /* 0x0001e20000100800 */
[--C-:B------:R-:W-:Y:S01]  /*76ce0*/  IMAD.X R25, R25, 0x1, R0.reuse, P1 ;  /* 0x0000000119197824 */ /* 0x100fe200008e0600 */
[-C--:B------:R-:W-:Y:S02]  /*76cf0*/  IADD3 R26, P1, R26, R29.reuse, RZ ;  /* 0x0000001d1a1a7210 */ /* 0x080fe40007f3e0ff */
[----:B0-----:R-:W4:Y:S04]  /*76d00*/  LDL.LU R28, [R1+0x1e70] ;  /* 0x001e7000011c7983 */ /* 0x001f280000300800 */
[----:B------:R-:W-:Y:S01]  /*76d10*/  STL [R1+0x1eac], R24 ;  /* 0x001eac1801007387 */ /* 0x000fe20000100800 */
        /* <DEDUP_REMOVED lines=14> */
[----:B------:R-:W-:Y:S04]  /*76e00*/  STL [R1+0x1eb8], R5 ;  /* 0x001eb80501007387 */ /* 0x000fe80000100800 */
[----:B------:R-:W-:Y:S04]  /*76e10*/  STL [R1+0x1e8c], R10 ;  /* 0x001e8c0a01007387 */ /* 0x000fe80000100800 */
[----:B------:R0:W-:Y:S04]  /*76e20*/  STL [R1+0x1ea8], R2 ;  /* 0x001ea80201007387 */ /* 0x0001e80000100800 */
[----:B------:R-:W-:Y:S04]  /*76e30*/  STL [R1+0x1eb0], R9 ;  /* 0x001eb00901007387 */ /* 0x000fe80000100800 */
[----:B0-----:R-:W4:Y:S01]  /*76e40*/  LDL.LU R2, [R1+0x1e44] ;  /* 0x001e440001027983 */ /* 0x001f220000300800 */
[----:B------:R-:W-:-:S02]  /*76e50*/  IADD3 R14, P5, R14, R29, RZ ;  /* 0x0000001d0e0e7210 */ /* 0x000fc40007fbe0ff */
[-C--:B------:R-:W-:Y:S01]  /*76e60*/  IADD3 R15, P6, R15, R29.reuse, RZ ;  /* 0x0000001d0f0f7210 */ /* 0x080fe20007fde0ff */
[--C-:B------:R-:W-:Y:S01]  /*76e70*/  IMAD.X R13, R13, 0x1, R0.reuse, P1 ;  /* 0x000000010d0d7824 */ /* 0x100fe200008e0600 */
[----:B------:R-:W-:Y:S01]  /*76e80*/  IADD3 R16, P1, R16, R29, RZ ;  /* 0x0000001d10107210 */ /* 0x000fe20007f3e0ff */
[----:B------:R-:W-:Y:S04]  /*76e90*/  STL [R1+0x1e84], R14 ;  /* 0x001e840e01007387 */ /* 0x000fe80000100800 */
[----:B------:R-:W-:Y:S04]  /*76ea0*/  STL [R1+0x1e7c], R15 ;  /* 0x001e7c0f01007387 */ /* 0x000fe80000100800 */
[----:B------:R0:W-:Y:S04]  /*76eb0*/  STL [R1+0x1e74], R16 ;  /* 0x001e741001007387 */ /* 0x0001e80000100800 */
[----:B------:R-:W-:Y:S01]  /*76ec0*/  STL [R1+0x1ea0], R13 ;  /* 0x001ea00d01007387 */ /* 0x000fe20000100800 */
[----:B---3--:R-:W-:-:S03]  /*76ed0*/  IMAD.X R18, R18, 0x1, R0, P2 ;  /* 0x0000000112127824 */ /* 0x008fc600010e0600 */
[----:B0-----:R-:W3:Y:S04]  /*76ee0*/  LDL.LU R16, [R1+0x1e68] ;  /* 0x001e680001107983 */ /* 0x001ee80000300800 */
[----:B------:R0:W-:Y:S01]  /*76ef0*/  STL [R1+0x1e98], R18 ;  /* 0x001e981201007387 */ /* 0x0001e20000100800 */
[-C--:B------:R-:W-:Y:S01]  /*76f00*/  IADD3 R11, P2, R11, R29.reuse, RZ ;  /* 0x0000001d0b0b7210 */ /* 0x080fe20007f5e0ff */
[--C-:B------:R-:W-:Y:S01]  /*76f10*/  IMAD.X R12, R12, 0x1, R0.reuse, P3 ;  /* 0x000000010c0c7824 */ /* 0x100fe200018e0600 */
[----:B------:R-:W-:Y:S01]  /*76f20*/  IADD3 R20, P3, R20, R29, RZ ;  /* 0x0000001d14147210 */ /* 0x000fe20007f7e0ff */
[----:B0-----:R-:W3:Y:S01]  /*76f30*/  LDL.LU R18, [R1+0x1e3c] ;  /* 0x001e3c0001127983 */ /* 0x001ee20000300800 */
[----:B------:R-:W-:-:S03]  /*76f40*/  IMAD.X R21, R21, 0x1, R0, P4 ;  /* 0x0000000115157824 */ /* 0x000fc600020e0600 */
[----:B------:R-:W-:Y:S04]  /*76f50*/  STL [R1+0x1e6c], R11 ;  /* 0x001e6c0b01007387 */ /* 0x000fe80000100800 */
[----:B------:R-:W-:Y:S01]  /*76f60*/  STL [R1+0x1e90], R12 ;  /* 0x001e900c01007387 */ /* 0x000fe20000100800 */
[----:B------:R-:W-:-:S05]  /*76f70*/  IADD3 R19, P4, R19, R29, RZ ;  /* 0x0000001d13137210 */ /* 0x000fca0007f9e0ff */
[----:B------:R0:W-:Y:S04]  /*76f80*/  STL [R1+0x1e5c], R19 ;  /* 0x001e5c1301007387 */ /* 0x0001e80000100800 */
[----:B------:R-:W-:Y:S04]  /*76f90*/  STL [R1+0x1e64], R20 ;  /* 0x001e641401007387 */ /* 0x000fe80000100800 */
[----:B0-----:R-:W3:Y:S04]  /*76fa0*/  LDL.LU R19, [R1+0x1e60] ;  /* 0x001e600001137983 */ /* 0x001ee80000300800 */
[----:B------:R-:W-:Y:S01]  /*76fb0*/  STL [R1+0x1e88], R21 ;  /* 0x001e881501007387 */ /* 0x000fe20000100800 */
[--C-:B--2---:R-:W-:Y:S01]  /*76fc0*/  IMAD.X R3, R3, 0x1, R0.reuse, P5 ;  /* 0x0000000103037824 */ /* 0x104fe200028e0600 */
[-C--:B------:R-:W-:Y:S01]  /*76fd0*/  IADD3 R22, P5, R22, R29.reuse, RZ ;  /* 0x0000001d16167210 */ /* 0x080fe20007fbe0ff */
[----:B------:R-:W-:Y:S01]  /*76fe0*/  IMAD.X R23, R23, 0x1, R0, P6 ;  /* 0x0000000117177824 */ /* 0x000fe200030e0600 */
[----:B------:R-:W-:-:S02]  /*76ff0*/  IADD3 R17, P6, R17, R29, RZ ;  /* 0x0000001d11117210 */ /* 0x000fc40007fde0ff */
[----:B------:R0:W-:Y:S04]  /*77000*/  STL [R1+0x1e80], R3 ;  /* 0x001e800301007387 */ /* 0x0001e80000100800 */
[----:B0-----:R-:W2:Y:S04]  /*77010*/  LDL.LU R3, [R1+0x1e34] ;  /* 0x001e340001037983 */ /* 0x001ea80000300800 */
[----:B------:R-:W-:Y:S04]  /*77020*/  STL [R1+0x1e54], R22 ;  /* 0x001e541601007387 */ /* 0x000fe80000100800 */
[----:B------:R-:W2:Y:S04]  /*77030*/  LDL.LU R24, [R1+0x1e58] ;  /* 0x001e580001187983 */ /* 0x000ea80000300800 */
[----:B------:R-:W-:Y:S04]  /*77040*/  STL [R1+0x1e78], R23 ;  /* 0x001e781701007387 */ /* 0x000fe80000100800 */
[----:B------:R-:W2:Y:S04]  /*77050*/  LDL.LU R25, [R1+0x1e2c] ;  /* 0x001e2c0001197983 */ /* 0x000ea80000300800 */
[----:B------:R-:W-:Y:S04]  /*77060*/  STL [R1+0x1e4c], R17 ;  /* 0x001e4c1101007387 */ /* 0x000fe80000100800 */
[----:B------:R-:W2:Y:S01]  /*77070*/  LDL.LU R26, [R1+0x1e50] ;  /* 0x001e5000011a7983 */ /* 0x000ea20000300800 */
[----:B----4-:R-:W-:-:S05]  /*77080*/  IMAD.X R28, R28, 0x1, R0, P1 ;  /* 0x000000011c1c7824 */ /* 0x010fca00008e0600 */
        /* <DEDUP_REMOVED lines=13> */
[----:B------:R-:W-:-:S05]  /*77160*/  IADD3 R2, P1, R2, R29, RZ ;  /* 0x0000001d02027210 */ /* 0x000fca0007f3e0ff */
[----:B------:R0:W-:Y:S04]  /*77170*/  STL [R1+0x1e44], R2 ;  /* 0x001e440201007387 */ /* 0x0001e80000100800 */
[----:B0-----:R-:W4:Y:S04]  /*77180*/  LDL.LU R2, [R1+0x1df4] ;  /* 0x001df40001027983 */ /* 0x001f280000300800 */
[----:B------:R-:W4:Y:S01]  /*77190*/  LDL.LU R11, [R1+0x1e18] ;  /* 0x001e1800010b7983 */ /* 0x000f220000300800 */
[----:B---3--:R-:W-:-:S03]  /*771a0*/  IMAD.X R16, R16, 0x1, R0, P2 ;  /* 0x0000000110107824 */ /* 0x008fc600010e0600 */
[----:B------:R-:W3:Y:S04]  /*771b0*/  LDL.LU R12, [R1+0x1dec] ;  /* 0x001dec00010c7983 */ /* 0x000ee80000300800 */
[----:B------:R-:W-:Y:S04]  /*771c0*/  STL [R1+0x1e68], R16 ;  /* 0x001e681001007387 */ /* 0x000fe80000100800 */
[----:B------:R-:W3:Y:S01]  /*771d0*/  LDL.LU R20, [R1+0x1e10] ;  /* 0x001e100001147983 */ /* 0x000ee20000300800 */
[----:B------:R-:W-:-:S05]  /*771e0*/  IADD3 R18, P2, R18, R29, RZ ;  /* 0x0000001d12127210 */ /* 0x000fca0007f5e0ff */
[----:B------:R0:W-:Y:S04]  /*771f0*/  STL [R1+0x1e3c], R18 ;  /* 0x001e3c1201007387 */ /* 0x0001e80000100800 */
[----:B------:R-:W3:Y:S04]  /*77200*/  LDL.LU R21, [R1+0x1de4] ;  /* 0x001de40001157983 */ /* 0x000ee80000300800 */
[----:B0-----:R-:W3:Y:S01]  /*77210*/  LDL.LU R18, [R1+0x1e08] ;  /* 0x001e080001127983 */ /* 0x001ee20000300800 */
[----:B------:R-:W-:-:S05]  /*77220*/  IMAD.X R19, R19, 0x1, R0, P3 ;  /* 0x0000000113137824 */ /* 0x000fca00018e0600 */
[----:B------:R0:W-:Y:S04]  /*77230*/  STL [R1+0x1e60], R19 ;  /* 0x001e601301007387 */ /* 0x0001e80000100800 */
[----:B0-----:R-:W3:Y:S04]  /*77240*/  LDL.LU R19, [R1+0x1ddc] ;  /* 0x001ddc0001137983 */ /* 0x001ee80000300800 */
[----:B------:R-:W3:Y:S04]  /*77250*/  LDL.LU R22, [R1+0x1e00] ;  /* 0x001e000001167983 */ /* 0x000ee80000300800 */
[----:B------:R-:W3:Y:S04]  /*77260*/  LDL.LU R23, [R1+0x1dd4] ;  /* 0x001dd40001177983 */ /* 0x000ee80000300800 */
[----:B------:R-:W3:Y:S01]  /*77270*/  LDL.LU R16, [R1+0x1df8] ;  /* 0x001df80001107983 */ /* 0x000ee20000300800 */
[----:B--2---:R-:W-:Y:S01]  /*77280*/  IADD3 R3, P3, R3, R29, RZ ;  /* 0x0000001d03037210 */ /* 0x004fe20007f7e0ff */
[----:B------:R-:W-:-:S04]  /*77290*/  IMAD.X R24, R24, 0x1, R0, P4 ;  /* 0x0000000118187824 */ /* 0x000fc800020e0600 */
[----:B------:R0:W-:Y:S01]  /*772a0*/  STL [R1+0x1e34], R3 ;  /* 0x001e340301007387 */ /* 0x0001e20000100800 */
[-C--:B------:R-:W-:Y:S01]  /*772b0*/  IADD3 R25, P4, R25, R29.reuse, RZ ;  /* 0x0000001d19197210 */ /* 0x080fe20007f9e0ff */
[--C-:B------:R-:W-:Y:S02]  /*772c0*/  IMAD.X R26, R26, 0x1, R0.reuse, P5 ;  /* 0x000000011a1a7824 */ /* 0x100fe400028e0600 */
[----:B0-----:R-:W2:Y:S01]  /*772d0*/  LDL.LU R3, [R1+0x1dcc] ;  /* 0x001dcc0001037983 */ /* 0x001ea20000300800 */
[-C--:B----4-:R-:W-:Y:S01]  /*772e0*/  IADD3 R27, P5, R27, R29.reuse, RZ ;  /* 0x0000001d1b1b7210 */ /* 0x090fe20007fbe0ff */
[----:B------:R-:W-:Y:S02]  /*772f0*/  IMAD.X R6, R6, 0x1, R0, P6 ;  /* 0x0000000106067824 */ /* 0x000fe400030e0600 */
        /* <DEDUP_REMOVED lines=21> */
[----:B0-----:R-:W4:Y:S04]  /*77450*/  LDL.LU R28, [R1+0x1df0] ;  /* 0x001df000011c7983 */ /* 0x001f280000300800 */
[----:B------:R-:W-:Y:S04]  /*77460*/  STL [R1+0x1e30], R14 ;  /* 0x001e300e01007387 */ /* 0x000fe80000100800 */
[----:B------:R-:W-:Y:S04]  /*77470*/  STL [R1+0x1e28], R15 ;  /* 0x001e280f01007387 */ /* 0x000fe80000100800 */
[----:B------:R0:W-:Y:S04]  /*77480*/  STL [R1+0x1e20], R17 ;  /* 0x001e201101007387 */ /* 0x0001e80000100800 */
[----:B------:R-:W-:Y:S01]  /*77490*/  STL [R1+0x1dfc], R13 ;  /* 0x001dfc0d01007387 */ /* 0x000fe20000100800 */
[----:B------:R-:W-:-:S03]  /*774a0*/  IADD3 R2, P5, R2, R29, RZ ;  /* 0x0000001d02027210 */ /* 0x000fc60007fbe0ff */
[----:B0-----:R-:W4:Y:S04]  /*774b0*/  LDL.LU R17, [R1+0x1dc4] ;  /* 0x001dc40001117983 */ /* 0x001f280000300800 */
[----:B------:R0:W-:Y:S04]  /*774c0*/  STL [R1+0x1df4], R2 ;  /* 0x001df40201007387 */ /* 0x0001e80000100800 */
[----:B0-----:R-:W4:Y:S01]  /*774d0*/  LDL.LU R2, [R1+0x1de8] ;  /* 0x001de80001027983 */ /* 0x001f220000300800 */
[--C-:B------:R-:W-:Y:S01]  /*774e0*/  IMAD.X R11, R11, 0x1, R0.reuse, P6 ;  /* 0x000000010b0b7824 */ /* 0x100fe200030e0600 */
[----:B---3--:R-:W-:Y:S01]  /*774f0*/  IADD3 R12, P6, R12, R29, RZ ;  /* 0x0000001d0c0c7210 */ /* 0x008fe20007fde0ff */
[----:B------:R-:W-:-:S03]  /*77500*/  IMAD.X R20, R20, 0x1, R0, P1 ;  /* 0x0000000114147824 */ /* 0x000fc600008e0600 */
[----:B------:R-:W-:Y:S04]  /*77510*/  STL [R1+0x1e18], R11 ;  /* 0x001e180b01007387 */ /* 0x000fe80000100800 */
[----:B------:R-:W-:Y:S01]  /*77520*/  STL [R1+0x1dec], R12 ;  /* 0x001dec0c01007387 */ /* 0x000fe20000100800 */
[----:B------:R-:W-:Y:S01]  /*77530*/  IMAD.X R18, R18, 0x1, R0, P2 ;  /* 0x0000000112127824 */ /* 0x000fe200010e0600 */
[----:B------:R-:W-:-:S04]  /*77540*/  IADD3 R21, P1, R21, R29, RZ ;  /* 0x0000001d15157210 */ /* 0x000fc80007f3e0ff */
[----:B------:R0:W-:Y:S04]  /*77550*/  STL [R1+0x1e08], R18 ;  /* 0x001e081201007387 */ /* 0x0001e80000100800 */
[----:B------:R-:W-:Y:S04]  /*77560*/  STL [R1+0x1e10], R20 ;  /* 0x001e101401007387 */ /* 0x000fe80000100800 */
[----:B0-----:R-:W3:Y:S04]  /*77570*/  LDL.LU R18, [R1+0x1dbc] ;  /* 0x001dbc0001127983 */ /* 0x001ee80000300800 */
[----:B------:R-:W-:Y:S01]  /*77580*/  STL [R1+0x1de4], R21 ;  /* 0x001de41501007387 */ /* 0x000fe20000100800 */
[-C--:B------:R-:W-:Y:S01]  /*77590*/  IADD3 R19, P2, R19, R29.reuse, RZ ;  /* 0x0000001d13137210 */ /* 0x080fe20007f5e0ff */
[--C-:B------:R-:W-:Y:S01]  /*775a0*/  IMAD.X R22, R22, 0x1, R0.reuse, P3 ;  /* 0x0000000116167824 */ /* 0x100fe200018e0600 */
[----:B------:R-:W-:Y:S01]  /*775b0*/  IADD3 R23, P3, R23, R29, RZ ;  /* 0x0000001d17177210 */ /* 0x000fe20007f7e0ff */
[----:B------:R-:W-:-:S02]  /*775c0*/  IMAD.X R16, R16, 0x1, R0, P4 ;  /* 0x0000000110107824 */ /* 0x000fc400020e0600 */
[----:B------:R0:W-:Y:S04]  /*775d0*/  STL [R1+0x1ddc], R19 ;  /* 0x001ddc1301007387 */ /* 0x0001e80000100800 */
[----:B0-----:R-:W3:Y:S04]  /*775e0*/  LDL.LU R19, [R1+0x1de0] ;  /* 0x001de00001137983 */ /* 0x001ee80000300800 */
[----:B------:R-:W-:Y:S04]  /*775f0*/  STL [R1+0x1e00], R22 ;  /* 0x001e001601007387 */ /* 0x000fe80000100800 */
[----:B------:R-:W3:Y:S04]  /*77600*/  LDL.LU R24, [R1+0x1db4] ;  /* 0x001db40001187983 */ /* 0x000ee80000300800 */
[----:B------:R-:W-:Y:S04]  /*77610*/  STL [R1+0x1dd4], R23 ;  /* 0x001dd41701007387 */ /* 0x000fe80000100800 */
[----:B------:R-:W3:Y:S04]  /*77620*/  LDL.LU R25, [R1+0x1dd8] ;  /* 0x001dd80001197983 */ /* 0x000ee80000300800 */
[----:B------:R-:W-:Y:S04]  /*77630*/  STL [R1+0x1df8], R16 ;  /* 0x001df81001007387 */ /* 0x000fe80000100800 */
[----:B------:R-:W3:Y:S01]  /*77640*/  LDL.LU R26, [R1+0x1dac] ;  /* 0x001dac00011a7983 */ /* 0x000ee20000300800 */
[----:B--2---:R-:W-:-:S05]  /*77650*/  IADD3 R3, P4, R3, R29, RZ ;  /* 0x0000001d03037210 */ /* 0x004fca0007f9e0ff */
        /* <DEDUP_REMOVED lines=13> */
[----:B----4-:R-:W-:-:S05]  /*77730*/  IMAD.X R28, R28, 0x1, R0, P5 ;  /* 0x000000011c1c7824 */ /* 0x010fca00028e0600 */
[----:B------:R0:W-:Y:S01]  /*77740*/  STL [R1+0x1df0], R28 ;  /* 0x001df01c01007387 */ /* 0x0001e20000100800 */
[----:B------:R-:W-:-:S03]  /*77750*/  IADD3 R17, P5, R17, R29, RZ ;  /* 0x0000001d11117210 */ /* 0x000fc60007fbe0ff */
[----:B0-----:R-:W4:Y:S04]  /*77760*/  LDL.LU R28, [R1+0x1da0] ;  /* 0x001da000011c7983 */ /* 0x001f280000300800 */
        /* <DEDUP_REMOVED lines=8> */
[----:B---3--:R-:W-:-:S05]  /*777f0*/  IADD3 R18, P6, R18, R29, RZ ;  /* 0x0000001d12127210 */ /* 0x008fca0007fde0ff */
[----:B------:R0:W-:Y:S04]  /*77800*/  STL [R1+0x1dbc], R18 ;  /* 0x001dbc1201007387 */ /* 0x0001e80000100800 */
[----:B0-----:R-:W3:Y:S04]  /*77810*/  LDL.LU R18, [R1+0x1d88] ;  /* 0x001d880001127983 */ /* 0x001ee80000300800 */
[----:B------:R-:W3:Y:S04]  /*77820*/  LDL.LU R22, [R1+0x1d5c] ;  /* 0x001d5c0001167983 */ /* 0x000ee80000300800 */
[----:B------:R-:W3:Y:S04]  /*77830*/  LDL.LU R23, [R1+0x1d80] ;  /* 0x001d800001177983 */ /* 0x000ee80000300800 */
[----:B------:R-:W3:Y:S01]  /*77840*/  LDL.LU R17, [R1+0x1d54] ;  /* 0x001d540001117983 */ /* 0x000ee20000300800 */
[----:B------:R-:W-:Y:S01]  /*77850*/  IMAD.X R19, R19, 0x1, R0, P1 ;  /* 0x0000000113137824 */ /* 0x000fe200008e0600 */
[----:B------:R-:W-:-:S04]  /*77860*/  IADD3 R24, P1, R24, R29, RZ ;  /* 0x0000001d18187210 */ /* 0x000fc80007f3e0ff */
[----:B------:R0:W-:Y:S01]  /*77870*/  STL [R1+0x1de0], R19 ;  /* 0x001de01301007387 */ /* 0x0001e20000100800 */
[--C-:B------:R-:W-:Y:S01]  /*77880*/  IMAD.X R25, R25, 0x1, R0.reuse, P2 ;  /* 0x0000000119197824 */ /* 0x100fe200010e0600 */
[-C--:B------:R-:W-:Y:S02]  /*77890*/  IADD3 R26, P2, R26, R29.reuse, RZ ;  /* 0x0000001d1a1a7210 */ /* 0x080fe40007f5e0ff */
[----:B0-----:R-:W3:Y:S04]  /*778a0*/  LDL.LU R19, [R1+0x1d78] ;  /* 0x001d780001137983 */ /* 0x001ee80000300800 */
[----:B------:R-:W-:Y:S04]  /*778b0*/  STL [R1+0x1db4], R24 ;  /* 0x001db41801007387 */ /* 0x000fe80000100800 */
[----:B------:R-:W-:Y:S04]  /*778c0*/  STL [R1+0x1dd8], R25 ;  /* 0x001dd81901007387 */ /* 0x000fe80000100800 */
[----:B------:R-:W-:Y:S01]  /*778d0*/  STL [R1+0x1dac], R26 ;  /* 0x001dac1a01007387 */ /* 0x000fe20000100800 */
[--C-:B--2---:R-:W-:Y:S01]  /*778e0*/  IMAD.X R27, R27, 0x1, R0.reuse, P3 ;  /* 0x000000011b1b7824 */ /* 0x104fe200018e0600 */
        /* <DEDUP_REMOVED lines=19> */
[----:B0-----:R-:W2:Y:S04]  /*77a20*/  LDL.LU R3, [R1+0x1d4c] ;  /* 0x001d4c0001037983 */ /* 0x001ea80000300800 */
[----:B------:R-:W-:Y:S04]  /*77a30*/  STL [R1+0x1d8c], R14 ;  /* 0x001d8c0e01007387 */ /* 0x000fe80000100800 */
[----:B------:R-:W-:Y:S04]  /*77a40*/  STL [R1+0x1d84], R15 ;  /* 0x001d840f01007387 */ /* 0x000fe80000100800 */
[----:B------:R0:W-:Y:S04]  /*77a50*/  STL [R1+0x1d7c], R16 ;  /* 0x001d7c1001007387 */ /* 0x0001e80000100800 */
[----:B------:R-:W-:Y:S01]  /*77a60*/  STL [R1+0x1da8], R13 ;  /* 0x001da80d01007387 */ /* 0x000fe20000100800 */
[----:B----4-:R-:W-:-:S03]  /*77a70*/  IMAD.X R28, R28, 0x1, R0, P3 ;  /* 0x000000011c1c7824 */ /* 0x010fc600018e0600 */
[----:B0-----:R-:W4:Y:S04]  /*77a80*/  LDL.LU R16, [R1+0x1d70] ;  /* 0x001d700001107983 */ /* 0x001f280000300800 */
[----:B------:R0:W-:Y:S01]  /*77a90*/  STL [R1+0x1da0], R28 ;  /* 0x001da01c01007387 */ /* 0x0001e20000100800 */
[-C--:B------:R-:W-:Y:S01]  /*77aa0*/  IADD3 R11, P3, R11, R29.reuse, RZ ;  /* 0x0000001d0b0b7210 */ /* 0x080fe20007f7e0ff */
[--C-:B------:R-:W-:Y:S01]  /*77ab0*/  IMAD.X R12, R12, 0x1, R0.reuse, P4 ;  /* 0x000000010c0c7824 */ /* 0x100fe200020e0600 */
[----:B------:R-:W-:Y:S01]  /*77ac0*/  IADD3 R20, P4, R20, R29, RZ ;  /* 0x0000001d14147210 */ /* 0x000fe20007f9e0ff */
[----:B0-----:R-:W4:Y:S01]  /*77ad0*/  LDL.LU R28, [R1+0x1d44] ;  /* 0x001d4400011c7983 */ /* 0x001f220000300800 */
        /* <DEDUP_REMOVED lines=8> */
[--C-:B---3--:R-:W-:Y:S01]  /*77b60*/  IMAD.X R18, R18, 0x1, R0.reuse, P6 ;  /* 0x0000000112127824 */ /* 0x108fe200030e0600 */
[-C--:B------:R-:W-:Y:S01]  /*77b70*/  IADD3 R22, P6, R22, R29.reuse, RZ ;  /* 0x0000001d16167210 */ /* 0x080fe20007fde0ff */
[----:B------:R-:W-:Y:S01]  /*77b80*/  IMAD.X R23, R23, 0x1, R0, P1 ;  /* 0x0000000117177824 */ /* 0x000fe200008e0600 */
[----:B------:R-:W-:-:S02]  /*77b90*/  IADD3 R17, P1, R17, R29, RZ ;  /* 0x0000001d11117210 */ /* 0x000fc40007f3e0ff */
        /* <DEDUP_REMOVED lines=8> */
[----:B------:R-:W-:-:S05]  /*77c20*/  IMAD.X R19, R19, 0x1, R0, P2 ;  /* 0x0000000113137824 */ /* 0x000fca00010e0600 */
        /* <DEDUP_REMOVED lines=13> */
[----:B--2---:R-:W-:-:S05]  /*77d00*/  IADD3 R3, P2, R3, R29, RZ ;  /* 0x0000001d03037210 */ /* 0x004fca0007f5e0ff */
[----:B------:R0:W-:Y:S01]  /*77d10*/  STL [R1+0x1d4c], R3 ;  /* 0x001d4c0301007387 */ /* 0x0001e20000100800 */
[----:B----4-:R-:W-:-:S03]  /*77d20*/  IMAD.X R16, R16, 0x1, R0, P3 ;  /* 0x0000000110107824 */ /* 0x010fc600018e0600 */
[----:B0-----:R-:W2:Y:S04]  /*77d30*/  LDL.LU R3, [R1+0x1cfc] ;  /* 0x001cfc0001037983 */ /* 0x001ea80000300800 */
        /* <DEDUP_REMOVED lines=8> */
[----:B------:R-:W-:-:S05]  /*77dc0*/  IMAD.X R2, R2, 0x1, R0, P4 ;  /* 0x0000000102027824 */ /* 0x000fca00020e0600 */
[----:B------:R0:W-:Y:S04]  /*77dd0*/  STL [R1+0x1d68], R2 ;  /* 0x001d680201007387 */ /* 0x0001e80000100800 */
[----:B0-----:R-:W4:Y:S04]  /*77de0*/  LDL.LU R2, [R1+0x1ce4] ;  /* 0x001ce40001027983 */ /* 0x001f280000300800 */
[----:B------:R-:W4:Y:S04]  /*77df0*/  LDL.LU R22, [R1+0x1d08] ;  /* 0x001d080001167983 */ /* 0x000f280000300800 */
[----:B------:R-:W4:Y:S04]  /*77e00*/  LDL.LU R23, [R1+0x1cdc] ;  /* 0x001cdc0001177983 */ /* 0x000f280000300800 */
[----:B------:R-:W4:Y:S01]  /*77e10*/  LDL.LU R16, [R1+0x1d00] ;  /* 0x001d000001107983 */ /* 0x000f220000300800 */
[-C--:B---3--:R-:W-:Y:S01]  /*77e20*/  IADD3 R18, P4, R18, R29.reuse, RZ ;  /* 0x0000001d12127210 */ /* 0x088fe20007f9e0ff */
[----:B------:R-:W-:Y:S01]  /*77e30*/  IMAD.X R24, R24, 0x1, R0, P5 ;  /* 0x0000000118187824 */ /* 0x000fe200028e0600 */
[----:B------:R-:W-:-:S03]  /*77e40*/  IADD3 R25, P5, R25, R29, RZ ;  /* 0x0000001d19197210 */ /* 0x000fc60007fbe0ff */
[----:B------:R0:W-:Y:S01]  /*77e50*/  STL [R1+0x1d3c], R18 ;  /* 0x001d3c1201007387 */ /* 0x0001e20000100800 */
[----:B------:R-:W-:-:S03]  /*77e60*/  IMAD.X R26, R26, 0x1, R0, P6 ;  /* 0x000000011a1a7824 */ /* 0x000fc600030e0600 */
[----:B0-----:R-:W3:Y:S01]  /*77e70*/  LDL.LU R18, [R1+0x1cd4] ;  /* 0x001cd40001127983 */ /* 0x001ee20000300800 */
[-C--:B------:R-:W-:Y:S01]  /*77e80*/  IADD3 R27, P6, R27, R29.reuse, RZ ;  /* 0x0000001d1b1b7210 */ /* 0x080fe20007fde0ff */
        /* <DEDUP_REMOVED lines=21> */
[----:B------:R-:W-:-:S03]  /*77fe0*/  IADD3 R13, P5, R13, R29, RZ ;  /* 0x0000001d0d0d7210 */ /* 0x000fc60007fbe0ff */
[----:B0-----:R-:W3:Y:S04]  /*77ff0*/  LDL.LU R19, [R1+0x1cf8] ;  /* 0x001cf80001137983 */ /* 0x001ee80000300800 */
[----:B------:R-:W-:Y:S04]  /*78000*/  STL [R1+0x1d38], R14 ;  /* 0x001d380e01007387 */ /* 0x000fe80000100800 */
[----:B------:R-:W-:Y:S04]  /*78010*/  STL [R1+0x1d30], R15 ;  /* 0x001d300f01007387 */ /* 0x000fe80000100800 */
[----:B------:R0:W-:Y:S04]  /*78020*/  STL [R1+0x1d28], R17 ;  /* 0x001d281101007387 */ /* 0x0001e80000100800 */
[----:B------:R-:W-:Y:S04]  /*78030*/  STL [R1+0x1d04], R13 ;  /* 0x001d040d01007387 */ /* 0x000fe80000100800 */
[----:B0-----:R-:W3:Y:S01]  /*78040*/  LDL.LU R17, [R1+0x1ccc] ;  /* 0x001ccc0001117983 */ /* 0x001ee20000300800 */
[-C--:B--2---:R-:W-:Y:S01]  /*78050*/  IADD3 R3, P6, R3, R29.reuse, RZ ;  /* 0x0000001d03037210 */ /* 0x084fe20007fde0ff */
[----:B----4-:R-:W-:Y:S01]  /*78060*/  IMAD.X R11, R11, 0x1, R0, P1 ;  /* 0x000000010b0b7824 */ /* 0x010fe200008e0600 */
[----:B------:R-:W-:-:S03]  /*78070*/  IADD3 R12, P1, R12, R29, RZ ;  /* 0x0000001d0c0c7210 */ /* 0x000fc60007f3e0ff */
[----:B------:R0:W-:Y:S01]  /*78080*/  STL [R1+0x1cfc], R3 ;  /* 0x001cfc0301007387 */ /* 0x0001e20000100800 */
[----:B------:R-:W-:-:S03]  /*78090*/  IMAD.X R20, R20, 0x1, R0, P2 ;  /* 0x0000000114147824 */ /* 0x000fc600010e0600 */
[----:B0-----:R-:W2:Y:S04]  /*780a0*/  LDL.LU R3, [R1+0x1cf0] ;  /* 0x001cf00001037983 */ /* 0x001ea80000300800 */
[----:B------:R-:W-:Y:S04]  /*780b0*/  STL [R1+0x1d20], R11 ;  /* 0x001d200b01007387 */ /* 0x000fe80000100800 */
[----:B------:R-:W-:Y:S01]  /*780c0*/  STL [R1+0x1cf4], R12 ;  /* 0x001cf40c01007387 */ /* 0x000fe20000100800 */
[----:B------:R-:W-:Y:S01]  /*780d0*/  IMAD.X R28, R28, 0x1, R0, P3 ;  /* 0x000000011c1c7824 */ /* 0x000fe200018e0600 */
[----:B------:R-:W-:-:S04]  /*780e0*/  IADD3 R21, P2, R21, R29, RZ ;  /* 0x0000001d15157210 */ /* 0x000fc80007f5e0ff */
[----:B------:R0:W-:Y:S04]  /*780f0*/  STL [R1+0x1d10], R28 ;  /* 0x001d101c01007387 */ /* 0x0001e80000100800 */
[----:B------:R-:W-:Y:S04]  /*78100*/  STL [R1+0x1d18], R20 ;  /* 0x001d181401007387 */ /* 0x000fe80000100800 */
[----:B0-----:R-:W4:Y:S04]  /*78110*/  LDL.LU R28, [R1+0x1cc4] ;  /* 0x001cc400011c7983 */ /* 0x001f280000300800 */
[----:B------:R-:W-:Y:S01]  /*78120*/  STL [R1+0x1cec], R21 ;  /* 0x001cec1501007387 */ /* 0x000fe20000100800 */
[----:B------:R-:W-:-:S05]  /*78130*/  IADD3 R2, P3, R2, R29, RZ ;  /* 0x0000001d02027210 */ /* 0x000fca0007f7e0ff */
[----:B------:R0:W-:Y:S04]  /*78140*/  STL [R1+0x1ce4], R2 ;  /* 0x001ce40201007387 */ /* 0x0001e80000100800 */
[----:B0-----:R-:W4:Y:S01]  /*78150*/  LDL.LU R2, [R1+0x1ce8] ;  /* 0x001ce80001027983 */ /* 0x001f220000300800 */
[--C-:B------:R-:W-:Y:S01]  /*78160*/  IMAD.X R22, R22, 0x1, R0.reuse, P4 ;  /* 0x0000000116167824 */ /* 0x100fe200020e0600 */
[----:B------:R-:W-:Y:S01]  /*78170*/  IADD3 R23, P4, R23, R29, RZ ;  /* 0x0000001d17177210 */ /* 0x000fe20007f9e0ff */
[----:B------:R-:W-:-:S03]  /*78180*/  IMAD.X R16, R16, 0x1, R0, P5 ;  /* 0x0000000110107824 */ /* 0x000fc600028e0600 */
[----:B------:R-:W-:Y:S04]  /*78190*/  STL [R1+0x1d08], R22 ;  /* 0x001d081601007387 */ /* 0x000fe80000100800 */
[----:B------:R-:W4:Y:S04]  /*781a0*/  LDL.LU R24, [R1+0x1cbc] ;  /* 0x001cbc0001187983 */ /* 0x000f280000300800 */
[----:B------:R-:W-:Y:S04]  /*781b0*/  STL [R1+0x1cdc], R23 ;  /* 0x001cdc1701007387 */ /* 0x000fe80000100800 */
[----:B------:R-:W4:Y:S04]  /*781c0*/  LDL.LU R25, [R1+0x1ce0] ;  /* 0x001ce00001197983 */ /* 0x000f280000300800 */
[----:B------:R-:W-:Y:S04]  /*781d0*/  STL [R1+0x1d00], R16 ;  /* 0x001d001001007387 */ /* 0x000fe80000100800 */
[----:B------:R-:W4:Y:S01]  /*781e0*/  LDL.LU R26, [R1+0x1cb4] ;  /* 0x001cb400011a7983 */ /* 0x000f220000300800 */
[----:B---3--:R-:W-:-:S05]  /*781f0*/  IADD3 R18, P5, R18, R29, RZ ;  /* 0x0000001d12127210 */ /* 0x008fca0007fbe0ff */
        /* <DEDUP_REMOVED lines=13> */
[----:B------:R-:W-:-:S05]  /*782d0*/  IMAD.X R19, R19, 0x1, R0, P6 ;  /* 0x0000000113137824 */ /* 0x000fca00030e0600 */
[----:B------:R0:W-:Y:S01]  /*782e0*/  STL [R1+0x1cf8], R19 ;  /* 0x001cf81301007387 */ /* 0x0001e20000100800 */
[----:B------:R-:W-:-:S03]  /*782f0*/  IADD3 R17, P6, R17, R29, RZ ;  /* 0x0000001d11117210 */ /* 0x000fc60007fde0ff */
[----:B0-----:R-:W3:Y:S04]  /*78300*/  LDL.LU R19, [R1+0x1ca8] ;  /* 0x001ca80001137983 */ /* 0x001ee80000300800 */
[----:B------:R-:W3:Y:S04]  /*78310*/  LDL.LU R11, [R1+0x1c7c] ;  /* 0x001c7c00010b7983 */ /* 0x000ee80000300800 */
[----:B------:R-:W3:Y:S04]  /*78320*/  LDL.LU R12, [R1+0x1ca0] ;  /* 0x001ca000010c7983 */ /* 0x000ee80000300800 */
[----:B------:R-:W-:Y:S04]  /*78330*/  STL [R1+0x1ccc], R17 ;  /* 0x001ccc1101007387 */ /* 0x000fe80000100800 */
[----:B------:R-:W3:Y:S01]  /*78340*/  LDL.LU R20, [R1+0x1c74] ;  /* 0x001c740001147983 */ /* 0x000ee20000300800 */
[----:B--2---:R-:W-:-:S05]  /*78350*/  IMAD.X R3, R3, 0x1, R0, P1 ;  /* 0x0000000103037824 */ /* 0x004fca00008e0600 */
[----:B------:R0:W-:Y:S04]  /*78360*/  STL [R1+0x1cf0], R3 ;  /* 0x001cf00301007387 */ /* 0x0001e80000100800 */
[----:B------:R-:W2:Y:S04]  /*78370*/  LDL.LU R21, [R1+0x1c98] ;  /* 0x001c980001157983 */ /* 0x000ea80000300800 */
[----:B0-----:R-:W2:Y:S01]  /*78380*/  LDL.LU R3, [R1+0x1c6c] ;  /* 0x001c6c0001037983 */ /* 0x001ea20000300800 */
[----:B----4-:R-:W-:-:S05]  /*78390*/  IADD3 R28, P1, R28, R29, RZ ;  /* 0x0000001d1c1c7210 */ /* 0x010fca0007f3e0ff */
[----:B------:R0:W-:Y:S04]  /*783a0*/  STL [R1+0x1cc4], R28 ;  /* 0x001cc41c01007387 */ /* 0x0001e80000100800 */
[----:B0-----:R-:W4:Y:S04]  /*783b0*/  LDL.LU R28, [R1+0x1c90] ;  /* 0x001c9000011c7983 */ /* 0x001f280000300800 */
[----:B------:R-:W4:Y:S04]  /*783c0*/  LDL.LU R22, [R1+0x1c64] ;  /* 0x001c640001167983 */ /* 0x000f280000300800 */
[----:B------:R-:W4:Y:S04]  /*783d0*/  LDL.LU R23, [R1+0x1c88] ;  /* 0x001c880001177983 */ /* 0x000f280000300800 */
[----:B------:R-:W4:Y:S01]  /*783e0*/  LDL.LU R17, [R1+0x1c5c] ;  /* 0x001c5c0001117983 */ /* 0x000f220000300800 */
[----:B------:R-:W-:-:S05]  /*783f0*/  IMAD.X R2, R2, 0x1, R0, P2 ;  /* 0x0000000102027824 */ /* 0x000fca00010e0600 */
[----:B------:R0:W-:Y:S04]  /*78400*/  STL [R1+0x1ce8], R2 ;  /* 0x001ce80201007387 */ /* 0x0001e80000100800 */
[----:B0-----:R-:W4:Y:S01]  /*78410*/  LDL.LU R2, [R1+0x1c80] ;  /* 0x001c800001027983 */ /* 0x001f220000300800 */
[-C--:B------:R-:W-:Y:S01]  /*78420*/  IADD3 R24, P2, R24, R29.reuse, RZ ;  /* 0x0000001d18187210 */ /* 0x080fe20007f5e0ff */
[--C-:B------:R-:W-:Y:S01]  /*78430*/  IMAD.X R25, R25, 0x1, R0.reuse, P3 ;  /* 0x0000000119197824 */ /* 0x100fe200018e0600 */
[-C--:B------:R-:W-:Y:S01]  /*78440*/  IADD3 R26, P3, R26, R29.reuse, RZ ;  /* 0x0000001d1a1a7210 */ /* 0x080fe20007f7e0ff */
[--C-:B---3--:R-:W-:Y:S01]  /*78450*/  IMAD.X R27, R27, 0x1, R0.reuse, P4 ;  /* 0x000000011b1b7824 */ /* 0x108fe200020e0600 */
        /* <DEDUP_REMOVED lines=26> */
[----:B------:R-:W-:Y:S01]  /*78600*/  STL [R1+0x1cb0], R13 ;  /* 0x001cb00d01007387 */ /* 0x000fe20000100800 */
[----:B------:R-:W-:Y:S01]  /*78610*/  IMAD.X R19, R19, 0x1, R0, P4 ;  /* 0x0000000113137824 */ /* 0x000fe200020e0600 */
[----:B------:R-:W-:-:S02]  /*78620*/  IADD3 R11, P4, R11, R29, RZ ;  /* 0x0000001d0b0b7210 */ /* 0x000fc40007f9e0ff */
[----:B0-----:R-:W3:Y:S04]  /*78630*/  LDL.LU R16, [R1+0x1c78] ;  /* 0x001c780001107983 */ /* 0x001ee80000300800 */
[----:B------:R0:W-:Y:S01]  /*78640*/  STL [R1+0x1ca8], R19 ;  /* 0x001ca81301007387 */ /* 0x0001e20000100800 */
[--C-:B------:R-:W-:Y:S01]  /*78650*/  IMAD.X R12, R12, 0x1, R0.reuse, P5 ;  /* 0x000000010c0c7824 */ /* 0x100fe200028e0600 */
[-C--:B------:R-:W-:Y:S02]  /*78660*/  IADD3 R20, P5, R20, R29.reuse, RZ ;  /* 0x0000001d14147210 */ /* 0x080fe40007fbe0ff */
[----:B0-----:R-:W3:Y:S04]  /*78670*/  LDL.LU R19, [R1+0x1c4c] ;  /* 0x001c4c0001137983 */ /* 0x001ee80000300800 */
[----:B------:R-:W-:Y:S04]  /*78680*/  STL [R1+0x1c7c], R11 ;  /* 0x001c7c0b01007387 */ /* 0x000fe80000100800 */
[----:B------:R-:W-:Y:S01]  /*78690*/  STL [R1+0x1ca0], R12 ;  /* 0x001ca00c01007387 */ /* 0x000fe20000100800 */
[----:B--2---:R-:W-:Y:S01]  /*786a0*/  IMAD.X R21, R21, 0x1, R0, P6 ;  /* 0x0000000115157824 */ /* 0x004fe200030e0600 */
[----:B------:R-:W-:-:S05]  /*786b0*/  IADD3 R3, P6, R3, R29, RZ ;  /* 0x0000001d03037210 */ /* 0x000fca0007fde0ff */
[----:B------:R0:W-:Y:S04]  /*786c0*/  STL [R1+0x1c6c], R3 ;  /* 0x001c6c0301007387 */ /* 0x0001e80000100800 */
[----:B------:R-:W-:Y:S04]  /*786d0*/  STL [R1+0x1c74], R20 ;  /* 0x001c741401007387 */ /* 0x000fe80000100800 */
[----:B0-----:R-:W2:Y:S04]  /*786e0*/  LDL.LU R3, [R1+0x1c70] ;  /* 0x001c700001037983 */ /* 0x001ea80000300800 */
[----:B------:R-:W-:Y:S01]  /*786f0*/  STL [R1+0x1c98], R21 ;  /* 0x001c981501007387 */ /* 0x000fe20000100800 */
[--C-:B----4-:R-:W-:Y:S01]  /*78700*/  IMAD.X R28, R28, 0x1, R0.reuse, P1 ;  /* 0x000000011c1c7824 */ /* 0x110fe200008e0600 */
[-C--:B------:R-:W-:Y:S01]  /*78710*/  IADD3 R22, P1, R22, R29.reuse, RZ ;  /* 0x0000001d16167210 */ /* 0x080fe20007f3e0ff */
[----:B------:R-:W-:Y:S01]  /*78720*/  IMAD.X R23, R23, 0x1, R0, P2 ;  /* 0x0000000117177824 */ /* 0x000fe200010e0600 */
[----:B------:R-:W-:-:S02]  /*78730*/  IADD3 R17, P2, R17, R29, RZ ;  /* 0x0000001d11117210 */ /* 0x000fc40007f5e0ff */
        /* <DEDUP_REMOVED lines=8> */
[----:B------:R-:W-:-:S05]  /*787c0*/  IMAD.X R2, R2, 0x1, R0, P3 ;  /* 0x0000000102027824 */ /* 0x000fca00018e0600 */
        /* <DEDUP_REMOVED lines=27> */
[----:B0-----:R-:W2:Y:S04]  /*78980*/  LDL.LU R3, [R1+0x1bec] ;  /* 0x001bec0001037983 */ /* 0x001ea80000300800 */
[----:B------:R-:W2:Y:S04]  /*78990*/  LDL.LU R22, [R1+0x1c10] ;  /* 0x001c100001167983 */ /* 0x000ea80000300800 */
[----:B------:R-:W2:Y:S04]  /*789a0*/  LDL.LU R23, [R1+0x1be4] ;  /* 0x001be40001177983 */ /* 0x000ea80000300800 */
[----:B------:R-:W2:Y:S01]  /*789b0*/  LDL.LU R16, [R1+0x1c08] ;  /* 0x001c080001107983 */ /* 0x000ea20000300800 */
[----:B----4-:R-:W-:Y:S01]  /*789c0*/  IADD3 R28, P5, R28, R29, RZ ;  /* 0x0000001d1c1c7210 */ /* 0x010fe20007fbe0ff */
[----:B------:R-:W-:-:S04]  /*789d0*/  IMAD.X R24, R24, 0x1, R0, P6 ;  /* 0x0000000118187824 */ /* 0x000fc800030e0600 */
[----:B------:R0:W-:Y:S01]  /*789e0*/  STL [R1+0x1c44], R28 ;  /* 0x001c441c01007387 */ /* 0x0001e20000100800 */
[-C--:B------:R-:W-:Y:S01]  /*789f0*/  IADD3 R25, P6, R25, R29.reuse, RZ ;  /* 0x0000001d19197210 */ /* 0x080fe20007fde0ff */
[--C-:B------:R-:W-:Y:S02]  /*78a00*/  IMAD.X R26, R26, 0x1, R0.reuse, P1 ;  /* 0x000000011a1a7824 */ /* 0x100fe400008e0600 */
[----:B0-----:R-:W4:Y:S01]  /*78a10*/  LDL.LU R28, [R1+0x1bdc] ;  /* 0x001bdc00011c7983 */ /* 0x001f220000300800 */
        /* <DEDUP_REMOVED lines=22> */
[--C-:B------:R-:W-:Y:S01]  /*78b80*/  IMAD.X R17, R17, 0x1, R0.reuse, P1 ;  /* 0x0000000111117824 */ /* 0x100fe200008e0600 */
[-C--:B------:R-:W-:Y:S01]  /*78b90*/  IADD3 R13, P6, R13, R29.reuse, RZ ;  /* 0x0000001d0d0d7210 */ /* 0x080fe20007fde0ff */
[----:B------:R-:W-:Y:S04]  /*78ba0*/  STL [R1+0x1c40], R14 ;  /* 0x001c400e01007387 */ /* 0x000fe80000100800 */
[----:B------:R-:W-:Y:S04]  /*78bb0*/  STL [R1+0x1c38], R15 ;  /* 0x001c380f01007387 */ /* 0x000fe80000100800 */
[----:B------:R0:W-:Y:S04]  /*78bc0*/  STL [R1+0x1c30], R17 ;  /* 0x001c301101007387 */ /* 0x0001e80000100800 */
[----:B------:R-:W-:Y:S01]  /*78bd0*/  STL [R1+0x1c0c], R13 ;  /* 0x001c0c0d01007387 */ /* 0x000fe20000100800 */
[-C--:B---3--:R-:W-:Y:S01]  /*78be0*/  IADD3 R18, P1, R18, R29.reuse, RZ ;  /* 0x0000001d12127210 */ /* 0x088fe20007f3e0ff */
[--C-:B------:R-:W-:Y:S01]  /*78bf0*/  IMAD.X R11, R11, 0x1, R0.reuse, P2 ;  /* 0x000000010b0b7824 */ /* 0x100fe200010e0600 */
[----:B------:R-:W-:Y:S01]  /*78c00*/  IADD3 R12, P2, R12, R29, RZ ;  /* 0x0000001d0c0c7210 */ /* 0x000fe20007f5e0ff */
[----:B0-----:R-:W3:Y:S04]  /*78c10*/  LDL.LU R17, [R1+0x1bd4] ;  /* 0x001bd40001117983 */ /* 0x001ee80000300800 */
[----:B------:R0:W-:Y:S01]  /*78c20*/  STL [R1+0x1c04], R18 ;  /* 0x001c041201007387 */ /* 0x0001e20000100800 */
[----:B------:R-:W-:-:S03]  /*78c30*/  IMAD.X R20, R20, 0x1, R0, P3 ;  /* 0x0000000114147824 */ /* 0x000fc600018e0600 */
[----:B0-----:R-:W3:Y:S04]  /*78c40*/  LDL.LU R18, [R1+0x1bf8] ;  /* 0x001bf80001127983 */ /* 0x001ee80000300800 */
[----:B------:R-:W-:Y:S04]  /*78c50*/  STL [R1+0x1c28], R11 ;  /* 0x001c280b01007387 */ /* 0x000fe80000100800 */
[----:B------:R-:W-:Y:S01]  /*78c60*/  STL [R1+0x1bfc], R12 ;  /* 0x001bfc0c01007387 */ /* 0x000fe20000100800 */
[----:B------:R-:W-:Y:S01]  /*78c70*/  IADD3 R21, P3, R21, R29, RZ ;  /* 0x0000001d15157210 */ /* 0x000fe20007f7e0ff */
[----:B------:R-:W-:-:S05]  /*78c80*/  IMAD.X R19, R19, 0x1, R0, P4 ;  /* 0x0000000113137824 */ /* 0x000fca00020e0600 */
[----:B------:R0:W-:Y:S04]  /*78c90*/  STL [R1+0x1c18], R19 ;  /* 0x001c181301007387 */ /* 0x0001e80000100800 */
[----:B------:R-:W-:Y:S04]  /*78ca0*/  STL [R1+0x1c20], R20 ;  /* 0x001c201401007387 */ /* 0x000fe80000100800 */
[----:B0-----:R-:W3:Y:S04]  /*78cb0*/  LDL.LU R19, [R1+0x1bcc] ;  /* 0x001bcc0001137983 */ /* 0x001ee80000300800 */
[----:B------:R-:W-:Y:S01]  /*78cc0*/  STL [R1+0x1bf4], R21 ;  /* 0x001bf41501007387 */ /* 0x000fe20000100800 */
[-C--:B--2---:R-:W-:Y:S01]  /*78cd0*/  IADD3 R3, P4, R3, R29.reuse, RZ ;  /* 0x0000001d03037210 */ /* 0x084fe20007f9e0ff */
[--C-:B------:R-:W-:Y:S01]  /*78ce0*/  IMAD.X R22, R22, 0x1, R0.reuse, P5 ;  /* 0x0000000116167824 */ /* 0x100fe200028e0600 */
[----:B------:R-:W-:Y:S01]  /*78cf0*/  IADD3 R23, P5, R23, R29, RZ ;  /* 0x0000001d17177210 */ /* 0x000fe20007fbe0ff */
[----:B------:R-:W-:-:S02]  /*78d00*/  IMAD.X R16, R16, 0x1, R0, P6 ;  /* 0x0000000110107824 */ /* 0x000fc400030e0600 */
        /* <DEDUP_REMOVED lines=8> */
[----:B----4-:R-:W-:-:S05]  /*78d90*/  IADD3 R28, P6, R28, R29, RZ ;  /* 0x0000001d1c1c7210 */ /* 0x010fca0007fde0ff */
        /* <DEDUP_REMOVED lines=16> */
[----:B------:R-:W4:Y:S04]  /*78ea0*/  LDL.LU R11, [R1+0x1b84] ;  /* 0x001b8400010b7983 */ /* 0x000f280000300800 */
[----:B------:R-:W4:Y:S01]  /*78eb0*/  LDL.LU R12, [R1+0x1ba8] ;  /* 0x001ba800010c7983 */ /* 0x000f220000300800 */
[----:B---3--:R-:W-:-:S05]  /*78ec0*/  IADD3 R17, P1, R17, R29, RZ ;  /* 0x0000001d11117210 */ /* 0x008fca0007f3e0ff */
        /* <DEDUP_REMOVED lines=12> */
[--C-:B--2---:R-:W-:Y:S01]  /*78f90*/  IMAD.X R3, R3, 0x1, R0.reuse, P3 ;  /* 0x0000000103037824 */ /* 0x104fe200018e0600 */
[----:B------:R-:W-:Y:S01]  /*78fa0*/  IADD3 R24, P3, R24, R29, RZ ;  /* 0x0000001d18187210 */ /* 0x000fe20007f7e0ff */
[----:B------:R-:W-:-:S03]  /*78fb0*/  IMAD.X R25, R25, 0x1, R0, P4 ;  /* 0x0000000119197824 */ /* 0x000fc600020e0600 */
[----:B------:R0:W-:Y:S01]  /*78fc0*/  STL [R1+0x1bf0], R3 ;  /* 0x001bf00301007387 */ /* 0x0001e20000100800 */
[----:B------:R-:W-:-:S03]  /*78fd0*/  IADD3 R26, P4, R26, R29, RZ ;  /* 0x0000001d1a1a7210 */ /* 0x000fc60007f9e0ff */
[----:B0-----:R-:W2:Y:S01]  /*78fe0*/  LDL.LU R3, [R1+0x1b88] ;  /* 0x001b880001037983 */ /* 0x001ea20000300800 */
[--C-:B----4-:R-:W-:Y:S01]  /*78ff0*/  IMAD.X R27, R27, 0x1, R0.reuse, P5 ;  /* 0x000000011b1b7824 */ /* 0x110fe200028e0600 */
[----:B------:R-:W-:Y:S02]  /*79000*/  IADD3 R6, P5, R6, R29, RZ ;  /* 0x0000001d06067210 */ /* 0x000fe40007fbe0ff */
        /* <DEDUP_REMOVED lines=21> */
[----:B0-----:R-:W4:Y:S04]  /*79160*/  LDL.LU R28, [R1+0x1b5c] ;  /* 0x001b5c00011c7983 */ /* 0x001f280000300800 */
[----:B------:R-:W-:Y:S04]  /*79170*/  STL [R1+0x1b9c], R14 ;  /* 0x001b9c0e01007387 */ /* 0x000fe80000100800 */
[----:B------:R-:W-:Y:S04]  /*79180*/  STL [R1+0x1b94], R15 ;  /* 0x001b940f01007387 */ /* 0x000fe80000100800 */
[----:B------:R0:W-:Y:S04]  /*79190*/  STL [R1+0x1b8c], R16 ;  /* 0x001b8c1001007387 */ /* 0x0001e80000100800 */
[----:B------:R-:W-:Y:S01]  /*791a0*/  STL [R1+0x1bb8], R13 ;  /* 0x001bb80d01007387 */ /* 0x000fe20000100800 */
[----:B------:R-:W-:-:S03]  /*791b0*/  IMAD.X R2, R2, 0x1, R0, P5 ;  /* 0x0000000102027824 */ /* 0x000fc600028e0600 */
[----:B0-----:R-:W4:Y:S04]  /*791c0*/  LDL.LU R16, [R1+0x1b80] ;  /* 0x001b800001107983 */ /* 0x001f280000300800 */
[----:B------:R0:W-:Y:S04]  /*791d0*/  STL [R1+0x1bb0], R2 ;  /* 0x001bb00201007387 */ /* 0x0001e80000100800 */
[----:B0-----:R-:W4:Y:S01]  /*791e0*/  LDL.LU R2, [R1+0x1b54] ;  /* 0x001b540001027983 */ /* 0x001f220000300800 */
[-C--:B------:R-:W-:Y:S01]  /*791f0*/  IADD3 R11, P5, R11, R29.reuse, RZ ;  /* 0x0000001d0b0b7210 */ /* 0x080fe20007fbe0ff */
[--C-:B------:R-:W-:Y:S01]  /*79200*/  IMAD.X R12, R12, 0x1, R0.reuse, P6 ;  /* 0x000000010c0c7824 */ /* 0x100fe200030e0600 */
[----:B---3--:R-:W-:Y:S01]  /*79210*/  IADD3 R20, P6, R20, R29, RZ ;  /* 0x0000001d14147210 */ /* 0x008fe20007fde0ff */
[----:B------:R-:W-:-:S02]  /*79220*/  IMAD.X R21, R21, 0x1, R0, P1 ;  /* 0x0000000115157824 */ /* 0x000fc400008e0600 */
[----:B------:R-:W-:Y:S04]  /*79230*/  STL [R1+0x1b84], R11 ;  /* 0x001b840b01007387 */ /* 0x000fe80000100800 */
[----:B------:R-:W-:Y:S01]  /*79240*/  STL [R1+0x1ba8], R12 ;  /* 0x001ba80c01007387 */ /* 0x000fe20000100800 */
[----:B------:R-:W-:-:S05]  /*79250*/  IADD3 R18, P1, R18, R29, RZ ;  /* 0x0000001d12127210 */ /* 0x000fca0007f3e0ff */
[----:B------:R0:W-:Y:S04]  /*79260*/  STL [R1+0x1b74], R18 ;  /* 0x001b741201007387 */ /* 0x0001e80000100800 */
[----:B------:R-:W-:Y:S04]  /*79270*/  STL [R1+0x1b7c], R20 ;  /* 0x001b7c1401007387 */ /* 0x000fe80000100800 */
[----:B0-----:R-:W3:Y:S04]  /*79280*/  LDL.LU R18, [R1+0x1b78] ;  /* 0x001b780001127983 */ /* 0x001ee80000300800 */
[----:B------:R-:W-:Y:S01]  /*79290*/  STL [R1+0x1ba0], R21 ;  /* 0x001ba01501007387 */ /* 0x000fe20000100800 */
[--C-:B------:R-:W-:Y:S01]  /*792a0*/  IMAD.X R19, R19, 0x1, R0.reuse, P2 ;  /* 0x0000000113137824 */ /* 0x100fe200010e0600 */
        /* <DEDUP_REMOVED lines=39> */
[----:B0-----:R-:W3:Y:S04]  /*79520*/  LDL.LU R18, [R1+0x1af4] ;  /* 0x001af40001127983 */ /* 0x001ee80000300800 */
[----:B------:R-:W3:Y:S04]  /*79530*/  LDL.LU R22, [R1+0x1b18] ;  /* 0x001b180001167983 */ /* 0x000ee80000300800 */
[----:B------:R-:W3:Y:S04]  /*79540*/  LDL.LU R23, [R1+0x1aec] ;  /* 0x001aec0001177983 */ /* 0x000ee80000300800 */
[----:B------:R-:W3:Y:S01]  /*79550*/  LDL.LU R16, [R1+0x1b10] ;  /* 0x001b100001107983 */ /* 0x000ee20000300800 */
[-C--:B------:R-:W-:Y:S01]  /*79560*/  IADD3 R19, P6, R19, R29.reuse, RZ ;  /* 0x0000001d13137210 */ /* 0x080fe20007fde0ff */
[----:B------:R-:W-:Y:S01]  /*79570*/  IMAD.X R24, R24, 0x1, R0, P1 ;  /* 0x0000000118187824 */ /* 0x000fe200008e0600 */
[----:B------:R-:W-:-:S03]  /*79580*/  IADD3 R25, P1, R25, R29, RZ ;  /* 0x0000001d19197210 */ /* 0x000fc60007f3e0ff */
[----:B------:R0:W-:Y:S01]  /*79590*/  STL [R1+0x1b4c], R19 ;  /* 0x001b4c1301007387 */ /* 0x0001e20000100800 */
[----:B------:R-:W-:-:S03]  /*795a0*/  IMAD.X R26, R26, 0x1, R0, P2 ;  /* 0x000000011a1a7824 */ /* 0x000fc600010e0600 */
        /* <DEDUP_REMOVED lines=24> */
[----:B0-----:R-:W2:Y:S04]  /*79730*/  LDL.LU R3, [R1+0x1b08] ;  /* 0x001b080001037983 */ /* 0x001ea80000300800 */
[----:B------:R-:W-:Y:S04]  /*79740*/  STL [R1+0x1b48], R14 ;  /* 0x001b480e01007387 */ /* 0x000fe80000100800 */
[----:B------:R-:W-:Y:S04]  /*79750*/  STL [R1+0x1b40], R15 ;  /* 0x001b400f01007387 */ /* 0x000fe80000100800 */
[----:B------:R0:W-:Y:S04]  /*79760*/  STL [R1+0x1b38], R17 ;  /* 0x001b381101007387 */ /* 0x0001e80000100800 */
[----:B------:R-:W-:Y:S04]  /*79770*/  STL [R1+0x1b14], R13 ;  /* 0x001b140d01007387 */ /* 0x000fe80000100800 */
[----:B0-----:R-:W2:Y:S01]  /*79780*/  LDL.LU R17, [R1+0x1adc] ;  /* 0x001adc0001117983 */ /* 0x001ea20000300800 */
[-C--:B----4-:R-:W-:Y:S01]  /*79790*/  IADD3 R28, P2, R28, R29.reuse, RZ ;  /* 0x0000001d1c1c7210 */ /* 0x090fe20007f5e0ff */
[----:B------:R-:W-:Y:S01]  /*797a0*/  IMAD.X R11, R11, 0x1, R0, P3 ;  /* 0x000000010b0b7824 */ /* 0x000fe200018e0600 */
[----:B------:R-:W-:-:S03]  /*797b0*/  IADD3 R12, P3, R12, R29, RZ ;  /* 0x0000001d0c0c7210 */ /* 0x000fc60007f7e0ff */
[----:B------:R0:W-:Y:S01]  /*797c0*/  STL [R1+0x1b0c], R28 ;  /* 0x001b0c1c01007387 */ /* 0x0001e20000100800 */
[----:B------:R-:W-:-:S03]  /*797d0*/  IMAD.X R20, R20, 0x1, R0, P4 ;  /* 0x0000000114147824 */ /* 0x000fc600020e0600 */
[----:B0-----:R-:W4:Y:S04]  /*797e0*/  LDL.LU R28, [R1+0x1b00] ;  /* 0x001b0000011c7983 */ /* 0x001f280000300800 */
[----:B------:R-:W-:Y:S04]  /*797f0*/  STL [R1+0x1b30], R11 ;  /* 0x001b300b01007387 */ /* 0x000fe80000100800 */
[----:B------:R-:W-:Y:S01]  /*79800*/  STL [R1+0x1b04], R12 ;  /* 0x001b040c01007387 */ /* 0x000fe20000100800 */
[----:B------:R-:W-:-:S05]  /*79810*/  IMAD.X R2, R2, 0x1, R0, P5 ;  /* 0x0000000102027824 */ /* 0x000fca00028e0600 */
[----:B------:R0:W-:Y:S04]  /*79820*/  STL [R1+0x1b20], R2 ;  /* 0x001b200201007387 */ /* 0x0001e80000100800 */
[----:B------:R-:W-:Y:S04]  /*79830*/  STL [R1+0x1b28], R20 ;  /* 0x001b281401007387 */ /* 0x000fe80000100800 */
[----:B0-----:R-:W4:Y:S01]  /*79840*/  LDL.LU R2, [R1+0x1ad4] ;  /* 0x001ad40001027983 */ /* 0x001f220000300800 */
[----:B------:R-:W-:-:S05]  /*79850*/  IADD3 R21, P4, R21, R29, RZ ;  /* 0x0000001d15157210 */ /* 0x000fca0007f9e0ff */
[----:B------:R-:W-:Y:S01]  /*79860*/  STL [R1+0x1afc], R21 ;  /* 0x001afc1501007387 */ /* 0x000fe20000100800 */
[-C--:B---3--:R-:W-:Y:S01]  /*79870*/  IADD3 R18, P5, R18, R29.reuse, RZ ;  /* 0x0000001d12127210 */ /* 0x088fe20007fbe0ff */
[--C-:B------:R-:W-:Y:S01]  /*79880*/  IMAD.X R22, R22, 0x1, R0.reuse, P6 ;  /* 0x0000000116167824 */ /* 0x100fe200030e0600 */
[-C--:B------:R-:W-:Y:S01]  /*79890*/  IADD3 R23, P6, R23, R29.reuse, RZ ;  /* 0x0000001d17177210 */ /* 0x080fe20007fde0ff */
[----:B------:R-:W-:Y:S02]  /*798a0*/  IMAD.X R16, R16, 0x1, R0, P1 ;  /* 0x0000000110107824 */ /* 0x000fe400008e0600 */
        /* <DEDUP_REMOVED lines=8> */
[----:B------:R-:W-:-:S05]  /*79930*/  IADD3 R19, P1, R19, R29, RZ ;  /* 0x0000001d13137210 */ /* 0x000fca0007f3e0ff */
        /* <DEDUP_REMOVED lines=15> */
[----:B------:R-:W-:-:S03]  /*79a30*/  IADD3 R17, P2, R17, R29, RZ ;  /* 0x0000001d11117210 */ /* 0x000fc60007f5e0ff */
[----:B0-----:R-:W2:Y:S04]  /*79a40*/  LDL.LU R3, [R1+0x1ab8] ;  /* 0x001ab80001037983 */ /* 0x001ea80000300800 */
[----:B------:R-:W2:Y:S04]  /*79a50*/  LDL.LU R11, [R1+0x1a8c] ;  /* 0x001a8c00010b7983 */ /* 0x000ea80000300800 */
[----:B------:R-:W2:Y:S04]  /*79a60*/  LDL.LU R12, [R1+0x1ab0] ;  /* 0x001ab000010c7983 */ /* 0x000ea80000300800 */
[----:B------:R-:W-:Y:S04]  /*79a70*/  STL [R1+0x1adc], R17 ;  /* 0x001adc1101007387 */ /* 0x000fe80000100800 */
[----:B------:R-:W2:Y:S01]  /*79a80*/  LDL.LU R20, [R1+0x1a84] ;  /* 0x001a840001147983 */ /* 0x000ea20000300800 */
[----:B----4-:R-:W-:-:S05]  /*79a90*/  IMAD.X R28, R28, 0x1, R0, P3 ;  /* 0x000000011c1c7824 */ /* 0x010fca00018e0600 */
[----:B------:R0:W-:Y:S04]  /*79aa0*/  STL [R1+0x1b00], R28 ;  /* 0x001b001c01007387 */ /* 0x0001e80000100800 */
[----:B------:R-:W4:Y:S04]  /*79ab0*/  LDL.LU R21, [R1+0x1aa8] ;  /* 0x001aa80001157983 */ /* 0x000f280000300800 */
[----:B0-----:R-:W4:Y:S01]  /*79ac0*/  LDL.LU R28, [R1+0x1a7c] ;  /* 0x001a7c00011c7983 */ /* 0x001f220000300800 */
[----:B------:R-:W-:-:S05]  /*79ad0*/  IADD3 R2, P3, R2, R29, RZ ;  /* 0x0000001d02027210 */ /* 0x000fca0007f7e0ff */
[----:B------:R0:W-:Y:S04]  /*79ae0*/  STL [R1+0x1ad4], R2 ;  /* 0x001ad40201007387 */ /* 0x0001e80000100800 */
[----:B0-----:R-:W4:Y:S04]  /*79af0*/  LDL.LU R2, [R1+0x1aa0] ;  /* 0x001aa00001027983 */ /* 0x001f280000300800 */
[----:B------:R-:W4:Y:S04]  /*79b00*/  LDL.LU R22, [R1+0x1a74] ;  /* 0x001a740001167983 */ /* 0x000f280000300800 */
[----:B------:R-:W4:Y:S04]  /*79b10*/  LDL.LU R23, [R1+0x1a98] ;  /* 0x001a980001177983 */ /* 0x000f280000300800 */
[----:B------:R-:W4:Y:S01]  /*79b20*/  LDL.LU R17, [R1+0x1a6c] ;  /* 0x001a6c0001117983 */ /* 0x000f220000300800 */
[--C-:B---3--:R-:W-:Y:S01]  /*79b30*/  IMAD.X R18, R18, 0x1, R0.reuse, P4 ;  /* 0x0000000112127824 */ /* 0x108fe200020e0600 */
[----:B------:R-:W-:Y:S01]  /*79b40*/  IADD3 R13, P4, R13, R29, RZ ;  /* 0x0000001d0d0d7210 */ /* 0x000fe20007f9e0ff */
[----:B------:R-:W-:-:S03]  /*79b50*/  IMAD.X R24, R24, 0x1, R0, P5 ;  /* 0x0000000118187824 */ /* 0x000fc600028e0600 */
[----:B------:R0:W-:Y:S01]  /*79b60*/  STL [R1+0x1af8], R18 ;  /* 0x001af81201007387 */ /* 0x0001e20000100800 */
[----:B------:R-:W-:-:S03]  /*79b70*/  IADD3 R25, P5, R25, R29, RZ ;  /* 0x0000001d19197210 */ /* 0x000fc60007fbe0ff */
[----:B0-----:R-:W3:Y:S01]  /*79b80*/  LDL.LU R18, [R1+0x1a90] ;  /* 0x001a900001127983 */ /* 0x001ee20000300800 */
[----:B------:R-:W-:-:S03]  /*79b90*/  IMAD.X R26, R26, 0x1, R0, P6 ;  /* 0x000000011a1a7824 */ /* 0x000fc600030e0600 */
[----:B------:R0:W-:Y:S01]  /*79ba0*/  STL [R1+0x1acc], R13 ;  /* 0x001acc0d01007387 */ /* 0x0001e20000100800 */
[-C--:B------:R-:W-:Y:S01]  /*79bb0*/  IADD3 R27, P6, R27, R29.reuse, RZ ;  /* 0x0000001d1b1b7210 */ /* 0x080fe20007fde0ff */
[--C-:B------:R-:W-:Y:S01]  /*79bc0*/  IMAD.X R6, R6, 0x1, R0.reuse, P1 ;  /* 0x0000000106067824 */ /* 0x100fe200008e0600 */
[-C--:B------:R-:W-:Y:S01]  /*79bd0*/  IADD3 R7, P1, R7, R29.reuse, RZ ;  /* 0x0000001d07077210 */ /* 0x080fe20007f3e0ff */
[--C-:B------:R-:W-:Y:S01]  /*79be0*/  IMAD.X R8, R8, 0x1, R0.reuse, P2 ;  /* 0x0000000108087824 */ /* 0x100fe200010e0600 */
[----:B------:R-:W-:Y:S01]  /*79bf0*/  IADD3 R5, P2, R5, R29, RZ ;  /* 0x0000001d05057210 */ /* 0x000fe20007f5e0ff */
[----:B0-----:R-:W3:Y:S04]  /*79c00*/  LDL.LU R13, [R1+0x2a64] ;  /* 0x002a6400010d7983 */ /* 0x001ee80000300800 */
[----:B------:R-:W-:Y:S04]  /*79c10*/  STL [R1+0x1af0], R24 ;  /* 0x001af01801007387 */ /* 0x000fe80000100800 */
[----:B------:R-:W-:Y:S04]  /*79c20*/  STL [R1+0x1ac4], R25 ;  /* 0x001ac41901007387 */ /* 0x000fe80000100800 */
[----:B------:R-:W-:Y:S04]  /*79c30*/  STL [R1+0x1ae8], R26 ;  /* 0x001ae81a01007387 */ /* 0x000fe80000100800 */
        /* <DEDUP_REMOVED lines=20> */
[-C--:B------:R-:W-:Y:S01]  /*79d80*/  IADD3 R11, P6, R11, R29.reuse, RZ ;  /* 0x0000001d0b0b7210 */ /* 0x080fe20007fde0ff */
[----:B------:R-:W-:Y:S01]  /*79d90*/  IMAD.X R12, R12, 0x1, R0, P1 ;  /* 0x000000010c0c7824 */ /* 0x000fe200008e0600 */
[----:B------:R-:W-:-:S02]  /*79da0*/  IADD3 R20, P1, R20, R29, RZ ;  /* 0x0000001d14147210 */ /* 0x000fc40007f3e0ff */
[----:B------:R0:W-:Y:S04]  /*79db0*/  STL [R1+0x1ab8], R3 ;  /* 0x001ab80301007387 */ /* 0x0001e80000100800 */
[----:B0-----:R-:W2:Y:S04]  /*79dc0*/  LDL.LU R3, [R1+0x1a5c] ;  /* 0x001a5c0001037983 */ /* 0x001ea80000300800 */
[----:B------:R-:W-:Y:S01]  /*79dd0*/  STL [R1+0x1a8c], R11 ;  /* 0x001a8c0b01007387 */ /* 0x000fe20000100800 */
[----:B----4-:R-:W-:-:S03]  /*79de0*/  IMAD.X R21, R21, 0x1, R0, P2 ;  /* 0x0000000115157824 */ /* 0x010fc600010e0600 */
        /* <DEDUP_REMOVED lines=10> */
[----:B------:R-:W-:Y:S01]  /*79e90*/  IMAD.X R23, R23, 0x1, R0, P4 ;  /* 0x0000000117177824 */ /* 0x000fe200020e0600 */
[----:B------:R-:W-:-:S03]  /*79ea0*/  IADD3 R17, P4, R17, R29, RZ ;  /* 0x0000001d11117210 */ /* 0x000fc60007f9e0ff */
[----:B------:R-:W-:Y:S04]  /*79eb0*/  STL [R1+0x1a74], R22 ;  /* 0x001a741601007387 */ /* 0x000fe80000100800 */
[----:B------:R-:W4:Y:S04]  /*79ec0*/  LDL.LU R24, [R1+0x1a4c] ;  /* 0x001a4c0001187983 */ /* 0x000f280000300800 */
[----:B------:R-:W-:Y:S04]  /*79ed0*/  STL [R1+0x1a98], R23 ;  /* 0x001a981701007387 */ /* 0x000fe80000100800 */
[----:B------:R-:W4:Y:S04]  /*79ee0*/  LDL.LU R25, [R1+0x1a70] ;  /* 0x001a700001197983 */ /* 0x000f280000300800 */
[----:B------:R-:W-:Y:S04]  /*79ef0*/  STL [R1+0x1a6c], R17 ;  /* 0x001a6c1101007387 */ /* 0x000fe80000100800 */
[----:B------:R-:W4:Y:S01]  /*79f00*/  LDL.LU R26, [R1+0x1a44] ;  /* 0x001a4400011a7983 */ /* 0x000f220000300800 */
[----:B---3--:R-:W-:-:S05]  /*79f10*/  IMAD.X R18, R18, 0x1, R0, P5 ;  /* 0x0000000112127824 */ /* 0x008fca00028e0600 */
        /* <DEDUP_REMOVED lines=27> */
[----:B0-----:R-:W4:Y:S01]  /*7a0d0*/  LDL.LU R28, [R1+0x1a20] ;  /* 0x001a2000011c7983 */ /* 0x001f220000300800 */
[----:B------:R-:W-:-:S03]  /*7a0e0*/  IADD3 R2, P1, R2, R29, RZ ;  /* 0x0000001d02027210 */ /* 0x000fc60007f3e0ff */
[----:B------:R-:W2:Y:S04]  /*7a0f0*/  LDL.LU R29, [R1+0x1a78] ;  /* 0x001a7800011d7983 */ /* 0x000ea80000300800 */
[----:B------:R-:W4:Y:S04]  /*7a100*/  LDL.LU R23, [R1+0x2804] ;  /* 0x0028040001177983 */ /* 0x000f280000300800 */
[----:B------:R-:W4:Y:S04]  /*7a110*/  LDL.LU R16, [R1+0x2218] ;  /* 0x0022180001107983 */ /* 0x000f280000300800 */
[----:B------:R0:W-:Y:S04]  /*7a120*/  STL [R1+0x1a54], R2 ;  /* 0x001a540201007387 */ /* 0x0001e80000100800 */
[----:B0-----:R-:W4:Y:S01]  /*7a130*/  LDL.LU R2, [R1+0x2800] ;  /* 0x0028000001027983 */ /* 0x001f220000300800 */
[----:B------:R-:W-:-:S02]  /*7a140*/  IMAD.X R25, R25, 0x1, R0, P3 ;  /* 0x0000000119197824 */ /* 0x000fc400018e0600 */
[--C-:B---3--:R-:W-:Y:S02]  /*7a150*/  IMAD.X R27, R27, 0x1, R0.reuse, P4 ;  /* 0x000000011b1b7824 */ /* 0x108fe400020e0600 */
[--C-:B------:R-:W-:Y:S02]  /*7a160*/  IMAD.X R7, R7, 0x1, R0.reuse, P5 ;  /* 0x0000000107077824 */ /* 0x100fe400028e0600 */
[--C-:B------:R-:W-:Y:S02]  /*7a170*/  IMAD.X R5, R5, 0x1, R0.reuse, P6 ;  /* 0x0000000105057824 */ /* 0x100fe400030e0600 */
[--C-:B------:R-:W-:Y:S02]  /*7a180*/  IMAD.X R9, R9, 0x1, R0.reuse, P1 ;  /* 0x0000000109097824 */ /* 0x100fe400008e0600 */
[----:B--2---:R-:W-:-:S05]  /*7a190*/  IMAD.X R29, R29, 0x1, R0, P2 ;  /* 0x000000011d1d7824 */ /* 0x004fca00010e0600 */
[----:B------:R0:W-:Y:S02]  /*7a1a0*/  STL [R1+0x1a78], R29 ;  /* 0x001a781d01007387 */ /* 0x0001e40000100800 */
[----:B0-----:R-:W0:Y:S02]  /*7a1b0*/  LDC R29, c[0x0][0x238] ;  /* 0x00008e00ff1d7b82 */ /* 0x001e240000000800 */
[----:B0-----:R-:W-:-:S04]  /*7a1c0*/  IMAD.SHL.U32 R29, R29, 0x40, RZ ;  /* 0x000000401d1d7824 */ /* 0x001fc800078e00ff */
[----:B------:R-:W-:-:S05]  /*7a1d0*/  IMAD.SHL.U32 R29, R29, 0x2, RZ ;  /* 0x000000021d1d7824 */ /* 0x000fca00078e00ff */
[-C--:B------:R-:W-:Y:S02]  /*7a1e0*/  IADD3 R24, P2, R24, R29.reuse, RZ ;  /* 0x0000001d18187210 */ /* 0x080fe40007f5e0ff */
[-C--:B------:R-:W-:Y:S02]  /*7a1f0*/  IADD3 R26, P3, R26, R29.reuse, RZ ;  /* 0x0000001d1a1a7210 */ /* 0x080fe40007f7e0ff */
[-C--:B------:R-:W-:Y:S02]  /*7a200*/  IADD3 R6, P4, R6, R29.reuse, RZ ;  /* 0x0000001d06067210 */ /* 0x080fe40007f9e0ff */
[-C--:B------:R-:W-:Y:S01]  /*7a210*/  IADD3 R8, P5, R8, R29.reuse, RZ ;  /* 0x0000001d08087210 */ /* 0x080fe20007fbe0ff */
[----:B------:R-:W-:Y:S04]  /*7a220*/  STL [R1+0x1a4c], R24 ;  /* 0x001a4c1801007387 */ /* 0x000fe80000100800 */
[----:B------:R-:W-:Y:S04]  /*7a230*/  STL [R1+0x1a70], R25 ;  /* 0x001a701901007387 */ /* 0x000fe80000100800 */
[----:B------:R-:W-:Y:S04]  /*7a240*/  STL [R1+0x1a44], R26 ;  /* 0x001a441a01007387 */ /* 0x000fe80000100800 */
[----:B------:R-:W-:Y:S01]  /*7a250*/  STL [R1+0x1a68], R27 ;  /* 0x001a681b01007387 */ /* 0x000fe20000100800 */
[----:B------:R-:W-:-:S03]  /*7a260*/  IADD3 R10, P6, R10, R29, RZ ;  /* 0x0000001d0a0a7210 */ /* 0x000fc60007fde0ff */
[----:B------:R-:W-:Y:S01]  /*7a270*/  STL [R1+0x1a3c], R6 ;  /* 0x001a3c0601007387 */ /* 0x000fe20000100800 */
[----:B------:R-:W-:-:S03]  /*7a280*/  IMAD.X R18, R18, 0x1, R0, P2 ;  /* 0x0000000112127824 */ /* 0x000fc600010e0600 */
[----:B------:R-:W-:Y:S04]  /*7a290*/  STL [R1+0x1a60], R7 ;  /* 0x001a600701007387 */ /* 0x000fe80000100800 */
[----:B------:R-:W-:Y:S01]  /*7a2a0*/  STL [R1+0x1a34], R8 ;  /* 0x001a340801007387 */ /* 0x000fe20000100800 */
[----:B------:R-:W-:-:S03]  /*7a2b0*/  IADD3 R14, P1, R14, R29, RZ ;  /* 0x0000001d0e0e7210 */ /* 0x000fc60007f3e0ff */
[----:B------:R-:W-:Y:S04]  /*7a2c0*/  STL [R1+0x1a58], R5 ;  /* 0x001a580501007387 */ /* 0x000fe80000100800 */
[----:B------:R-:W-:Y:S01]  /*7a2d0*/  STL [R1+0x1a2c], R10 ;  /* 0x001a2c0a01007387 */ /* 0x000fe20000100800 */
[----:B------:R-:W-:Y:S01]  /*7a2e0*/  IADD3 R15, P2, R15, UR7, RZ ;  /* 0x000000070f0f7c10 */ /* 0x000fe2000ff5e0ff */
[----:B------:R-:W-:Y:S02]  /*7a2f0*/  IMAD.X R11, R11, 0x1, R0, P3 ;  /* 0x000000010b0b7824 */ /* 0x000fe400018e0600 */
[----:B------:R0:W-:Y:S01]  /*7a300*/  STL [R1+0x1a48], R18 ;  /* 0x001a481201007387 */ /* 0x0001e20000100800 */
[----:B------:R-:W-:-:S03]  /*7a310*/  IADD3 R17, P3, R17, UR7, RZ ;  /* 0x0000000711117c10 */ /* 0x000fc6000ff7e0ff */
[----:B------:R-:W-:Y:S01]  /*7a320*/  STL [R1+0x1a50], R9 ;  /* 0x001a500901007387 */ /* 0x000fe20000100800 */
[----:B------:R-:W-:-:S03]  /*7a330*/  IMAD.X R19, R19, 0x1, R0, P4 ;  /* 0x0000000113137824 */ /* 0x000fc600020e0600 */
[----:B0-----:R-:W2:Y:S04]  /*7a340*/  LDL.LU R18, [R1+0x1a1c] ;  /* 0x001a1c0001127983 */ /* 0x001ea80000300800 */
[----:B------:R-:W-:Y:S04]  /*7a350*/  STL [R1+0x1a24], R14 ;  /* 0x001a240e01007387 */ /* 0x000fe80000100800 */
[----:B------:R-:W-:Y:S04]  /*7a360*/  STL [R1+0x2814], R15 ;  /* 0x0028140f01007387 */ /* 0x000fe80000100800 */
[----:B------:R0:W-:Y:S04]  /*7a370*/  STL [R1+0x2214], R17 ;  /* 0x0022141101007387 */ /* 0x0001e80000100800 */
[----:B------:R-:W-:Y:S01]  /*7a380*/  STL [R1+0x1a40], R11 ;  /* 0x001a400b01007387 */ /* 0x000fe20000100800 */
[----:B------:R-:W-:Y:S01]  /*7a390*/  IADD3 R12, P4, R12, UR7, RZ ;  /* 0x000000070c0c7c10 */ /* 0x000fe2000ff9e0ff */
[----:B------:R-:W-:-:S02]  /*7a3a0*/  IMAD.X R20, R20, 0x1, R0, P5 ;  /* 0x0000000114147824 */ /* 0x000fc400028e0600 */
[----:B------:R-:W-:Y:S01]  /*7a3b0*/  IMAD.X R22, R22, 0x1, R0, P6 ;  /* 0x0000000116167824 */ /* 0x000fe200030e0600 */
[----:B------:R-:W-:Y:S01]  /*7a3c0*/  IADD3 R3, P6, R3, UR7, RZ ;  /* 0x0000000703037c10 */ /* 0x000fe2000ffde0ff */
[----:B0-----:R-:W3:Y:S04]  /*7a3d0*/  LDL.LU R17, [R1+0x27fc] ;  /* 0x0027fc0001117983 */ /* 0x001ee80000300800 */
[----:B------:R0:W-:Y:S01]  /*7a3e0*/  STL [R1+0x1a38], R19 ;  /* 0x001a381301007387 */ /* 0x0001e20000100800 */
[----:B------:R-:W-:-:S03]  /*7a3f0*/  IADD3 R21, P5, R21, UR7, RZ ;  /* 0x0000000715157c10 */ /* 0x000fc6000ffbe0ff */
[----:B0-----:R-:W3:Y:S04]  /*7a400*/  LDL.LU R19, [R1+0x2210] ;  /* 0x0022100001137983 */ /* 0x001ee80000300800 */
[----:B------:R-:W-:Y:S04]  /*7a410*/  STL [R1+0x2810], R12 ;  /* 0x0028100c01007387 */ /* 0x000fe80000100800 */
[----:B------:R-:W-:Y:S04]  /*7a420*/  STL [R1+0x1a30], R20 ;  /* 0x001a301401007387 */ /* 0x000fe80000100800 */
[----:B------:R0:W-:Y:S04]  /*7a430*/  STL [R1+0x2808], R3 ;  /* 0x0028080301007387 */ /* 0x0001e80000100800 */
[----:B------:R-:W-:Y:S01]  /*7a440*/  STL [R1+0x280c], R21 ;  /* 0x00280c1501007387 */ /* 0x000fe20000100800 */
[----:B----4-:R-:W-:-:S03]  /*7a450*/  IMAD.X R28, R28, 0x1, R0, P1 ;  /* 0x000000011c1c7824 */ /* 0x010fc600008e0600 */
[----:B0-----:R-:W4:Y:S04]  /*7a460*/  LDL.LU R3, [R1+0x27f4] ;  /* 0x0027f40001037983 */ /* 0x001f280000300800 */
[----:B------:R-:W-:Y:S04]  /*7a470*/  STL [R1+0x1a28], R22 ;  /* 0x001a281601007387 */ /* 0x000fe80000100800 */
[----:B------:R0:W-:Y:S04]  /*7a480*/  STL [R1+0x1a20], R28 ;  /* 0x001a201c01007387 */ /* 0x0001e80000100800 */
[----:B0-----:R-:W4:Y:S01]  /*7a490*/  LDL.LU R28, [R1+0x220c] ;  /* 0x00220c00011c7983 */ /* 0x001f220000300800 */
[----:B------:R-:W-:-:S02]  /*7a4a0*/  IADD3 R23, P1, R23, UR7, RZ ;  /* 0x0000000717177c10 */ /* 0x000fc4000ff3e0ff */
[----:B------:R-:W-:Y:S02]  /*7a4b0*/  IADD3.X R16, R16, UR6, RZ, P2, !PT ;  /* 0x0000000610107c10 */ /* 0x000fe400097fe4ff */
[----:B------:R-:W-:Y:S01]  /*7a4c0*/  IADD3 R2, P2, R2, UR7, RZ ;  /* 0x0000000702027c10 */ /* 0x000fe2000ff5e0ff */
        /* <DEDUP_REMOVED lines=19> */
[----:B--2---:R-:W-:-:S05]  /*7a600*/  IADD3.X R18, R18, UR6, RZ, P3, !PT ;  /* 0x0000000612127c10 */ /* 0x004fca0009ffe4ff */
[----:B------:R0:W-:Y:S01]  /*7a610*/  STL [R1+0x1a1c], R18 ;  /* 0x001a1c1201007387 */ /* 0x0001e20000100800 */
[----:B---3--:R-:W-:-:S03]  /*7a620*/  IADD3 R17, P3, R17, UR7, RZ ;  /* 0x0000000711117c10 */ /* 0x008fc6000ff7e0ff */
[----:B0-----:R-:W2:Y:S04]  /*7a630*/  LDL.LU R18, [R1+0x27ac] ;  /* 0x0027ac0001127983 */ /* 0x001ea80000300800 */
[----:B------:R-:W3:Y:S04]  /*7a640*/  LDL.LU R12, [R1+0x27d0] ;  /* 0x0027d000010c7983 */ /* 0x000ee80000300800 */
[----:B------:R-:W3:Y:S04]  /*7a650*/  LDL.LU R20, [R1+0x27a4] ;  /* 0x0027a40001147983 */ /* 0x000ee80000300800 */
[----:B------:R-:W-:Y:S04]  /*7a660*/  STL [R1+0x27fc], R17 ;  /* 0x0027fc1101007387 */ /* 0x000fe80000100800 */
[----:B------:R-:W3:Y:S01]  /*7a670*/  LDL.LU R21, [R1+0x27c8] ;  /* 0x0027c80001157983 */ /* 0x000ee20000300800 */
[----:B------:R-:W-:-:S05]  /*7a680*/  IADD3.X R19, R19, UR6, RZ, P4, !PT ;  /* 0x0000000613137c10 */ /* 0x000fca000a7fe4ff */
[----:B------:R0:W-:Y:S04]  /*7a690*/  STL [R1+0x2210], R19 ;  /* 0x0022101301007387 */ /* 0x0001e80000100800 */
[----:B------:R-:W3:Y:S01]  /*7a6a0*/  LDL.LU R22, [R1+0x279c] ;  /* 0x00279c0001167983 */ /* 0x000ee20000300800 */
[----:B----4-:R-:W-:-:S03]  /*7a6b0*/  IADD3 R3, P4, R3, UR7, RZ ;  /* 0x0000000703037c10 */ /* 0x010fc6000ff9e0ff */
[----:B0-----:R-:W4:Y:S04]  /*7a6c0*/  LDL.LU R19, [R1+0x27c0] ;  /* 0x0027c00001137983 */ /* 0x001f280000300800 */
[----:B------:R0:W-:Y:S01]  /*7a6d0*/  STL [R1+0x27f4], R3 ;  /* 0x0027f40301007387 */ /* 0x0001e20000100800 */
[----:B------:R-:W-:-:S03]  /*7a6e0*/  IADD3.X R28, R28, UR6, RZ, P5, !PT ;  /* 0x000000061c1c7c10 */ /* 0x000fc6000affe4ff */
[----:B0-----:R-:W4:Y:S04]  /*7a6f0*/  LDL.LU R3, [R1+0x2794] ;  /* 0x0027940001037983 */ /* 0x001f280000300800 */
[----:B------:R-:W4:Y:S04]  /*7a700*/  LDL.LU R23, [R1+0x27b8] ;  /* 0x0027b80001177983 */ /* 0x000f280000300800 */
[----:B------:R-:W4:Y:S04]  /*7a710*/  LDL.LU R17, [R1+0x278c] ;  /* 0x00278c0001117983 */ /* 0x000f280000300800 */
[----:B------:R0:W-:Y:S04]  /*7a720*/  STL [R1+0x220c], R28 ;  /* 0x00220c1c01007387 */ /* 0x0001e80000100800 */
[----:B0-----:R-:W4:Y:S01]  /*7a730*/  LDL.LU R28, [R1+0x27b0] ;  /* 0x0027b000011c7983 */ /* 0x001f220000300800 */
[----:B------:R-:W-:-:S02]  /*7a740*/  IADD3 R29, P5, R29, UR7, RZ ;  /* 0x000000071d1d7c10 */ /* 0x000fc4000ffbe0ff */
[----:B------:R-:W-:Y:S02]  /*7a750*/  IADD3.X R24, R24, UR6, RZ, P6, !PT ;  /* 0x0000000618187c10 */ /* 0x000fe4000b7fe4ff */
[----:B------:R-:W-:Y:S02]  /*7a760*/  IADD3 R25, P6, R25, UR7, RZ ;  /* 0x0000000719197c10 */ /* 0x000fe4000ffde0ff */
[----:B------:R-:W-:Y:S02]  /*7a770*/  IADD3.X R26, R26, UR6, RZ, P1, !PT ;  /* 0x000000061a1a7c10 */ /* 0x000fe40008ffe4ff */
[----:B------:R-:W-:Y:S01]  /*7a780*/  IADD3 R27, P1, R27, UR7, RZ ;  /* 0x000000071b1b7c10 */ /* 0x000fe2000ff3e0ff */
[----:B------:R-:W-:Y:S01]  /*7a790*/  STL [R1+0x27ec], R29 ;  /* 0x0027ec1d01007387 */ /* 0x000fe20000100800 */
[----:B------:R-:W-:-:S03]  /*7a7a0*/  IADD3.X R6, R6, UR6, RZ, P2, !PT ;  /* 0x0000000606067c10 */ /* 0x000fc600097fe4ff */
[----:B------:R-:W-:Y:S01]  /*7a7b0*/  STL [R1+0x2208], R24 ;  /* 0x0022081801007387 */ /* 0x000fe20000100800 */
[----:B------:R-:W-:-:S03]  /*7a7c0*/  IADD3 R7, P2, R7, UR7, RZ ;  /* 0x0000000707077c10 */ /* 0x000fc6000ff5e0ff */
[----:B------:R-:W-:Y:S01]  /*7a7d0*/  STL [R1+0x27e4], R25 ;  /* 0x0027e41901007387 */ /* 0x000fe20000100800 */
[----:B------:R-:W-:-:S03]  /*7a7e0*/  IADD3.X R8, R8, UR6, RZ, P3, !PT ;  /* 0x0000000608087c10 */ /* 0x000fc60009ffe4ff */
[----:B------:R-:W-:Y:S01]  /*7a7f0*/  STL [R1+0x2204], R26 ;  /* 0x0022041a01007387 */ /* 0x000fe20000100800 */
[----:B------:R-:W-:-:S03]  /*7a800*/  IADD3 R5, P3, R5, UR7, RZ ;  /* 0x0000000705057c10 */ /* 0x000fc6000ff7e0ff */
[----:B------:R-:W-:Y:S01]  /*7a810*/  STL [R1+0x27dc], R27 ;  /* 0x0027dc1b01007387 */ /* 0x000fe20000100800 */
[----:B------:R-:W-:Y:S02]  /*7a820*/  IADD3.X R10, R10, UR6, RZ, P4, !PT ;  /* 0x000000060a0a7c10 */ /* 0x000fe4000a7fe4ff */
[----:B------:R-:W-:Y:S01]  /*7a830*/  IADD3.X R14, R14, UR6, RZ, P5, !PT ;  /* 0x000000060e0e7c10 */ /* 0x000fe2000affe4ff */
[----:B------:R-:W-:Y:S01]  /*7a840*/  STL [R1+0x2200], R6 ;  /* 0x0022000601007387 */ /* 0x000fe20000100800 */
[----:B------:R-:W-:-:S03]  /*7a850*/  IADD3 R2, P5, R2, UR7, RZ ;  /* 0x0000000702027c10 */ /* 0x000fc6000ffbe0ff */
[----:B------:R-:W-:Y:S01]  /*7a860*/  STL [R1+0x27d4], R7 ;  /* 0x0027d40701007387 */ /* 0x000fe20000100800 */
[----:B------:R-:W-:-:S03]  /*7a870*/  IADD3 R9, P4, R9, UR7, RZ ;  /* 0x0000000709097c10 */ /* 0x000fc6000ff9e0ff */
[----:B------:R-:W-:Y:S04]  /*7a880*/  STL [R1+0x27f8], R8 ;  /* 0x0027f80801007387 */ /* 0x000fe80000100800 */
[----:B------:R-:W-:Y:S04]  /*7a890*/  STL [R1+0x27cc], R5 ;  /* 0x0027cc0501007387 */ /* 0x000fe80000100800 */
[----:B------:R-:W-:Y:S04]  /*7a8a0*/  STL [R1+0x27f0], R10 ;  /* 0x0027f00a01007387 */ /* 0x000fe80000100800 */
[----:B------:R0:W-:Y:S04]  /*7a8b0*/  STL [R1+0x27bc], R2 ;  /* 0x0027bc0201007387 */ /* 0x0001e80000100800 */
[----:B------:R-:W-:Y:S04]  /*7a8c0*/  STL [R1+0x27c4], R9 ;  /* 0x0027c40901007387 */ /* 0x000fe80000100800 */
[----:B0-----:R-:W4:Y:S01]  /*7a8d0*/  LDL.LU R2, [R1+0x2784] ;  /* 0x0027840001027983 */ /* 0x001f220000300800 */
[----:B------:R-:W-:-:S02]  /*7a8e0*/  IADD3.X R15, R15, UR6, RZ, P6, !PT ;  /* 0x000000060f0f7c10 */ /* 0x000fc4000b7fe4ff */
[----:B------:R-:W-:Y:S02]  /*7a8f0*/  IADD3.X R16, R16, UR6, RZ, P1, !PT ;  /* 0x0000000610107c10 */ /* 0x000fe40008ffe4ff */
[----:B------:R-:W-:Y:S01]  /*7a900*/  IADD3 R11, P6, R11, UR7, RZ ;  /* 0x000000070b0b7c10 */ /* 0x000fe2000ffde0ff */
[----:B------:R-:W-:Y:S04]  /*7a910*/  STL [R1+0x27e8], R14 ;  /* 0x0027e80e01007387 */ /* 0x000fe80000100800 */
[----:B------:R-:W-:Y:S04]  /*7a920*/  STL [R1+0x27e0], R15 ;  /* 0x0027e00f01007387 */ /* 0x000fe80000100800 */
[----:B------:R0:W-:Y:S04]  /*7a930*/  STL [R1+0x27d8], R16 ;  /* 0x0027d81001007387 */ /* 0x0001e80000100800 */
[----:B------:R-:W-:Y:S04]  /*7a940*/  STL [R1+0x27b4], R11 ;  /* 0x0027b40b01007387 */ /* 0x000fe80000100800 */
[----:B0-----:R-:W4:Y:S01]  /*7a950*/  LDL.LU R16, [R1+0x27a8] ;  /* 0x0027a80001107983 */ /* 0x001f220000300800 */
[----:B--2---:R-:W-:-:S02]  /*7a960*/  IADD3 R18, P1, R18, UR7, RZ ;  /* 0x0000000712127c10 */ /* 0x004fc4000ff3e0ff */
[----:B---3--:R-:W-:Y:S02]  /*7a970*/  IADD3.X R12, R12, UR6, RZ, P2, !PT ;  /* 0x000000060c0c7c10 */ /* 0x008fe400097fe4ff */
[----:B------:R-:W-:Y:S01]  /*7a980*/  IADD3 R20, P2, R20, UR7, RZ ;  /* 0x0000000714147c10 */ /* 0x000fe2000ff5e0ff */
[----:B------:R0:W-:Y:S01]  /*7a990*/  STL [R1+0x27ac], R18 ;  /* 0x0027ac1201007387 */ /* 0x0001e20000100800 */
[----:B------:R-:W-:-:S03]  /*7a9a0*/  IADD3.X R21, R21, UR6, RZ, P3, !PT ;  /* 0x0000000615157c10 */ /* 0x000fc60009ffe4ff */
[----:B0-----:R-:W2:Y:S04]  /*7a9b0*/  LDL.LU R18, [R1+0x277c] ;  /* 0x00277c0001127983 */ /* 0x001ea80000300800 */
[----:B------:R-:W-:Y:S04]  /*7a9c0*/  STL [R1+0x27d0], R12 ;  /* 0x0027d00c01007387 */ /* 0x000fe80000100800 */
[----:B------:R-:W-:Y:S01]  /*7a9d0*/  STL [R1+0x27a4], R20 ;  /* 0x0027a41401007387 */ /* 0x000fe20000100800 */
[----:B----4-:R-:W-:Y:S02]  /*7a9e0*/  IADD3.X R19, R19, UR6, RZ, P4, !PT ;  /* 0x0000000613137c10 */ /* 0x010fe4000a7fe4ff */
[----:B------:R-:W-:-:S03]  /*7a9f0*/  IADD3 R22, P3, R22, UR7, RZ ;  /* 0x0000000716167c10 */ /* 0x000fc6000ff7e0ff */
[----:B------:R0:W-:Y:S04]  /*7aa00*/  STL [R1+0x27c0], R19 ;  /* 0x0027c01301007387 */ /* 0x0001e80000100800 */
[----:B------:R-:W-:Y:S01]  /*7aa10*/  STL [R1+0x27c8], R21 ;  /* 0x0027c81501007387 */ /* 0x000fe20000100800 */
[----:B------:R-:W-:-:S03]  /*7aa20*/  IADD3 R3, P4, R3, UR7, RZ ;  /* 0x0000000703037c10 */ /* 0x000fc6000ff9e0ff */
[----:B0-----:R-:W3:Y:S01]  /*7aa30*/  LDL.LU R19, [R1+0x27a0] ;  /* 0x0027a00001137983 */ /* 0x001ee20000300800 */
[----:B------:R-:W-:-:S03]  /*7aa40*/  IADD3.X R23, R23, UR6, RZ, P5, !PT ;  /* 0x0000000617177c10 */ /* 0x000fc6000affe4ff */
[----:B------:R-:W-:Y:S04]  /*7aa50*/  STL [R1+0x279c], R22 ;  /* 0x00279c1601007387 */ /* 0x000fe80000100800 */
[----:B------:R0:W-:Y:S01]  /*7aa60*/  STL [R1+0x2794], R3 ;  /* 0x0027940301007387 */ /* 0x0001e20000100800 */
[----:B------:R-:W-:Y:S02]  /*7aa70*/  IADD3 R17, P5, R17, UR7, RZ ;  /* 0x0000000711117c10 */ /* 0x000fe4000ffbe0ff */
[----:B------:R-:W-:Y:S01]  /*7aa80*/  IADD3.X R28, R28, UR6, RZ, P6, !PT ;  /* 0x000000061c1c7c10 */ /* 0x000fe2000b7fe4ff */
[----:B0-----:R-:W4:Y:S04]  /*7aa90*/  LDL.LU R3, [R1+0x2774] ;  /* 0x0027740001037983 */ /* 0x001f280000300800 */
        /* <DEDUP_REMOVED lines=19> */
[----:B------:R-:W-:-:S05]  /*7abd0*/  IADD3 R2, P6, R2, UR7, RZ ;  /* 0x0000000702027c10 */ /* 0x000fca000ffde0ff */
[----:B------:R0:W-:Y:S04]  /*7abe0*/  STL [R1+0x2784], R2 ;  /* 0x0027840201007387 */ /* 0x0001e80000100800 */
[----:B0-----:R-:W4:Y:S01]  /*7abf0*/  LDL.LU R2, [R1+0x2758] ;  /* 0x0027580001027983 */ /* 0x001f220000300800 */
[----:B------:R-:W-:-:S03]  /*7ac00*/  IADD3.X R16, R16, UR6, RZ, P1, !PT ;  /* 0x0000000610107c10 */ /* 0x000fc60008ffe4ff */
[----:B------:R-:W4:Y:S04]  /*7ac10*/  LDL.LU R12, [R1+0x272c] ;  /* 0x00272c00010c7983 */ /* 0x000f280000300800 */
[----:B------:R-:W4:Y:S04]  /*7ac20*/  LDL.LU R20, [R1+0x2750] ;  /* 0x0027500001147983 */ /* 0x000f280000300800 */
[----:B------:R-:W-:Y:S04]  /*7ac30*/  STL [R1+0x27a8], R16 ;  /* 0x0027a81001007387 */ /* 0x000fe80000100800 */
[----:B------:R-:W4:Y:S01]  /*7ac40*/  LDL.LU R21, [R1+0x2724] ;  /* 0x0027240001157983 */ /* 0x000f220000300800 */
[----:B--2---:R-:W-:-:S05]  /*7ac50*/  IADD3 R18, P1, R18, UR7, RZ ;  /* 0x0000000712127c10 */ /* 0x004fca000ff3e0ff */
[----:B------:R0:W-:Y:S04]  /*7ac60*/  STL [R1+0x277c], R18 ;  /* 0x00277c1201007387 */ /* 0x0001e80000100800 */
[----:B------:R-:W2:Y:S04]  /*7ac70*/  LDL.LU R22, [R1+0x2748] ;  /* 0x0027480001167983 */ /* 0x000ea80000300800 */
[----:B0-----:R-:W2:Y:S01]  /*7ac80*/  LDL.LU R18, [R1+0x271c] ;  /* 0x00271c0001127983 */ /* 0x001ea20000300800 */
[----:B---3--:R-:W-:-:S05]  /*7ac90*/  IADD3.X R19, R19, UR6, RZ, P2, !PT ;  /* 0x0000000613137c10 */ /* 0x008fca00097fe4ff */
[----:B------:R0:W-:Y:S01]  /*7aca0*/  STL [R1+0x27a0], R19 ;  /* 0x0027a01301007387 */ /* 0x0001e20000100800 */
[----:B----4-:R-:W-:-:S03]  /*7acb0*/  IADD3 R3, P2, R3, UR7, RZ ;  /* 0x0000000703037c10 */ /* 0x010fc6000ff5e0ff */
[----:B0-----:R-:W3:Y:S04]  /*7acc0*/  LDL.LU R19, [R1+0x2740] ;  /* 0x0027400001137983 */ /* 0x001ee80000300800 */
[----:B------:R-:W4:Y:S04]  /*7acd0*/  LDL.LU R23, [R1+0x2714] ;  /* 0x0027140001177983 */ /* 0x000f280000300800 */
[----:B------:R-:W4:Y:S04]  /*7ace0*/  LDL.LU R16, [R1+0x2738] ;  /* 0x0027380001107983 */ /* 0x000f280000300800 */
[----:B------:R0:W-:Y:S01]  /*7acf0*/  STL [R1+0x2774], R3 ;  /* 0x0027740301007387 */ /* 0x0001e20000100800 */
[----:B------:R-:W-:-:S02]  /*7ad00*/  IADD3.X R29, R29, UR6, RZ, P3, !PT ;  /* 0x000000061d1d7c10 */ /* 0x000fc40009ffe4ff */
[----:B------:R-:W-:Y:S02]  /*7ad10*/  IADD3 R24, P3, R24, UR7, RZ ;  /* 0x0000000718187c10 */ /* 0x000fe4000ff7e0ff */
[----:B------:R-:W-:Y:S02]  /*7ad20*/  IADD3.X R25, R25, UR6, RZ, P4, !PT ;  /* 0x0000000619197c10 */ /* 0x000fe4000a7fe4ff */
[----:B------:R-:W-:Y:S02]  /*7ad30*/  IADD3 R26, P4, R26, UR7, RZ ;  /* 0x000000071a1a7c10 */ /* 0x000fe4000ff9e0ff */
[----:B------:R-:W-:Y:S01]  /*7ad40*/  IADD3.X R27, R27, UR6, RZ, P5, !PT ;  /* 0x000000061b1b7c10 */ /* 0x000fe2000affe4ff */
[----:B0-----:R-:W4:Y:S04]  /*7ad50*/  LDL.LU R3, [R1+0x270c] ;  /* 0x00270c0001037983 */ /* 0x001f280000300800 */
[----:B------:R-:W-:Y:S01]  /*7ad60*/  STL [R1+0x2798], R29 ;  /* 0x0027981d01007387 */ /* 0x000fe20000100800 */
[----:B------:R-:W-:-:S03]  /*7ad70*/  IADD3 R6, P5, R6, UR7, RZ ;  /* 0x0000000706067c10 */ /* 0x000fc6000ffbe0ff */
        /* <DEDUP_REMOVED lines=11> */
[----:B------:R-:W-:-:S03]  /*7ae30*/  IADD3.X R9, R9, UR6, RZ, P2, !PT ;  /* 0x0000000609097c10 */ /* 0x000fc600097fe4ff */
[----:B------:R-:W-:Y:S04]  /*7ae40*/  STL [R1+0x2754], R8 ;  /* 0x0027540801007387 */ /* 0x000fe80000100800 */
[----:B------:R-:W-:Y:S04]  /*7ae50*/  STL [R1+0x2778], R5 ;  /* 0x0027780501007387 */ /* 0x000fe80000100800 */
[----:B------:R-:W-:Y:S04]  /*7ae60*/  STL [R1+0x274c], R10 ;  /* 0x00274c0a01007387 */ /* 0x000fe80000100800 */
[----:B------:R0:W-:Y:S04]  /*7ae70*/  STL [R1+0x2768], R28 ;  /* 0x0027681c01007387 */ /* 0x0001e80000100800 */
[----:B------:R-:W-:Y:S04]  /*7ae80*/  STL [R1+0x2770], R9 ;  /* 0x0027700901007387 */ /* 0x000fe80000100800 */
[----:B0-----:R-:W4:Y:S01]  /*7ae90*/  LDL.LU R28, [R1+0x2730] ;  /* 0x00273000011c7983 */ /* 0x001f220000300800 */
[----:B------:R-:W-:-:S02]  /*7aea0*/  IADD3 R14, P2, R14, UR7, RZ ;  /* 0x000000070e0e7c10 */ /* 0x000fc4000ff5e0ff */
[----:B------:R-:W-:Y:S02]  /*7aeb0*/  IADD3 R15, P3, R15, UR7, RZ ;  /* 0x000000070f0f7c10 */ /* 0x000fe4000ff7e0ff */
[----:B------:R-:W-:Y:S02]  /*7aec0*/  IADD3.X R11, R11, UR6, RZ, P4, !PT ;  /* 0x000000060b0b7c10 */ /* 0x000fe4000a7fe4ff */
[----:B------:R-:W-:Y:S02]  /*7aed0*/  IADD3 R17, P4, R17, UR7, RZ ;  /* 0x0000000711117c10 */ /* 0x000fe4000ff9e0ff */
[----:B------:R-:W-:Y:S01]  /*7aee0*/  IADD3.X R2, R2, UR6, RZ, P5, !PT ;  /* 0x0000000602027c10 */ /* 0x000fe2000affe4ff */
[----:B------:R-:W-:Y:S04]  /*7aef0*/  STL [R1+0x2744], R14 ;  /* 0x0027440e01007387 */ /* 0x000fe80000100800 */
[----:B------:R-:W-:Y:S04]  /*7af00*/  STL [R1+0x273c], R15 ;  /* 0x00273c0f01007387 */ /* 0x000fe80000100800 */
[----:B------:R0:W-:Y:S04]  /*7af10*/  STL [R1+0x2734], R17 ;  /* 0x0027341101007387 */ /* 0x0001e80000100800 */
[----:B------:R-:W-:Y:S04]  /*7af20*/  STL [R1+0x2760], R11 ;  /* 0x0027600b01007387 */ /* 0x000fe80000100800 */
[----:B0-----:R-:W4:Y:S04]  /*7af30*/  LDL.LU R17, [R1+0x2704] ;  /* 0x0027040001117983 */ /* 0x001f280000300800 */
[----:B------:R0:W-:Y:S04]  /*7af40*/  STL [R1+0x2758], R2 ;  /* 0x0027580201007387 */ /* 0x0001e80000100800 */
[----:B0-----:R-:W4:Y:S01]  /*7af50*/  LDL.LU R2, [R1+0x2728] ;  /* 0x0027280001027983 */ /* 0x001f220000300800 */
[----:B------:R-:W-:-:S02]  /*7af60*/  IADD3 R12, P5, R12, UR7, RZ ;  /* 0x000000070c0c7c10 */ /* 0x000fc4000ffbe0ff */
[----:B------:R-:W-:Y:S02]  /*7af70*/  IADD3.X R20, R20, UR6, RZ, P6, !PT ;  /* 0x0000000614147c10 */ /* 0x000fe4000b7fe4ff */
[----:B------:R-:W-:Y:S01]  /*7af80*/  IADD3 R21, P6, R21, UR7, RZ ;  /* 0x0000000715157c10 */ /* 0x000fe2000ffde0ff */
[----:B------:R-:W-:Y:S04]  /*7af90*/  STL [R1+0x272c], R12 ;  /* 0x00272c0c01007387 */ /* 0x000fe80000100800 */
[----:B------:R-:W-:Y:S01]  /*7afa0*/  STL [R1+0x2750], R20 ;  /* 0x0027501401007387 */ /* 0x000fe20000100800 */
[----:B--2---:R-:W-:Y:S02]  /*7afb0*/  IADD3.X R22, R22, UR6, RZ, P1, !PT ;  /* 0x0000000616167c10 */ /* 0x004fe40008ffe4ff */
[----:B------:R-:W-:-:S05]  /*7afc0*/  IADD3 R18, P1, R18, UR7, RZ ;  /* 0x0000000712127c10 */ /* 0x000fca000ff3e0ff */
[----:B------:R0:W-:Y:S04]  /*7afd0*/  STL [R1+0x271c], R18 ;  /* 0x00271c1201007387 */ /* 0x0001e80000100800 */
[----:B------:R-:W-:Y:S04]  /*7afe0*/  STL [R1+0x2724], R21 ;  /* 0x0027241501007387 */ /* 0x000fe80000100800 */
[----:B0-----:R-:W2:Y:S04]  /*7aff0*/  LDL.LU R18, [R1+0x26fc] ;  /* 0x0026fc0001127983 */ /* 0x001ea80000300800 */
[----:B------:R-:W-:Y:S01]  /*7b000*/  STL [R1+0x2748], R22 ;  /* 0x0027481601007387 */ /* 0x000fe20000100800 */
[----:B---3--:R-:W-:-:S02]  /*7b010*/  IADD3.X R19, R19, UR6, RZ, P2, !PT ;  /* 0x0000000613137c10 */ /* 0x008fc400097fe4ff */
[----:B----4-:R-:W-:Y:S02]  /*7b020*/  IADD3 R23, P2, R23, UR7, RZ ;  /* 0x0000000717177c10 */ /* 0x010fe4000ff5e0ff */
[----:B------:R-:W-:Y:S01]  /*7b030*/  IADD3.X R16, R16, UR6, RZ, P3, !PT ;  /* 0x0000000610107c10 */ /* 0x000fe20009ffe4ff */
[----:B------:R0:W-:Y:S01]  /*7b040*/  STL [R1+0x2740], R19 ;  /* 0x0027401301007387 */ /* 0x0001e20000100800 */
[----:B------:R-:W-:-:S03]  /*7b050*/  IADD3 R3, P3, R3, UR7, RZ ;  /* 0x0000000703037c10 */ /* 0x000fc6000ff7e0ff */
[----:B0-----:R-:W3:Y:S04]  /*7b060*/  LDL.LU R19, [R1+0x2720] ;  /* 0x0027200001137983 */ /* 0x001ee80000300800 */
        /* <DEDUP_REMOVED lines=19> */
[----:B------:R-:W-:-:S05]  /*7b1a0*/  IADD3.X R28, R28, UR6, RZ, P4, !PT ;  /* 0x000000061c1c7c10 */ /* 0x000fca000a7fe4ff */
[----:B------:R0:W-:Y:S04]  /*7b1b0*/  STL [R1+0x2730], R28 ;  /* 0x0027301c01007387 */ /* 0x0001e80000100800 */
[----:B0-----:R-:W4:Y:S04]  /*7b1c0*/  LDL.LU R28, [R1+0x26b4] ;  /* 0x0026b400011c7983 */ /* 0x001f280000300800 */
[----:B------:R-:W4:Y:S04]  /*7b1d0*/  LDL.LU R12, [R1+0x26d8] ;  /* 0x0026d800010c7983 */ /* 0x000f280000300800 */
[----:B------:R-:W4:Y:S01]  /*7b1e0*/  LDL.LU R20, [R1+0x26ac] ;  /* 0x0026ac0001147983 */ /* 0x000f220000300800 */
[----:B------:R-:W-:-:S05]  /*7b1f0*/  IADD3 R17, P4, R17, UR7, RZ ;  /* 0x0000000711117c10 */ /* 0x000fca000ff9e0ff */
[----:B------:R-:W-:Y:S04]  /*7b200*/  STL [R1+0x2704], R17 ;  /* 0x0027041101007387 */ /* 0x000fe80000100800 */
[----:B------:R-:W4:Y:S01]  /*7b210*/  LDL.LU R21, [R1+0x26d0] ;  /* 0x0026d00001157983 */ /* 0x000f220000300800 */
[----:B------:R-:W-:-:S05]  /*7b220*/  IADD3.X R2, R2, UR6, RZ, P5, !PT ;  /* 0x0000000602027c10 */ /* 0x000fca000affe4ff */
[----:B------:R0:W-:Y:S04]  /*7b230*/  STL [R1+0x2728], R2 ;  /* 0x0027280201007387 */ /* 0x0001e80000100800 */
[----:B------:R-:W4:Y:S04]  /*7b240*/  LDL.LU R22, [R1+0x26a4] ;  /* 0x0026a40001167983 */ /* 0x000f280000300800 */
[----:B0-----:R-:W4:Y:S01]  /*7b250*/  LDL.LU R2, [R1+0x26c8] ;  /* 0x0026c80001027983 */ /* 0x001f220000300800 */
[----:B--2---:R-:W-:-:S05]  /*7b260*/  IADD3 R18, P5, R18, UR7, RZ ;  /* 0x0000000712127c10 */ /* 0x004fca000ffbe0ff */
[----:B------:R0:W-:Y:S04]  /*7b270*/  STL [R1+0x26fc], R18 ;  /* 0x0026fc1201007387 */ /* 0x0001e80000100800 */
[----:B0-----:R-:W2:Y:S04]  /*7b280*/  LDL.LU R18, [R1+0x269c] ;  /* 0x00269c0001127983 */ /* 0x001ea80000300800 */
[----:B------:R-:W2:Y:S04]  /*7b290*/  LDL.LU R23, [R1+0x26c0] ;  /* 0x0026c00001177983 */ /* 0x000ea80000300800 */
[----:B------:R-:W2:Y:S01]  /*7b2a0*/  LDL.LU R17, [R1+0x2694] ;  /* 0x0026940001117983 */ /* 0x000ea20000300800 */
[----:B---3--:R-:W-:-:S02]  /*7b2b0*/  IADD3.X R19, R19, UR6, RZ, P6, !PT ;  /* 0x0000000613137c10 */ /* 0x008fc4000b7fe4ff */
[----:B----4-:R-:W-:Y:S02]  /*7b2c0*/  IADD3 R29, P6, R29, UR7, RZ ;  /* 0x000000071d1d7c10 */ /* 0x010fe4000ffde0ff */
[----:B------:R-:W-:Y:S01]  /*7b2d0*/  IADD3.X R24, R24, UR6, RZ, P1, !PT ;  /* 0x0000000618187c10 */ /* 0x000fe20008ffe4ff */
[----:B------:R0:W-:Y:S01]  /*7b2e0*/  STL [R1+0x2720], R19 ;  /* 0x0027201301007387 */ /* 0x0001e20000100800 */
[----:B------:R-:W-:Y:S02]  /*7b2f0*/  IADD3 R25, P1, R25, UR7, RZ ;  /* 0x0000000719197c10 */ /* 0x000fe4000ff3e0ff */
[----:B------:R-:W-:Y:S02]  /*7b300*/  IADD3.X R26, R26, UR6, RZ, P2, !PT ;  /* 0x000000061a1a7c10 */ /* 0x000fe400097fe4ff */
[----:B------:R-:W-:Y:S02]  /*7b310*/  IADD3 R27, P2, R27, UR7, RZ ;  /* 0x000000071b1b7c10 */ /* 0x000fe4000ff5e0ff */
[----:B------:R-:W-:Y:S01]  /*7b320*/  IADD3.X R6, R6, UR6, RZ, P3, !PT ;  /* 0x0000000606067c10 */ /* 0x000fe20009ffe4ff */
[----:B0-----:R-:W3:Y:S04]  /*7b330*/  LDL.LU R19, [R1+0x26b8] ;  /* 0x0026b80001137983 */ /* 0x001ee80000300800 */
[----:B------:R-:W-:Y:S04]  /*7b340*/  STL [R1+0x26f4], R29 ;  /* 0x0026f41d01007387 */ /* 0x000fe80000100800 */
        /* <DEDUP_REMOVED lines=15> */
[----:B------:R-:W-:Y:S01]  /*7b440*/  STL [R1+0x26f8], R10 ;  /* 0x0026f80a01007387 */ /* 0x000fe20000100800 */
[----:B------:R-:W-:-:S03]  /*7b450*/  IADD3.X R15, R15, UR6, RZ, P1, !PT ;  /* 0x000000060f0f7c10 */ /* 0x000fc60008ffe4ff */
[----:B------:R0:W-:Y:S01]  /*7b460*/  STL [R1+0x26c4], R3 ;  /* 0x0026c40301007387 */ /* 0x0001e20000100800 */
[----:B------:R-:W-:-:S03]  /*7b470*/  IADD3.X R16, R16, UR6, RZ, P2, !PT ;  /* 0x0000000610107c10 */ /* 0x000fc600097fe4ff */
[----:B------:R-:W-:Y:S01]  /*7b480*/  STL [R1+0x26cc], R9 ;  /* 0x0026cc0901007387 */ /* 0x000fe20000100800 */
[----:B------:R-:W-:Y:S02]  /*7b490*/  IADD3 R11, P1, R11, UR7, RZ ;  /* 0x000000070b0b7c10 */ /* 0x000fe4000ff3e0ff */
[----:B------:R-:W-:Y:S01]  /*7b4a0*/  IADD3 R28, P2, R28, UR7, RZ ;  /* 0x000000071c1c7c10 */ /* 0x000fe2000ff5e0ff */
[----:B0-----:R-:W4:Y:S04]  /*7b4b0*/  LDL.LU R3, [R1+0x268c] ;  /* 0x00268c0001037983 */ /* 0x001f280000300800 */
[----:B------:R-:W-:Y:S04]  /*7b4c0*/  STL [R1+0x26f0], R14 ;  /* 0x0026f00e01007387 */ /* 0x000fe80000100800 */
[----:B------:R-:W-:Y:S04]  /*7b4d0*/  STL [R1+0x26e8], R15 ;  /* 0x0026e80f01007387 */ /* 0x000fe80000100800 */
[----:B------:R0:W-:Y:S04]  /*7b4e0*/  STL [R1+0x26e0], R16 ;  /* 0x0026e01001007387 */ /* 0x0001e80000100800 */
[----:B------:R-:W-:Y:S04]  /*7b4f0*/  STL [R1+0x26bc], R11 ;  /* 0x0026bc0b01007387 */ /* 0x000fe80000100800 */
[----:B0-----:R-:W4:Y:S04]  /*7b500*/  LDL.LU R16, [R1+0x26b0] ;  /* 0x0026b00001107983 */ /* 0x001f280000300800 */
[----:B------:R0:W-:Y:S04]  /*7b510*/  STL [R1+0x26b4], R28 ;  /* 0x0026b41c01007387 */ /* 0x0001e80000100800 */
[----:B0-----:R-:W4:Y:S01]  /*7b520*/  LDL.LU R28, [R1+0x2684] ;  /* 0x00268400011c7983 */ /* 0x001f220000300800 */
[----:B------:R-:W-:-:S02]  /*7b530*/  IADD3.X R12, R12, UR6, RZ, P3, !PT ;  /* 0x000000060c0c7c10 */ /* 0x000fc40009ffe4ff */
[----:B------:R-:W-:Y:S02]  /*7b540*/  IADD3 R20, P3, R20, UR7, RZ ;  /* 0x0000000714147c10 */ /* 0x000fe4000ff7e0ff */
[----:B------:R-:W-:Y:S02]  /*7b550*/  IADD3.X R2, R2, UR6, RZ, P5, !PT ;  /* 0x0000000602027c10 */ /* 0x000fe4000affe4ff */
[----:B------:R-:W-:Y:S01]  /*7b560*/  IADD3.X R21, R21, UR6, RZ, P4, !PT ;  /* 0x0000000615157c10 */ /* 0x000fe2000a7fe4ff */
[----:B------:R-:W-:Y:S04]  /*7b570*/  STL [R1+0x26d8], R12 ;  /* 0x0026d80c01007387 */ /* 0x000fe80000100800 */
[----:B------:R-:W-:Y:S04]  /*7b580*/  STL [R1+0x26ac], R20 ;  /* 0x0026ac1401007387 */ /* 0x000fe80000100800 */
[----:B------:R0:W-:Y:S04]  /*7b590*/  STL [R1+0x26c8], R2 ;  /* 0x0026c80201007387 */ /* 0x0001e80000100800 */
[----:B------:R-:W-:Y:S04]  /*7b5a0*/  STL [R1+0x26d0], R21 ;  /* 0x0026d01501007387 */ /* 0x000fe80000100800 */
[----:B0-----:R-:W4:Y:S01]  /*7b5b0*/  LDL.LU R2, [R1+0x26a8] ;  /* 0x0026a80001027983 */ /* 0x001f220000300800 */
[----:B------:R-:W-:-:S05]  /*7b5c0*/  IADD3 R22, P4, R22, UR7, RZ ;  /* 0x0000000716167c10 */ /* 0x000fca000ff9e0ff */
[----:B------:R-:W-:Y:S01]  /*7b5d0*/  STL [R1+0x26a4], R22 ;  /* 0x0026a41601007387 */ /* 0x000fe20000100800 */
[----:B--2---:R-:W-:Y:S02]  /*7b5e0*/  IADD3 R18, P5, R18, UR7, RZ ;  /* 0x0000000712127c10 */ /* 0x004fe4000ffbe0ff */
[----:B------:R-:W-:Y:S02]  /*7b5f0*/  IADD3.X R23, R23, UR6, RZ, P6, !PT ;  /* 0x0000000617177c10 */ /* 0x000fe4000b7fe4ff */
[----:B------:R-:W-:Y:S01]  /*7b600*/  IADD3 R17, P6, R17, UR7, RZ ;  /* 0x0000000711117c10 */ /* 0x000fe2000ffde0ff */
[----:B------:R0:W-:Y:S04]  /*7b610*/  STL [R1+0x269c], R18 ;  /* 0x00269c1201007387 */ /* 0x0001e80000100800 */
[----:B0-----:R-:W2:Y:S04]  /*7b620*/  LDL.LU R18, [R1+0x267c] ;  /* 0x00267c0001127983 */ /* 0x001ea80000300800 */
[----:B------:R-:W2:Y:S04]  /*7b630*/  LDL.LU R29, [R1+0x26a0] ;  /* 0x0026a000011d7983 */ /* 0x000ea80000300800 */
[----:B------:R-:W-:Y:S04]  /*7b640*/  STL [R1+0x26c0], R23 ;  /* 0x0026c01701007387 */ /* 0x000fe80000100800 */
[----:B------:R-:W2:Y:S04]  /*7b650*/  LDL.LU R24, [R1+0x2674] ;  /* 0x0026740001187983 */ /* 0x000ea80000300800 */
[----:B------:R-:W-:Y:S04]  /*7b660*/  STL [R1+0x2694], R17 ;  /* 0x0026941101007387 */ /* 0x000fe80000100800 */
[----:B------:R-:W2:Y:S01]  /*7b670*/  LDL.LU R25, [R1+0x2698] ;  /* 0x0026980001197983 */ /* 0x000ea20000300800 */
[----:B---3--:R-:W-:-:S05]  /*7b680*/  IADD3.X R19, R19, UR6, RZ, P1, !PT ;  /* 0x0000000613137c10 */ /* 0x008fca0008ffe4ff */
        /* <DEDUP_REMOVED lines=14> */
[----:B----4-:R-:W-:-:S05]  /*7b770*/  IADD3 R3, P1, R3, UR7, RZ ;  /* 0x0000000703037c10 */ /* 0x010fca000ff3e0ff */
[----:B------:R0:W-:Y:S01]  /*7b780*/  STL [R1+0x268c], R3 ;  /* 0x00268c0301007387 */ /* 0x0001e20000100800 */
[----:B------:R-:W-:-:S03]  /*7b790*/  IADD3.X R16, R16, UR6, RZ, P2, !PT ;  /* 0x0000000610107c10 */ /* 0x000fc600097fe4ff */
[----:B0-----:R-:W4:Y:S04]  /*7b7a0*/  LDL.LU R3, [R1+0x2660] ;  /* 0x0026600001037983 */ /* 0x001f280000300800 */
[----:B------:R-:W4:Y:S04]  /*7b7b0*/  LDL.LU R12, [R1+0x2634] ;  /* 0x00263400010c7983 */ /* 0x000f280000300800 */
[----:B------:R-:W4:Y:S04]  /*7b7c0*/  LDL.LU R20, [R1+0x2658] ;  /* 0x0026580001147983 */ /* 0x000f280000300800 */
[----:B------:R-:W-:Y:S04]  /*7b7d0*/  STL [R1+0x26b0], R16 ;  /* 0x0026b01001007387 */ /* 0x000fe80000100800 */
[----:B------:R-:W4:Y:S01]  /*7b7e0*/  LDL.LU R21, [R1+0x262c] ;  /* 0x00262c0001157983 */ /* 0x000f220000300800 */
[----:B------:R-:W-:-:S05]  /*7b7f0*/  IADD3 R28, P2, R28, UR7, RZ ;  /* 0x000000071c1c7c10 */ /* 0x000fca000ff5e0ff */
[----:B------:R0:W-:Y:S04]  /*7b800*/  STL [R1+0x2684], R28 ;  /* 0x0026841c01007387 */ /* 0x0001e80000100800 */
[----:B------:R-:W4:Y:S04]  /*7b810*/  LDL.LU R22, [R1+0x2650] ;  /* 0x0026500001167983 */ /* 0x000f280000300800 */
[----:B0-----:R-:W4:Y:S01]  /*7b820*/  LDL.LU R28, [R1+0x2624] ;  /* 0x00262400011c7983 */ /* 0x001f220000300800 */
[----:B------:R-:W-:-:S05]  /*7b830*/  IADD3.X R2, R2, UR6, RZ, P3, !PT ;  /* 0x0000000602027c10 */ /* 0x000fca0009ffe4ff */
[----:B------:R0:W-:Y:S04]  /*7b840*/  STL [R1+0x26a8], R2 ;  /* 0x0026a80201007387 */ /* 0x0001e80000100800 */
[----:B0-----:R-:W4:Y:S04]  /*7b850*/  LDL.LU R2, [R1+0x2648] ;  /* 0x0026480001027983 */ /* 0x001f280000300800 */
[----:B------:R-:W4:Y:S04]  /*7b860*/  LDL.LU R23, [R1+0x261c] ;  /* 0x00261c0001177983 */ /* 0x000f280000300800 */
[----:B------:R-:W4:Y:S01]  /*7b870*/  LDL.LU R16, [R1+0x2640] ;  /* 0x0026400001107983 */ /* 0x000f220000300800 */
[----:B--2---:R-:W-:-:S02]  /*7b880*/  IADD3 R18, P3, R18, UR7, RZ ;  /* 0x0000000712127c10 */ /* 0x004fc4000ff7e0ff */
[----:B------:R-:W-:Y:S02]  /*7b890*/  IADD3.X R29, R29, UR6, RZ, P4, !PT ;  /* 0x000000061d1d7c10 */ /* 0x000fe4000a7fe4ff */
[----:B------:R-:W-:Y:S01]  /*7b8a0*/  IADD3 R24, P4, R24, UR7, RZ ;  /* 0x0000000718187c10 */ /* 0x000fe2000ff9e0ff */
[----:B------:R0:W-:Y:S01]  /*7b8b0*/  STL [R1+0x267c], R18 ;  /* 0x00267c1201007387 */ /* 0x0001e20000100800 */
[----:B------:R-:W-:-:S03]  /*7b8c0*/  IADD3.X R25, R25, UR6, RZ, P5, !PT ;  /* 0x0000000619197c10 */ /* 0x000fc6000affe4ff */
[----:B0-----:R-:W2:Y:S01]  /*7b8d0*/  LDL.LU R18, [R1+0x2614] ;  /* 0x0026140001127983 */ /* 0x001ea20000300800 */
[----:B---3--:R-:W-:Y:S02]  /*7b8e0*/  IADD3 R26, P5, R26, UR7, RZ ;  /* 0x000000071a1a7c10 */ /* 0x008fe4000ffbe0ff */
[----:B------:R-:W-:Y:S01]  /*7b8f0*/  IADD3.X R27, R27, UR6, RZ, P6, !PT ;  /* 0x000000061b1b7c10 */ /* 0x000fe2000b7fe4ff */
        /* <DEDUP_REMOVED lines=14> */
[----:B------:R-:W-:Y:S01]  /*7b9e0*/  STL [R1+0x265c], R8 ;  /* 0x00265c0801007387 */ /* 0x000fe20000100800 */
[----:B------:R-:W-:-:S03]  /*7b9f0*/  IADD3 R14, P3, R14, UR7, RZ ;  /* 0x000000070e0e7c10 */ /* 0x000fc6000ff7e0ff */
[----:B------:R-:W-:Y:S04]  /*7ba00*/  STL [R1+0x2680], R5 ;  /* 0x0026800501007387 */ /* 0x000fe80000100800 */
[----:B------:R-:W-:Y:S01]  /*7ba10*/  STL [R1+0x2654], R10 ;  /* 0x0026540a01007387 */ /* 0x000fe20000100800 */
[----:B------:R-:W-:Y:S02]  /*7ba20*/  IADD3 R15, P4, R15, UR7, RZ ;  /* 0x000000070f0f7c10 */ /* 0x000fe4000ff9e0ff */
[----:B------:R-:W-:Y:S01]  /*7ba30*/  IADD3.X R11, R11, UR6, RZ, P5, !PT ;  /* 0x000000060b0b7c10 */ /* 0x000fe2000affe4ff */
[----:B------:R0:W-:Y:S01]  /*7ba40*/  STL [R1+0x2670], R19 ;  /* 0x0026701301007387 */ /* 0x0001e20000100800 */
[----:B------:R-:W-:-:S03]  /*7ba50*/  IADD3 R17, P5, R17, UR7, RZ ;  /* 0x0000000711117c10 */ /* 0x000fc6000ffbe0ff */
[----:B------:R-:W-:Y:S04]  /*7ba60*/  STL [R1+0x2678], R9 ;  /* 0x0026780901007387 */ /* 0x000fe80000100800 */
[----:B0-----:R-:W3:Y:S04]  /*7ba70*/  LDL.LU R19, [R1+0x2638] ;  /* 0x0026380001137983 */ /* 0x001ee80000300800 */
[----:B------:R-:W-:Y:S04]  /*7ba80*/  STL [R1+0x264c], R14 ;  /* 0x00264c0e01007387 */ /* 0x000fe80000100800 */
[----:B------:R-:W-:Y:S04]  /*7ba90*/  STL [R1+0x2644], R15 ;  /* 0x0026440f01007387 */ /* 0x000fe80000100800 */
[----:B------:R0:W-:Y:S01]  /*7baa0*/  STL [R1+0x263c], R17 ;  /* 0x00263c1101007387 */ /* 0x0001e20000100800 */
[----:B----4-:R-:W-:-:S03]  /*7bab0*/  IADD3.X R3, R3, UR6, RZ, P6, !PT ;  /* 0x0000000603037c10 */ /* 0x010fc6000b7fe4ff */
[----:B------:R-:W-:Y:S01]  /*7bac0*/  STL [R1+0x2668], R11 ;  /* 0x0026680b01007387 */ /* 0x000fe20000100800 */
[----:B------:R-:W-:Y:S02]  /*7bad0*/  IADD3 R12, P6, R12, UR7, RZ ;  /* 0x000000070c0c7c10 */ /* 0x000fe4000ffde0ff */
[----:B------:R-:W-:Y:S01]  /*7bae0*/  IADD3.X R20, R20, UR6, RZ, P1, !PT ;  /* 0x0000000614147c10 */ /* 0x000fe20008ffe4ff */
[----:B0-----:R-:W4:Y:S04]  /*7baf0*/  LDL.LU R17, [R1+0x260c] ;  /* 0x00260c0001117983 */ /* 0x001f280000300800 */
[----:B------:R0:W-:Y:S01]  /*7bb00*/  STL [R1+0x2660], R3 ;  /* 0x0026600301007387 */ /* 0x0001e20000100800 */
[----:B------:R-:W-:Y:S02]  /*7bb10*/  IADD3 R21, P1, R21, UR7, RZ ;  /* 0x0000000715157c10 */ /* 0x000fe4000ff3e0ff */
[----:B------:R-:W-:Y:S01]  /*7bb20*/  IADD3.X R22, R22, UR6, RZ, P2, !PT ;  /* 0x0000000616167c10 */ /* 0x000fe200097fe4ff */
[----:B0-----:R-:W4:Y:S04]  /*7bb30*/  LDL.LU R3, [R1+0x2630] ;  /* 0x0026300001037983 */ /* 0x001f280000300800 */
[----:B------:R-:W-:Y:S01]  /*7bb40*/  STL [R1+0x2634], R12 ;  /* 0x0026340c01007387 */ /* 0x000fe20000100800 */
[----:B------:R-:W-:-:S03]  /*7bb50*/  IADD3 R28, P2, R28, UR7, RZ ;  /* 0x000000071c1c7c10 */ /* 0x000fc6000ff5e0ff */
[----:B------:R-:W-:Y:S04]  /*7bb60*/  STL [R1+0x2658], R20 ;  /* 0x0026581401007387 */ /* 0x000fe80000100800 */
[----:B------:R0:W-:Y:S04]  /*7bb70*/  STL [R1+0x2624], R28 ;  /* 0x0026241c01007387 */ /* 0x0001e80000100800 */
[----:B------:R-:W-:Y:S04]  /*7bb80*/  STL [R1+0x262c], R21 ;  /* 0x00262c1501007387 */ /* 0x000fe80000100800 */
[----:B0-----:R-:W4:Y:S01]  /*7bb90*/  LDL.LU R28, [R1+0x2604] ;  /* 0x00260400011c7983 */ /* 0x001f220000300800 */
[----:B------:R-:W-:-:S03]  /*7bba0*/  IADD3.X R2, R2, UR6, RZ, P3, !PT ;  /* 0x0000000602027c10 */ /* 0x000fc60009ffe4ff */
[----:B------:R-:W-:Y:S04]  /*7bbb0*/  STL [R1+0x2650], R22 ;  /* 0x0026501601007387 */ /* 0x000fe80000100800 */
[----:B------:R0:W-:Y:S04]  /*7bbc0*/  STL [R1+0x2648], R2 ;  /* 0x0026480201007387 */ /* 0x0001e80000100800 */
[----:B0-----:R-:W4:Y:S01]  /*7bbd0*/  LDL.LU R2, [R1+0x2628] ;  /* 0x0026280001027983 */ /* 0x001f220000300800 */
[----:B------:R-:W-:Y:S02]  /*7bbe0*/  IADD3 R23, P3, R23, UR7, RZ ;  /* 0x0000000717177c10 */ /* 0x000fe4000ff7e0ff */
[----:B------:R-:W-:Y:S01]  /*7bbf0*/  IADD3.X R16, R16, UR6, RZ, P4, !PT ;  /* 0x0000000610107c10 */ /* 0x000fe2000a7fe4ff */
[----:B------:R-:W4:Y:S04]  /*7bc00*/  LDL.LU R29, [R1+0x25fc] ;  /* 0x0025fc00011d7983 */ /* 0x000f280000300800 */
[----:B------:R-:W-:Y:S04]  /*7bc10*/  STL [R1+0x261c], R23 ;  /* 0x00261c1701007387 */ /* 0x000fe80000100800 */
[----:B------:R-:W4:Y:S04]  /*7bc20*/  LDL.LU R24, [R1+0x2620] ;  /* 0x0026200001187983 */ /* 0x000f280000300800 */
[----:B------:R-:W-:Y:S04]  /*7bc30*/  STL [R1+0x2640], R16 ;  /* 0x0026401001007387 */ /* 0x000fe80000100800 */
[----:B------:R-:W4:Y:S01]  /*7bc40*/  LDL.LU R25, [R1+0x25f4] ;  /* 0x0025f40001197983 */ /* 0x000f220000300800 */
[----:B--2---:R-:W-:-:S05]  /*7bc50*/  IADD3 R18, P4, R18, UR7, RZ ;  /* 0x0000000712127c10 */ /* 0x004fca000ff9e0ff */
        /* <DEDUP_REMOVED lines=14> */
[----:B---3--:R-:W-:-:S05]  /*7bd40*/  IADD3.X R19, R19, UR6, RZ, P5, !PT ;  /* 0x0000000613137c10 */ /* 0x008fca000affe4ff */
[----:B------:R0:W-:Y:S01]  /*7bd50*/  STL [R1+0x2638], R19 ;  /* 0x0026381301007387 */ /* 0x0001e20000100800 */
[----:B----4-:R-:W-:-:S03]  /*7bd60*/  IADD3 R17, P5, R17, UR7, RZ ;  /* 0x0000000711117c10 */ /* 0x010fc6000ffbe0ff */
[----:B0-----:R-:W3:Y:S04]  /*7bd70*/  LDL.LU R19, [R1+0x25bc] ;  /* 0x0025bc0001137983 */ /* 0x001ee80000300800 */
[----:B------:R-:W4:Y:S04]  /*7bd80*/  LDL.LU R12, [R1+0x25e0] ;  /* 0x0025e000010c7983 */ /* 0x000f280000300800 */
[----:B------:R-:W4:Y:S04]  /*7bd90*/  LDL.LU R20, [R1+0x25b4] ;  /* 0x0025b40001147983 */ /* 0x000f280000300800 */
[----:B------:R-:W-:Y:S04]  /*7bda0*/  STL [R1+0x260c], R17 ;  /* 0x00260c1101007387 */ /* 0x000fe80000100800 */
[----:B------:R-:W4:Y:S01]  /*7bdb0*/  LDL.LU R21, [R1+0x25d8] ;  /* 0x0025d80001157983 */ /* 0x000f220000300800 */
[----:B------:R-:W-:-:S05]  /*7bdc0*/  IADD3.X R3, R3, UR6, RZ, P6, !PT ;  /* 0x0000000603037c10 */ /* 0x000fca000b7fe4ff */
[----:B------:R0:W-:Y:S04]  /*7bdd0*/  STL [R1+0x2630], R3 ;  /* 0x0026300301007387 */ /* 0x0001e80000100800 */
[----:B------:R-:W4:Y:S04]  /*7bde0*/  LDL.LU R22, [R1+0x25ac] ;  /* 0x0025ac0001167983 */ /* 0x000f280000300800 */
[----:B0-----:R-:W4:Y:S01]  /*7bdf0*/  LDL.LU R3, [R1+0x25d0] ;  /* 0x0025d00001037983 */ /* 0x001f220000300800 */
[----:B------:R-:W-:-:S05]  /*7be00*/  IADD3 R28, P6, R28, UR7, RZ ;  /* 0x000000071c1c7c10 */ /* 0x000fca000ffde0ff */
[----:B------:R0:W-:Y:S04]  /*7be10*/  STL [R1+0x2604], R28 ;  /* 0x0026041c01007387 */ /* 0x0001e80000100800 */
[----:B0-----:R-:W4:Y:S04]  /*7be20*/  LDL.LU R28, [R1+0x25a4] ;  /* 0x0025a400011c7983 */ /* 0x001f280000300800 */
[----:B------:R-:W4:Y:S04]  /*7be30*/  LDL.LU R23, [R1+0x25c8] ;  /* 0x0025c80001177983 */ /* 0x000f280000300800 */
[----:B------:R-:W4:Y:S01]  /*7be40*/  LDL.LU R17, [R1+0x259c] ;  /* 0x00259c0001117983 */ /* 0x000f220000300800 */
[----:B------:R-:W-:-:S05]  /*7be50*/  IADD3.X R2, R2, UR6, RZ, P1, !PT ;  /* 0x0000000602027c10 */ /* 0x000fca0008ffe4ff */
[----:B------:R0:W-:Y:S04]  /*7be60*/  STL [R1+0x2628], R2 ;  /* 0x0026280201007387 */ /* 0x0001e80000100800 */
[----:B0-----:R-:W4:Y:S01]  /*7be70*/  LDL.LU R2, [R1+0x25c0] ;  /* 0x0025c00001027983 */ /* 0x001f220000300800 */
[----:B------:R-:W-:Y:S02]  /*7be80*/  IADD3 R29, P1, R29, UR7, RZ ;  /* 0x000000071d1d7c10 */ /* 0x000fe4000ff3e0ff */
[----:B------:R-:W-:Y:S02]  /*7be90*/  IADD3.X R24, R24, UR6, RZ, P2, !PT ;  /* 0x0000000618187c10 */ /* 0x000fe400097fe4ff */
[----:B------:R-:W-:Y:S01]  /*7bea0*/  IADD3 R25, P2, R25, UR7, RZ ;  /* 0x0000000719197c10 */ /* 0x000fe2000ff5e0ff */
[----:B------:R-:W-:Y:S04]  /*7beb0*/  STL [R1+0x25fc], R29 ;  /* 0x0025fc1d01007387 */ /* 0x000fe80000100800 */
[----:B------:R-:W-:Y:S04]  /*7bec0*/  STL [R1+0x2620], R24 ;  /* 0x0026201801007387 */ /* 0x000fe80000100800 */
[----:B------:R-:W-:Y:S01]  /*7bed0*/  STL [R1+0x25f4], R25 ;  /* 0x0025f41901007387 */ /* 0x000fe20000100800 */
[----:B--2---:R-:W-:-:S02]  /*7bee0*/  IADD3.X R26, R26, UR6, RZ, P3, !PT ;  /* 0x000000061a1a7c10 */ /* 0x004fc40009ffe4ff */
[----:B------:R-:W-:Y:S02]  /*7bef0*/  IADD3 R27, P3, R27, UR7, RZ ;  /* 0x000000071b1b7c10 */ /* 0x000fe4000ff7e0ff */
[----:B------:R-:W-:Y:S02]  /*7bf00*/  IADD3.X R6, R6, UR6, RZ, P4, !PT ;  /* 0x0000000606067c10 */ /* 0x000fe4000a7fe4ff */
[----:B------:R-:W-:Y:S02]  /*7bf10*/  IADD3 R7, P4, R7, UR7, RZ ;  /* 0x0000000707077c10 */ /* 0x000fe4000ff9e0ff */
[----:B------:R-:W-:Y:S01]  /*7bf20*/  IADD3.X R8, R8, UR6, RZ, P5, !PT ;  /* 0x0000000608087c10 */ /* 0x000fe2000affe4ff */
        /* <DEDUP_REMOVED lines=16> */
[----:B------:R-:W-:-:S03]  /*7c030*/  IADD3 R11, P2, R11, UR7, RZ ;  /* 0x000000070b0b7c10 */ /* 0x000fc6000ff5e0ff */
[----:B0-----:R-:W2:Y:S04]  /*7c040*/  LDL.LU R18, [R1+0x2594] ;  /* 0x0025940001127983 */ /* 0x001ea80000300800 */
[----:B------:R-:W-:Y:S04]  /*7c050*/  STL [R1+0x25f8], R14 ;  /* 0x0025f80e01007387 */ /* 0x000fe80000100800 */
[----:B------:R-:W-:Y:S04]  /*7c060*/  STL [R1+0x25f0], R15 ;  /* 0x0025f00f01007387 */ /* 0x000fe80000100800 */
[----:B------:R0:W-:Y:S04]  /*7c070*/  STL [R1+0x25e8], R16 ;  /* 0x0025e81001007387 */ /* 0x0001e80000100800 */
[----:B------:R-:W-:Y:S04]  /*7c080*/  STL [R1+0x25c4], R11 ;  /* 0x0025c40b01007387 */ /* 0x000fe80000100800 */
[----:B0-----:R-:W2:Y:S01]  /*7c090*/  LDL.LU R16, [R1+0x25b8] ;  /* 0x0025b80001107983 */ /* 0x001ea20000300800 */
[----:B---3--:R-:W-:-:S02]  /*7c0a0*/  IADD3 R19, P3, R19, UR7, RZ ;  /* 0x0000000713137c10 */ /* 0x008fc4000ff7e0ff */
[----:B----4-:R-:W-:Y:S02]  /*7c0b0*/  IADD3.X R12, R12, UR6, RZ, P4, !PT ;  /* 0x000000060c0c7c10 */ /* 0x010fe4000a7fe4ff */
[----:B------:R-:W-:Y:S01]  /*7c0c0*/  IADD3 R20, P4, R20, UR7, RZ ;  /* 0x0000000714147c10 */ /* 0x000fe2000ff9e0ff */
[----:B------:R0:W-:Y:S01]  /*7c0d0*/  STL [R1+0x25bc], R19 ;  /* 0x0025bc1301007387 */ /* 0x0001e20000100800 */
[----:B------:R-:W-:-:S03]  /*7c0e0*/  IADD3.X R21, R21, UR6, RZ, P5, !PT ;  /* 0x0000000615157c10 */ /* 0x000fc6000affe4ff */
[----:B0-----:R-:W3:Y:S04]  /*7c0f0*/  LDL.LU R19, [R1+0x258c] ;  /* 0x00258c0001137983 */ /* 0x001ee80000300800 */
[----:B------:R-:W-:Y:S04]  /*7c100*/  STL [R1+0x25e0], R12 ;  /* 0x0025e00c01007387 */ /* 0x000fe80000100800 */
[----:B------:R-:W-:Y:S01]  /*7c110*/  STL [R1+0x25b4], R20 ;  /* 0x0025b41401007387 */ /* 0x000fe20000100800 */
[----:B------:R-:W-:Y:S02]  /*7c120*/  IADD3.X R3, R3, UR6, RZ, P6, !PT ;  /* 0x0000000603037c10 */ /* 0x000fe4000b7fe4ff */
[----:B------:R-:W-:-:S03]  /*7c130*/  IADD3 R22, P5, R22, UR7, RZ ;  /* 0x0000000716167c10 */ /* 0x000fc6000ffbe0ff */
[----:B------:R0:W-:Y:S04]  /*7c140*/  STL [R1+0x25d0], R3 ;  /* 0x0025d00301007387 */ /* 0x0001e80000100800 */
[----:B------:R-:W-:Y:S04]  /*7c150*/  STL [R1+0x25d8], R21 ;  /* 0x0025d81501007387 */ /* 0x000fe80000100800 */
[----:B0-----:R-:W4:Y:S04]  /*7c160*/  LDL.LU R3, [R1+0x25b0] ;  /* 0x0025b00001037983 */ /* 0x001f280000300800 */
[----:B------:R-:W-:Y:S01]  /*7c170*/  STL [R1+0x25ac], R22 ;  /* 0x0025ac1601007387 */ /* 0x000fe20000100800 */
[----:B------:R-:W-:-:S05]  /*7c180*/  IADD3 R28, P6, R28, UR7, RZ ;  /* 0x000000071c1c7c10 */ /* 0x000fca000ffde0ff */
[----:B------:R0:W-:Y:S04]  /*7c190*/  STL [R1+0x25a4], R28 ;  /* 0x0025a41c01007387 */ /* 0x0001e80000100800 */
[----:B0-----:R-:W4:Y:S01]  /*7c1a0*/  LDL.LU R28, [R1+0x2584] ;  /* 0x00258400011c7983 */ /* 0x001f220000300800 */
[----:B------:R-:W-:Y:S02]  /*7c1b0*/  IADD3.X R23, R23, UR6, RZ, P1, !PT ;  /* 0x0000000617177c10 */ /* 0x000fe40008ffe4ff */
[----:B------:R-:W-:Y:S02]  /*7c1c0*/  IADD3 R17, P1, R17, UR7, RZ ;  /* 0x0000000711117c10 */ /* 0x000fe4000ff3e0ff */
[----:B------:R-:W-:Y:S01]  /*7c1d0*/  IADD3.X R2, R2, UR6, RZ, P2, !PT ;  /* 0x0000000602027c10 */ /* 0x000fe200097fe4ff */
        /* <DEDUP_REMOVED lines=19> */
[----:B--2---:R-:W-:-:S05]  /*7c310*/  IADD3 R18, P2, R18, UR7, RZ ;  /* 0x0000000712127c10 */ /* 0x004fca000ff5e0ff */
[----:B------:R0:W-:Y:S01]  /*7c320*/  STL [R1+0x2594], R18 ;  /* 0x0025941201007387 */ /* 0x0001e20000100800 */
[----:B------:R-:W-:-:S03]  /*7c330*/  IADD3.X R16, R16, UR6, RZ, P3, !PT ;  /* 0x0000000610107c10 */ /* 0x000fc60009ffe4ff */
[----:B0-----:R-:W2:Y:S04]  /*7c340*/  LDL.LU R18, [R1+0x2568] ;  /* 0x0025680001127983 */ /* 0x001ea80000300800 */
[----:B------:R-:W2:Y:S04]  /*7c350*/  LDL.LU R12, [R1+0x253c] ;  /* 0x00253c00010c7983 */ /* 0x000ea80000300800 */
[----:B------:R-:W2:Y:S04]  /*7c360*/  LDL.LU R20, [R1+0x2560] ;  /* 0x0025600001147983 */ /* 0x000ea80000300800 */
[----:B------:R-:W-:Y:S04]  /*7c370*/  STL [R1+0x25b8], R16 ;  /* 0x0025b81001007387 */ /* 0x000fe80000100800 */
[----:B------:R-:W2:Y:S01]  /*7c380*/  LDL.LU R21, [R1+0x2534] ;  /* 0x0025340001157983 */ /* 0x000ea20000300800 */
[----:B---3--:R-:W-:-:S05]  /*7c390*/  IADD3 R19, P3, R19, UR7, RZ ;  /* 0x0000000713137c10 */ /* 0x008fca000ff7e0ff */
[----:B------:R0:W-:Y:S04]  /*7c3a0*/  STL [R1+0x258c], R19 ;  /* 0x00258c1301007387 */ /* 0x0001e80000100800 */
[----:B------:R-:W3:Y:S04]  /*7c3b0*/  LDL.LU R22, [R1+0x2558] ;  /* 0x0025580001167983 */ /* 0x000ee80000300800 */
[----:B0-----:R-:W3:Y:S01]  /*7c3c0*/  LDL.LU R19, [R1+0x252c] ;  /* 0x00252c0001137983 */ /* 0x001ee20000300800 */
[----:B----4-:R-:W-:-:S05]  /*7c3d0*/  IADD3.X R3, R3, UR6, RZ, P4, !PT ;  /* 0x0000000603037c10 */ /* 0x010fca000a7fe4ff */
[----:B------:R0:W-:Y:S04]  /*7c3e0*/  STL [R1+0x25b0], R3 ;  /* 0x0025b00301007387 */ /* 0x0001e80000100800 */
[----:B0-----:R-:W4:Y:S04]  /*7c3f0*/  LDL.LU R3, [R1+0x2550] ;  /* 0x0025500001037983 */ /* 0x001f280000300800 */
[----:B------:R-:W4:Y:S04]  /*7c400*/  LDL.LU R23, [R1+0x2524] ;  /* 0x0025240001177983 */ /* 0x000f280000300800 */
[----:B------:R-:W4:Y:S01]  /*7c410*/  LDL.LU R16, [R1+0x2548] ;  /* 0x0025480001107983 */ /* 0x000f220000300800 */
[----:B------:R-:W-:-:S05]  /*7c420*/  IADD3 R28, P4, R28, UR7, RZ ;  /* 0x000000071c1c7c10 */ /* 0x000fca000ff9e0ff */
[----:B------:R0:W-:Y:S04]  /*7c430*/  STL [R1+0x2584], R28 ;  /* 0x0025841c01007387 */ /* 0x0001e80000100800 */
[----:B0-----:R-:W4:Y:S01]  /*7c440*/  LDL.LU R28, [R1+0x251c] ;  /* 0x00251c00011c7983 */ /* 0x001f220000300800 */
[----:B------:R-:W-:Y:S02]  /*7c450*/  IADD3.X R29, R29, UR6, RZ, P5, !PT ;  /* 0x000000061d1d7c10 */ /* 0x000fe4000affe4ff */
[----:B------:R-:W-:Y:S02]  /*7c460*/  IADD3 R24, P5, R24, UR7, RZ ;  /* 0x0000000718187c10 */ /* 0x000fe4000ffbe0ff */
[----:B------:R-:W-:Y:S02]  /*7c470*/  IADD3.X R25, R25, UR6, RZ, P6, !PT ;  /* 0x0000000619197c10 */ /* 0x000fe4000b7fe4ff */
[----:B------:R-:W-:-:S02]  /*7c480*/  IADD3 R26, P6, R26, UR7, RZ ;  /* 0x000000071a1a7c10 */ /* 0x000fc4000ffde0ff */
        /* <DEDUP_REMOVED lines=24> */
[----:B------:R-:W-:Y:S01]  /*7c610*/  IADD3 R17, P6, R17, UR7, RZ ;  /* 0x0000000711117c10 */ /* 0x000fe2000ffde0ff */
[----:B------:R-:W-:Y:S04]  /*7c620*/  STL [R1+0x2554], R14 ;  /* 0x0025540e01007387 */ /* 0x000fe80000100800 */
[----:B------:R-:W-:Y:S04]  /*7c630*/  STL [R1+0x254c], R15 ;  /* 0x00254c0f01007387 */ /* 0x000fe80000100800 */
[----:B------:R0:W-:Y:S04]  /*7c640*/  STL [R1+0x2544], R17 ;  /* 0x0025441101007387 */ /* 0x0001e80000100800 */
[----:B------:R-:W-:Y:S04]  /*7c650*/  STL [R1+0x2570], R11 ;  /* 0x0025700b01007387 */ /* 0x000fe80000100800 */
[----:B0-----:R-:W4:Y:S01]  /*7c660*/  LDL.LU R17, [R1+0x2514] ;  /* 0x0025140001117983 */ /* 0x001f220000300800 */
[----:B--2---:R-:W-:-:S02]  /*7c670*/  IADD3.X R18, R18, UR6, RZ, P1, !PT ;  /* 0x0000000612127c10 */ /* 0x004fc40008ffe4ff */
[----:B------:R-:W-:Y:S02]  /*7c680*/  IADD3 R12, P1, R12, UR7, RZ ;  /* 0x000000070c0c7c10 */ /* 0x000fe4000ff3e0ff */
[----:B------:R-:W-:Y:S02]  /*7c690*/  IADD3.X R20, R20, UR6, RZ, P2, !PT ;  /* 0x0000000614147c10 */ /* 0x000fe400097fe4ff */
[----:B------:R-:W-:Y:S01]  /*7c6a0*/  IADD3 R21, P2, R21, UR7, RZ ;  /* 0x0000000715157c10 */ /* 0x000fe2000ff5e0ff */
[----:B------:R0:W-:Y:S04]  /*7c6b0*/  STL [R1+0x2568], R18 ;  /* 0x0025681201007387 */ /* 0x0001e80000100800 */
[----:B0-----:R-:W2:Y:S04]  /*7c6c0*/  LDL.LU R18, [R1+0x2538] ;  /* 0x0025380001127983 */ /* 0x001ea80000300800 */
[----:B------:R-:W-:Y:S01]  /*7c6d0*/  STL [R1+0x253c], R12 ;  /* 0x00253c0c01007387 */ /* 0x000fe20000100800 */
[----:B---3--:R-:W-:-:S03]  /*7c6e0*/  IADD3.X R22, R22, UR6, RZ, P3, !PT ;  /* 0x0000000616167c10 */ /* 0x008fc60009ffe4ff */
[----:B------:R-:W-:Y:S01]  /*7c6f0*/  STL [R1+0x2560], R20 ;  /* 0x0025601401007387 */ /* 0x000fe20000100800 */
[----:B------:R-:W-:-:S05]  /*7c700*/  IADD3 R19, P3, R19, UR7, RZ ;  /* 0x0000000713137c10 */ /* 0x000fca000ff7e0ff */
[----:B------:R0:W-:Y:S04]  /*7c710*/  STL [R1+0x252c], R19 ;  /* 0x00252c1301007387 */ /* 0x0001e80000100800 */
[----:B------:R-:W-:Y:S04]  /*7c720*/  STL [R1+0x2534], R21 ;  /* 0x0025341501007387 */ /* 0x000fe80000100800 */
[----:B0-----:R-:W3:Y:S04]  /*7c730*/  LDL.LU R19, [R1+0x250c] ;  /* 0x00250c0001137983 */ /* 0x001ee80000300800 */
[----:B------:R-:W-:Y:S01]  /*7c740*/  STL [R1+0x2558], R22 ;  /* 0x0025581601007387 */ /* 0x000fe20000100800 */
[----:B----4-:R-:W-:-:S02]  /*7c750*/  IADD3.X R3, R3, UR6, RZ, P4, !PT ;  /* 0x0000000603037c10 */ /* 0x010fc4000a7fe4ff */
[----:B------:R-:W-:Y:S02]  /*7c760*/  IADD3 R23, P4, R23, UR7, RZ ;  /* 0x0000000717177c10 */ /* 0x000fe4000ff9e0ff */
[----:B------:R-:W-:Y:S01]  /*7c770*/  IADD3.X R16, R16, UR6, RZ, P5, !PT ;  /* 0x0000000610107c10 */ /* 0x000fe2000affe4ff */
[----:B------:R0:W-:Y:S04]  /*7c780*/  STL [R1+0x2550], R3 ;  /* 0x0025500301007387 */ /* 0x0001e80000100800 */
[----:B0-----:R-:W4:Y:S04]  /*7c790*/  LDL.LU R3, [R1+0x2530] ;  /* 0x0025300001037983 */ /* 0x001f280000300800 */
[----:B------:R-:W4:Y:S04]  /*7c7a0*/  LDL.LU R29, [R1+0x2504] ;  /* 0x00250400011d7983 */ /* 0x000f280000300800 */
[----:B------:R-:W-:Y:S04]  /*7c7b0*/  STL [R1+0x2524], R23 ;  /* 0x0025241701007387 */ /* 0x000fe80000100800 */
[----:B------:R-:W4:Y:S01]  /*7c7c0*/  LDL.LU R24, [R1+0x2528] ;  /* 0x0025280001187983 */ /* 0x000f220000300800 */
[----:B------:R-:W-:-:S03]  /*7c7d0*/  IADD3 R28, P5, R28, UR7, RZ ;  /* 0x000000071c1c7c10 */ /* 0x000fc6000ffbe0ff */
        /* <DEDUP_REMOVED lines=24> */
[----:B--2---:R-:W-:-:S05]  /*7c960*/  IADD3.X R18, R18, UR6, RZ, P1, !PT ;  /* 0x0000000612127c10 */ /* 0x004fca0008ffe4ff */
[----:B------:R0:W-:Y:S04]  /*7c970*/  STL [R1+0x2538], R18 ;  /* 0x0025381201007387 */ /* 0x0001e80000100800 */
[----:B------:R-:W2:Y:S04]  /*7c980*/  LDL.LU R22, [R1+0x24b4] ;  /* 0x0024b40001167983 */ /* 0x000ea80000300800 */
[----:B0-----:R-:W2:Y:S01]  /*7c990*/  LDL.LU R18, [R1+0x24d8] ;  /* 0x0024d80001127983 */ /* 0x001ea20000300800 */
[----:B---3--:R-:W-:-:S05]  /*7c9a0*/  IADD3 R19, P1, R19, UR7, RZ ;  /* 0x0000000713137c10 */ /* 0x008fca000ff3e0ff */
[----:B------:R0:W-:Y:S04]  /*7c9b0*/  STL [R1+0x250c], R19 ;  /* 0x00250c1301007387 */ /* 0x0001e80000100800 */
[----:B0-----:R-:W3:Y:S04]  /*7c9c0*/  LDL.LU R19, [R1+0x24ac] ;  /* 0x0024ac0001137983 */ /* 0x001ee80000300800 */
[----:B------:R-:W3:Y:S04]  /*7c9d0*/  LDL.LU R23, [R1+0x24d0] ;  /* 0x0024d00001177983 */ /* 0x000ee80000300800 */
[----:B------:R-:W3:Y:S01]  /*7c9e0*/  LDL.LU R17, [R1+0x24a4] ;  /* 0x0024a40001117983 */ /* 0x000ee20000300800 */
[----:B----4-:R-:W-:-:S02]  /*7c9f0*/  IADD3.X R3, R3, UR6, RZ, P2, !PT ;  /* 0x0000000603037c10 */ /* 0x010fc400097fe4ff */
[----:B------:R-:W-:Y:S02]  /*7ca00*/  IADD3 R29, P2, R29, UR7, RZ ;  /* 0x000000071d1d7c10 */ /* 0x000fe4000ff5e0ff */
[----:B------:R-:W-:Y:S01]  /*7ca10*/  IADD3.X R24, R24, UR6, RZ, P3, !PT ;  /* 0x0000000618187c10 */ /* 0x000fe20009ffe4ff */
[----:B------:R0:W-:Y:S01]  /*7ca20*/  STL [R1+0x2530], R3 ;  /* 0x0025300301007387 */ /* 0x0001e20000100800 */
[----:B------:R-:W-:Y:S02]  /*7ca30*/  IADD3 R25, P3, R25, UR7, RZ ;  /* 0x0000000719197c10 */ /* 0x000fe4000ff7e0ff */
[----:B------:R-:W-:Y:S01]  /*7ca40*/  IADD3.X R26, R26, UR6, RZ, P4, !PT ;  /* 0x000000061a1a7c10 */ /* 0x000fe2000a7fe4ff */
[----:B0-----:R-:W4:Y:S01]  /*7ca50*/  LDL.LU R3, [R1+0x24c8] ;  /* 0x0024c80001037983 */ /* 0x001f220000300800 */
        /* <DEDUP_REMOVED lines=27> */
[----:B------:R0:W-:Y:S01]  /*7cc10*/  STL [R1+0x24f0], R16 ;  /* 0x0024f01001007387 */ /* 0x0001e20000100800 */
[----:B------:R-:W-:-:S03]  /*7cc20*/  IADD3 R2, P4, R2, UR7, RZ ;  /* 0x0000000702027c10 */ /* 0x000fc6000ff9e0ff */
[----:B------:R-:W-:Y:S04]  /*7cc30*/  STL [R1+0x24cc], R11 ;  /* 0x0024cc0b01007387 */ /* 0x000fe80000100800 */
[----:B0-----:R-:W4:Y:S04]  /*7cc40*/  LDL.LU R16, [R1+0x24c0] ;  /* 0x0024c00001107983 */ /* 0x001f280000300800 */
[----:B------:R0:W-:Y:S04]  /*7cc50*/  STL [R1+0x24c4], R2 ;  /* 0x0024c40201007387 */ /* 0x0001e80000100800 */
[----:B0-----:R-:W4:Y:S01]  /*7cc60*/  LDL.LU R2, [R1+0x2494] ;  /* 0x0024940001027983 */ /* 0x001f220000300800 */
[----:B------:R-:W-:-:S02]  /*7cc70*/  IADD3.X R12, R12, UR6, RZ, P5, !PT ;  /* 0x000000060c0c7c10 */ /* 0x000fc4000affe4ff */
[----:B------:R-:W-:Y:S02]  /*7cc80*/  IADD3 R20, P5, R20, UR7, RZ ;  /* 0x0000000714147c10 */ /* 0x000fe4000ffbe0ff */
[----:B------:R-:W-:Y:S01]  /*7cc90*/  IADD3.X R21, R21, UR6, RZ, P6, !PT ;  /* 0x0000000615157c10 */ /* 0x000fe2000b7fe4ff */
[----:B------:R-:W-:Y:S04]  /*7cca0*/  STL [R1+0x24e8], R12 ;  /* 0x0024e80c01007387 */ /* 0x000fe80000100800 */
[----:B------:R-:W-:Y:S01]  /*7ccb0*/  STL [R1+0x24bc], R20 ;  /* 0x0024bc1401007387 */ /* 0x000fe20000100800 */
[----:B--2---:R-:W-:Y:S02]  /*7ccc0*/  IADD3 R22, P6, R22, UR7, RZ ;  /* 0x0000000716167c10 */ /* 0x004fe4000ffde0ff */
[----:B------:R-:W-:-:S05]  /*7ccd0*/  IADD3.X R18, R18, UR6, RZ, P1, !PT ;  /* 0x0000000612127c10 */ /* 0x000fca0008ffe4ff */
[----:B------:R0:W-:Y:S04]  /*7cce0*/  STL [R1+0x24d8], R18 ;  /* 0x0024d81201007387 */ /* 0x0001e80000100800 */
[----:B------:R-:W-:Y:S04]  /*7ccf0*/  STL [R1+0x24e0], R21 ;  /* 0x0024e01501007387 */ /* 0x000fe80000100800 */
[----:B0-----:R-:W2:Y:S04]  /*7cd00*/  LDL.LU R18, [R1+0x24b8] ;  /* 0x0024b80001127983 */ /* 0x001ea80000300800 */
[----:B------:R-:W-:Y:S01]  /*7cd10*/  STL [R1+0x24b4], R22 ;  /* 0x0024b41601007387 */ /* 0x000fe20000100800 */
[----:B---3--:R-:W-:-:S02]  /*7cd20*/  IADD3 R19, P1, R19, UR7, RZ ;  /* 0x0000000713137c10 */ /* 0x008fc4000ff3e0ff */
[----:B------:R-:W-:Y:S02]  /*7cd30*/  IADD3.X R23, R23, UR6, RZ, P2, !PT ;  /* 0x0000000617177c10 */ /* 0x000fe400097fe4ff */
[----:B------:R-:W-:Y:S01]  /*7cd40*/  IADD3 R17, P2, R17, UR7, RZ ;  /* 0x0000000711117c10 */ /* 0x000fe2000ff5e0ff */
[----:B------:R0:W-:Y:S04]  /*7cd50*/  STL [R1+0x24ac], R19 ;  /* 0x0024ac1301007387 */ /* 0x0001e80000100800 */
[----:B0-----:R-:W3:Y:S04]  /*7cd60*/  LDL.LU R19, [R1+0x248c] ;  /* 0x00248c0001137983 */ /* 0x001ee80000300800 */
[----:B------:R-:W3:Y:S04]  /*7cd70*/  LDL.LU R29, [R1+0x24b0] ;  /* 0x0024b000011d7983 */ /* 0x000ee80000300800 */
[----:B------:R-:W-:Y:S04]  /*7cd80*/  STL [R1+0x24d0], R23 ;  /* 0x0024d01701007387 */ /* 0x000fe80000100800 */
[----:B------:R-:W3:Y:S04]  /*7cd90*/  LDL.LU R24, [R1+0x2484] ;  /* 0x0024840001187983 */ /* 0x000ee80000300800 */
[----:B------:R-:W-:Y:S04]  /*7cda0*/  STL [R1+0x24a4], R17 ;  /* 0x0024a41101007387 */ /* 0x000fe80000100800 */
[----:B------:R-:W3:Y:S01]  /*7cdb0*/  LDL.LU R25, [R1+0x24a8] ;  /* 0x0024a80001197983 */ /* 0x000ee20000300800 */
[----:B----4-:R-:W-:-:S05]  /*7cdc0*/  IADD3.X R3, R3, UR6, RZ, P3, !PT ;  /* 0x0000000603037c10 */ /* 0x010fca0009ffe4ff */
        /* <DEDUP_REMOVED lines=26> */
[----:B--2---:R-:W-:-:S05]  /*7cf70*/  IADD3.X R18, R18, UR6, RZ, P5, !PT ;  /* 0x0000000612127c10 */ /* 0x004fca000affe4ff */
[----:B------:R0:W-:Y:S04]  /*7cf80*/  STL [R1+0x24b8], R18 ;  /* 0x0024b81201007387 */ /* 0x0001e80000100800 */
[----:B0-----:R-:W2:Y:S04]  /*7cf90*/  LDL.LU R18, [R1+0x2458] ;  /* 0x0024580001127983 */ /* 0x001ea80000300800 */
[----:B------:R-:W2:Y:S04]  /*7cfa0*/  LDL.LU R23, [R1+0x242c] ;  /* 0x00242c0001177983 */ /* 0x000ea80000300800 */
[----:B------:R-:W2:Y:S01]  /*7cfb0*/  LDL.LU R16, [R1+0x2450] ;  /* 0x0024500001107983 */ /* 0x000ea20000300800 */
[----:B---3--:R-:W-:-:S02]  /*7cfc0*/  IADD3 R19, P5, R19, UR7, RZ ;  /* 0x0000000713137c10 */ /* 0x008fc4000ffbe0ff */
[----:B------:R-:W-:Y:S02]  /*7cfd0*/  IADD3.X R29, R29, UR6, RZ, P6, !PT ;  /* 0x000000061d1d7c10 */ /* 0x000fe4000b7fe4ff */
[----:B------:R-:W-:Y:S01]  /*7cfe0*/  IADD3 R24, P6, R24, UR7, RZ ;  /* 0x0000000718187c10 */ /* 0x000fe2000ffde0ff */
[----:B------:R0:W-:Y:S01]  /*7cff0*/  STL [R1+0x248c], R19 ;  /* 0x00248c1301007387 */ /* 0x0001e20000100800 */
[----:B------:R-:W-:-:S03]  /*7d000*/  IADD3.X R25, R25, UR6, RZ, P1, !PT ;  /* 0x0000000619197c10 */ /* 0x000fc60008ffe4ff */
[----:B0-----:R-:W3:Y:S01]  /*7d010*/  LDL.LU R19, [R1+0x2424] ;  /* 0x0024240001137983 */ /* 0x001ee20000300800 */
[----:B----4-:R-:W-:Y:S02]  /*7d020*/  IADD3 R26, P1, R26, UR7, RZ ;  /* 0x000000071a1a7c10 */ /* 0x010fe4000ff3e0ff */
        /* <DEDUP_REMOVED lines=24> */
[----:B0-----:R-:W4:Y:S04]  /*7d1b0*/  LDL.LU R3, [R1+0x2448] ;  /* 0x0024480001037983 */ /* 0x001f280000300800 */
[----:B------:R-:W-:Y:S04]  /*7d1c0*/  STL [R1+0x245c], R14 ;  /* 0x00245c0e01007387 */ /* 0x000fe80000100800 */
[----:B------:R-:W-:Y:S04]  /*7d1d0*/  STL [R1+0x2454], R15 ;  /* 0x0024540f01007387 */ /* 0x000fe80000100800 */
[----:B------:R0:W-:Y:S01]  /*7d1e0*/  STL [R1+0x244c], R17 ;  /* 0x00244c1101007387 */ /* 0x0001e20000100800 */
[----:B------:R-:W-:-:S03]  /*7d1f0*/  IADD3.X R28, R28, UR6, RZ, P2, !PT ;  /* 0x000000061c1c7c10 */ /* 0x000fc600097fe4ff */
[----:B------:R-:W-:Y:S04]  /*7d200*/  STL [R1+0x2478], R11 ;  /* 0x0024780b01007387 */ /* 0x000fe80000100800 */
[----:B0-----:R-:W4:Y:S04]  /*7d210*/  LDL.LU R17, [R1+0x241c] ;  /* 0x00241c0001117983 */ /* 0x001f280000300800 */
[----:B------:R0:W-:Y:S04]  /*7d220*/  STL [R1+0x2470], R28 ;  /* 0x0024701c01007387 */ /* 0x0001e80000100800 */
[----:B0-----:R-:W4:Y:S01]  /*7d230*/  LDL.LU R28, [R1+0x2440] ;  /* 0x00244000011c7983 */ /* 0x001f220000300800 */
[----:B------:R-:W-:-:S02]  /*7d240*/  IADD3 R12, P2, R12, UR7, RZ ;  /* 0x000000070c0c7c10 */ /* 0x000fc4000ff5e0ff */
[----:B------:R-:W-:Y:S02]  /*7d250*/  IADD3.X R20, R20, UR6, RZ, P3, !PT ;  /* 0x0000000614147c10 */ /* 0x000fe40009ffe4ff */
[----:B------:R-:W-:Y:S02]  /*7d260*/  IADD3.X R22, R22, UR6, RZ, P4, !PT ;  /* 0x0000000616167c10 */ /* 0x000fe4000a7fe4ff */
[----:B------:R-:W-:Y:S01]  /*7d270*/  IADD3 R21, P3, R21, UR7, RZ ;  /* 0x0000000715157c10 */ /* 0x000fe2000ff7e0ff */
[----:B------:R-:W-:Y:S01]  /*7d280*/  STL [R1+0x2444], R12 ;  /* 0x0024440c01007387 */ /* 0x000fe20000100800 */
[----:B------:R-:W-:-:S03]  /*7d290*/  IADD3 R2, P4, R2, UR7, RZ ;  /* 0x0000000702027c10 */ /* 0x000fc6000ff9e0ff */
[----:B------:R-:W-:Y:S04]  /*7d2a0*/  STL [R1+0x2468], R20 ;  /* 0x0024681401007387 */ /* 0x000fe80000100800 */
[----:B------:R0:W-:Y:S04]  /*7d2b0*/  STL [R1+0x2434], R2 ;  /* 0x0024340201007387 */ /* 0x0001e80000100800 */
[----:B------:R-:W-:Y:S04]  /*7d2c0*/  STL [R1+0x243c], R21 ;  /* 0x00243c1501007387 */ /* 0x000fe80000100800 */
[----:B0-----:R-:W4:Y:S04]  /*7d2d0*/  LDL.LU R2, [R1+0x2414] ;  /* 0x0024140001027983 */ /* 0x001f280000300800 */
[----:B------:R-:W-:Y:S01]  /*7d2e0*/  STL [R1+0x2460], R22 ;  /* 0x0024601601007387 */ /* 0x000fe20000100800 */
[----:B--2---:R-:W-:-:S02]  /*7d2f0*/  IADD3.X R18, R18, UR6, RZ, P5, !PT ;  /* 0x0000000612127c10 */ /* 0x004fc4000affe4ff */
[----:B------:R-:W-:Y:S02]  /*7d300*/  IADD3 R23, P5, R23, UR7, RZ ;  /* 0x0000000717177c10 */ /* 0x000fe4000ffbe0ff */
[----:B------:R-:W-:Y:S01]  /*7d310*/  IADD3.X R16, R16, UR6, RZ, P6, !PT ;  /* 0x0000000610107c10 */ /* 0x000fe2000b7fe4ff */
[----:B------:R0:W-:Y:S04]  /*7d320*/  STL [R1+0x2458], R18 ;  /* 0x0024581201007387 */ /* 0x0001e80000100800 */
[----:B0-----:R-:W2:Y:S04]  /*7d330*/  LDL.LU R18, [R1+0x2438] ;  /* 0x0024380001127983 */ /* 0x001ea80000300800 */
[----:B------:R-:W2:Y:S04]  /*7d340*/  LDL.LU R29, [R1+0x240c] ;  /* 0x00240c00011d7983 */ /* 0x000ea80000300800 */
[----:B------:R-:W-:Y:S04]  /*7d350*/  STL [R1+0x242c], R23 ;  /* 0x00242c1701007387 */ /* 0x000fe80000100800 */
[----:B------:R-:W2:Y:S04]  /*7d360*/  LDL.LU R24, [R1+0x2430] ;  /* 0x0024300001187983 */ /* 0x000ea80000300800 */
[----:B------:R-:W-:Y:S04]  /*7d370*/  STL [R1+0x2450], R16 ;  /* 0x0024501001007387 */ /* 0x000fe80000100800 */
[----:B------:R-:W2:Y:S01]  /*7d380*/  LDL.LU R25, [R1+0x2404] ;  /* 0x0024040001197983 */ /* 0x000ea20000300800 */
[----:B---3--:R-:W-:-:S05]  /*7d390*/  IADD3 R19, P6, R19, UR7, RZ ;  /* 0x0000000713137c10 */ /* 0x008fca000ffde0ff */
        /* <DEDUP_REMOVED lines=14> */
[----:B----4-:R-:W-:-:S05]  /*7d480*/  IADD3.X R3, R3, UR6, RZ, P1, !PT ;  /* 0x0000000603037c10 */ /* 0x010fca0008ffe4ff */
[----:B------:R0:W-:Y:S01]  /*7d490*/  STL [R1+0x2448], R3 ;  /* 0x0024480301007387 */ /* 0x0001e20000100800 */
[----:B------:R-:W-:-:S03]  /*7d4a0*/  IADD3 R17, P1, R17, UR7, RZ ;  /* 0x0000000711117c10 */ /* 0x000fc6000ff3e0ff */
[----:B0-----:R-:W4:Y:S04]  /*7d4b0*/  LDL.LU R3, [R1+0x23cc] ;  /* 0x0023cc0001037983 */ /* 0x001f280000300800 */
        /* <DEDUP_REMOVED lines=13> */
[----:B--2---:R-:W-:-:S02]  /*7d590*/  IADD3.X R18, R18, UR6, RZ, P3, !PT ;  /* 0x0000000612127c10 */ /* 0x004fc40009ffe4ff */
[----:B------:R-:W-:Y:S02]  /*7d5a0*/  IADD3 R29, P3, R29, UR7, RZ ;  /* 0x000000071d1d7c10 */ /* 0x000fe4000ff7e0ff */
[----:B------:R-:W-:Y:S02]  /*7d5b0*/  IADD3.X R24, R24, UR6, RZ, P4, !PT ;  /* 0x0000000618187c10 */ /* 0x000fe4000a7fe4ff */
[----:B------:R-:W-:Y:S01]  /*7d5c0*/  IADD3 R25, P4, R25, UR7, RZ ;  /* 0x0000000719197c10 */ /* 0x000fe2000ff9e0ff */
[----:B------:R0:W-:Y:S04]  /*7d5d0*/  STL [R1+0x2438], R18 ;  /* 0x0024381201007387 */ /* 0x0001e80000100800 */
[----:B0-----:R-:W2:Y:S04]  /*7d5e0*/  LDL.LU R18, [R1+0x23d0] ;  /* 0x0023d00001127983 */ /* 0x001ea80000300800 */
[----:B------:R-:W-:Y:S01]  /*7d5f0*/  STL [R1+0x240c], R29 ;  /* 0x00240c1d01007387 */ /* 0x000fe20000100800 */
[----:B---3--:R-:W-:-:S02]  /*7d600*/  IADD3.X R26, R26, UR6, RZ, P5, !PT ;  /* 0x000000061a1a7c10 */ /* 0x008fc4000affe4ff */
[----:B------:R-:W-:Y:S02]  /*7d610*/  IADD3 R27, P5, R27, UR7, RZ ;  /* 0x000000071b1b7c10 */ /* 0x000fe4000ffbe0ff */
        /* <DEDUP_REMOVED lines=22> */
[----:B0-----:R-:W3:Y:S04]  /*7d780*/  LDL.LU R19, [R1+0x23a4] ;  /* 0x0023a40001137983 */ /* 0x001ee80000300800 */
[----:B------:R-:W-:Y:S04]  /*7d790*/  STL [R1+0x2408], R14 ;  /* 0x0024080e01007387 */ /* 0x000fe80000100800 */
[----:B------:R-:W-:Y:S04]  /*7d7a0*/  STL [R1+0x2400], R15 ;  /* 0x0024000f01007387 */ /* 0x000fe80000100800 */
[----:B------:R0:W-:Y:S04]  /*7d7b0*/  STL [R1+0x23f8], R16 ;  /* 0x0023f81001007387 */ /* 0x0001e80000100800 */
[----:B------:R-:W-:Y:S01]  /*7d7c0*/  STL [R1+0x23d4], R11 ;  /* 0x0023d40b01007387 */ /* 0x000fe20000100800 */
[----:B----4-:R-:W-:-:S02]  /*7d7d0*/  IADD3 R3, P5, R3, UR7, RZ ;  /* 0x0000000703037c10 */ /* 0x010fc4000ffbe0ff */
[----:B------:R-:W-:Y:S01]  /*7d7e0*/  IADD3.X R12, R12, UR6, RZ, P6, !PT ;  /* 0x000000060c0c7c10 */ /* 0x000fe2000b7fe4ff */
[----:B0-----:R-:W4:Y:S01]  /*7d7f0*/  LDL.LU R16, [R1+0x23c8] ;  /* 0x0023c80001107983 */ /* 0x001f220000300800 */
[----:B------:R-:W-:-:S03]  /*7d800*/  IADD3 R20, P6, R20, UR7, RZ ;  /* 0x0000000714147c10 */ /* 0x000fc6000ffde0ff */
[----:B------:R0:W-:Y:S01]  /*7d810*/  STL [R1+0x23cc], R3 ;  /* 0x0023cc0301007387 */ /* 0x0001e20000100800 */
[----:B------:R-:W-:-:S03]  /*7d820*/  IADD3.X R21, R21, UR6, RZ, P1, !PT ;  /* 0x0000000615157c10 */ /* 0x000fc60008ffe4ff */
[----:B0-----:R-:W4:Y:S04]  /*7d830*/  LDL.LU R3, [R1+0x239c] ;  /* 0x00239c0001037983 */ /* 0x001f280000300800 */
[----:B------:R-:W-:Y:S04]  /*7d840*/  STL [R1+0x23f0], R12 ;  /* 0x0023f00c01007387 */ /* 0x000fe80000100800 */
[----:B------:R-:W-:Y:S01]  /*7d850*/  STL [R1+0x23c4], R20 ;  /* 0x0023c41401007387 */ /* 0x000fe20000100800 */
[----:B------:R-:W-:-:S05]  /*7d860*/  IADD3.X R28, R28, UR6, RZ, P2, !PT ;  /* 0x000000061c1c7c10 */ /* 0x000fca00097fe4ff */
[----:B------:R0:W-:Y:S04]  /*7d870*/  STL [R1+0x23e0], R28 ;  /* 0x0023e01c01007387 */ /* 0x0001e80000100800 */
[----:B------:R-:W-:Y:S04]  /*7d880*/  STL [R1+0x23e8], R21 ;  /* 0x0023e81501007387 */ /* 0x000fe80000100800 */
[----:B0-----:R-:W4:Y:S01]  /*7d890*/  LDL.LU R28, [R1+0x23c0] ;  /* 0x0023c000011c7983 */ /* 0x001f220000300800 */
[----:B------:R-:W-:Y:S02]  /*7d8a0*/  IADD3 R22, P1, R22, UR7, RZ ;  /* 0x0000000716167c10 */ /* 0x000fe4000ff3e0ff */
[----:B------:R-:W-:-:S03]  /*7d8b0*/  IADD3 R2, P2, R2, UR7, RZ ;  /* 0x0000000702027c10 */ /* 0x000fc6000ff5e0ff */
[----:B------:R-:W-:Y:S04]  /*7d8c0*/  STL [R1+0x23bc], R22 ;  /* 0x0023bc1601007387 */ /* 0x000fe80000100800 */
[----:B------:R0:W-:Y:S04]  /*7d8d0*/  STL [R1+0x23b4], R2 ;  /* 0x0023b40201007387 */ /* 0x0001e80000100800 */
[----:B0-----:R-:W4:Y:S01]  /*7d8e0*/  LDL.LU R2, [R1+0x2394] ;  /* 0x0023940001027983 */ /* 0x001f220000300800 */
[----:B------:R-:W-:Y:S02]  /*7d8f0*/  IADD3.X R23, R23, UR6, RZ, P3, !PT ;  /* 0x0000000617177c10 */ /* 0x000fe40009ffe4ff */
[----:B------:R-:W-:Y:S01]  /*7d900*/  IADD3 R17, P3, R17, UR7, RZ ;  /* 0x0000000711117c10 */ /* 0x000fe2000ff7e0ff */
[----:B------:R-:W4:Y:S04]  /*7d910*/  LDL.LU R29, [R1+0x23b8] ;  /* 0x0023b800011d7983 */ /* 0x000f280000300800 */
[----:B------:R-:W-:Y:S04]  /*7d920*/  STL [R1+0x23d8], R23 ;  /* 0x0023d81701007387 */ /* 0x000fe80000100800 */
[----:B------:R-:W4:Y:S04]  /*7d930*/  LDL.LU R24, [R1+0x238c] ;  /* 0x00238c0001187983 */ /* 0x000f280000300800 */
[----:B------:R0:W-:Y:S04]  /*7d940*/  STL [R1+0x23ac], R17 ;  /* 0x0023ac1101007387 */ /* 0x0001e80000100800 */
[----:B------:R-:W4:Y:S01]  /*7d950*/  LDL.LU R25, [R1+0x23b0] ;  /* 0x0023b00001197983 */ /* 0x000f220000300800 */
[----:B--2---:R-:W-:-:S05]  /*7d960*/  IADD3.X R18, R18, UR6, RZ, P4, !PT ;  /* 0x0000000612127c10 */ /* 0x004fca000a7fe4ff */
        /* <DEDUP_REMOVED lines=13> */
[----:B-1----:R-:W2:Y:S01]  /*7da40*/  LDL.LU R18, [R1+0x2354] ;  /* 0x0023540001127983 */ /* 0x002ea20000300800 */
[----:B---3--:R-:W-:-:S05]  /*7da50*/  IADD3 R19, P4, R19, UR7, RZ ;  /* 0x0000000713137c10 */ /* 0x008fca000ff9e0ff */
[----:B------:R0:W-:Y:S01]  /*7da60*/  STL [R1+0x23a4], R19 ;  /* 0x0023a41301007387 */ /* 0x0001e20000100800 */
[----:B----4-:R-:W-:-:S03]  /*7da70*/  IADD3.X R16, R16, UR6, RZ, P5, !PT ;  /* 0x0000000610107c10 */ /* 0x010fc6000affe4ff */
[----:B0-----:R-:W3:Y:S04]  /*7da80*/  LDL.LU R19, [R1+0x2378] ;  /* 0x0023780001137983 */ /* 0x001ee80000300800 */
        /* <DEDUP_REMOVED lines=18> */
[----:B------:R-:W-:Y:S01]  /*7dbb0*/  IADD3.X R25, R25, UR6, RZ, P2, !PT ;  /* 0x0000000619197c10 */ /* 0x000fe200097fe4ff */
[----:B------:R-:W-:Y:S04]  /*7dbc0*/  STL [R1+0x23b8], R29 ;  /* 0x0023b81d01007387 */ /* 0x000fe80000100800 */
[----:B------:R-:W-:Y:S04]  /*7dbd0*/  STL [R1+0x238c], R24 ;  /* 0x00238c1801007387 */ /* 0x000fe80000100800 */
[----:B------:R-:W-:Y:S01]  /*7dbe0*/  STL [R1+0x23b0], R25 ;  /* 0x0023b01901007387 */ /* 0x000fe20000100800 */
[----:B--2---:R-:W-:-:S02]  /*7dbf0*/  IADD3 R26, P2, R26, UR7, RZ ;  /* 0x000000071a1a7c10 */ /* 0x004fc4000ff5e0ff */
        /* <DEDUP_REMOVED lines=21> */
[----:B0-----:R-:W2:Y:S04]  /*7dd50*/  LDL.LU R17, [R1+0x2350] ;  /* 0x0023500001117983 */ /* 0x001ea80000300800 */
[----:B------:R-:W-:Y:S04]  /*7dd60*/  STL [R1+0x2364], R14 ;  /* 0x0023640e01007387 */ /* 0x000fe80000100800 */
[----:B------:R-:W-:Y:S04]  /*7dd70*/  STL [R1+0x235c], R15 ;  /* 0x00235c0f01007387 */ /* 0x000fe80000100800 */
[----:B------:R0:W-:Y:S04]  /*7dd80*/  STL [R1+0x2354], R18 ;  /* 0x0023541201007387 */ /* 0x0001e80000100800 */
[----:B------:R-:W-:Y:S04]  /*7dd90*/  STL [R1+0x2380], R11 ;  /* 0x0023800b01007387 */ /* 0x000fe80000100800 */
[----:B0-----:R-:W2:Y:S01]  /*7dda0*/  LDL.LU R18, [R1+0x2324] ;  /* 0x0023240001127983 */ /* 0x001ea20000300800 */
[----:B---3--:R-:W-:-:S02]  /*7ddb0*/  IADD3.X R19, R19, UR6, RZ, P3, !PT ;  /* 0x0000000613137c10 */ /* 0x008fc40009ffe4ff */
[----:B----4-:R-:W-:Y:S02]  /*7ddc0*/  IADD3 R12, P3, R12, UR7, RZ ;  /* 0x000000070c0c7c10 */ /* 0x010fe4000ff7e0ff */
[----:B------:R-:W-:Y:S01]  /*7ddd0*/  IADD3.X R20, R20, UR6, RZ, P4, !PT ;  /* 0x0000000614147c10 */ /* 0x000fe2000a7fe4ff */
[----:B------:R0:W-:Y:S01]  /*7dde0*/  STL [R1+0x2378], R19 ;  /* 0x0023781301007387 */ /* 0x0001e20000100800 */
[----:B------:R-:W-:-:S03]  /*7ddf0*/  IADD3 R21, P4, R21, UR7, RZ ;  /* 0x0000000715157c10 */ /* 0x000fc6000ff9e0ff */
[----:B0-----:R-:W3:Y:S01]  /*7de00*/  LDL.LU R19, [R1+0x2348] ;  /* 0x0023480001137983 */ /* 0x001ee20000300800 */
[----:B------:R-:W-:-:S03]  /*7de10*/  IADD3.X R22, R22, UR6, RZ, P5, !PT ;  /* 0x0000000616167c10 */ /* 0x000fc6000affe4ff */
[----:B------:R-:W-:Y:S04]  /*7de20*/  STL [R1+0x234c], R12 ;  /* 0x00234c0c01007387 */ /* 0x000fe80000100800 */
[----:B------:R-:W-:Y:S01]  /*7de30*/  STL [R1+0x2370], R20 ;  /* 0x0023701401007387 */ /* 0x000fe20000100800 */
[----:B------:R-:W-:-:S05]  /*7de40*/  IADD3 R3, P5, R3, UR7, RZ ;  /* 0x0000000703037c10 */ /* 0x000fca000ffbe0ff */
[----:B------:R0:W-:Y:S04]  /*7de50*/  STL [R1+0x233c], R3 ;  /* 0x00233c0301007387 */ /* 0x0001e80000100800 */
[----:B------:R-:W-:Y:S04]  /*7de60*/  STL [R1+0x2344], R21 ;  /* 0x0023441501007387 */ /* 0x000fe80000100800 */
[----:B0-----:R-:W4:Y:S04]  /*7de70*/  LDL.LU R3, [R1+0x231c] ;  /* 0x00231c0001037983 */ /* 0x001f280000300800 */
[----:B------:R-:W-:Y:S01]  /*7de80*/  STL [R1+0x2368], R22 ;  /* 0x0023681601007387 */ /* 0x000fe20000100800 */
[----:B------:R-:W-:-:S02]  /*7de90*/  IADD3.X R28, R28, UR6, RZ, P6, !PT ;  /* 0x000000061c1c7c10 */ /* 0x000fc4000b7fe4ff */
[----:B------:R-:W-:-:S03]  /*7dea0*/  IADD3 R23, P6, R23, UR7, RZ ;  /* 0x0000000717177c10 */ /* 0x000fc6000ffde0ff */
[----:B------:R0:W-:Y:S04]  /*7deb0*/  STL [R1+0x2360], R28 ;  /* 0x0023601c01007387 */ /* 0x0001e80000100800 */
[----:B0-----:R-:W4:Y:S04]  /*7dec0*/  LDL.LU R28, [R1+0x2340] ;  /* 0x00234000011c7983 */ /* 0x001f280000300800 */
[----:B------:R-:W4:Y:S04]  /*7ded0*/  LDL.LU R11, [R1+0x2314] ;  /* 0x00231400010b7983 */ /* 0x000f280000300800 */
[----:B------:R-:W-:Y:S04]  /*7dee0*/  STL [R1+0x2334], R23 ;  /* 0x0023341701007387 */ /* 0x000fe80000100800 */
[----:B------:R-:W4:Y:S01]  /*7def0*/  LDL.LU R12, [R1+0x2338] ;  /* 0x00233800010c7983 */ /* 0x000f220000300800 */
[----:B------:R-:W-:-:S02]  /*7df00*/  IADD3.X R16, R16, UR6, RZ, P1, !PT ;  /* 0x0000000610107c10 */ /* 0x000fc40008ffe4ff */
        /* <DEDUP_REMOVED lines=18> */
[----:B------:R-:W-:Y:S04]  /*7e030*/  STL [R1+0x2350], R17 ;  /* 0x0023501101007387 */ /* 0x000fe80000100800 */
[----:B------:R-:W2:Y:S04]  /*7e040*/  LDL.LU R20, [R1+0x22d4] ;  /* 0x0022d40001147983 */ /* 0x000ea80000300800 */
[----:B------:R-:W2:Y:S04]  /*7e050*/  LDL.LU R21, [R1+0x22f8] ;  /* 0x0022f80001157983 */ /* 0x000ea80000300800 */
[----:B------:R-:W2:Y:S01]  /*7e060*/  LDL.LU R22, [R1+0x22cc] ;  /* 0x0022cc0001167983 */ /* 0x000ea20000300800 */
[----:B------:R-:W-:-:S05]  /*7e070*/  IADD3 R18, P2, R18, UR7, RZ ;  /* 0x0000000712127c10 */ /* 0x000fca000ff5e0ff */
[----:B------:R-:W-:Y:S04]  /*7e080*/  STL [R1+0x2324], R18 ;  /* 0x0023241201007387 */ /* 0x000fe80000100800 */
[----:B------:R-:W2:Y:S01]  /*7e090*/  LDL.LU R23, [R1+0x22f0] ;  /* 0x0022f00001177983 */ /* 0x000ea20000300800 */
[----:B---3--:R-:W-:-:S05]  /*7e0a0*/  IADD3.X R19, R19, UR6, RZ, P3, !PT ;  /* 0x0000000613137c10 */ /* 0x008fca0009ffe4ff */
[----:B------:R0:W-:Y:S04]  /*7e0b0*/  STL [R1+0x2348], R19 ;  /* 0x0023481301007387 */ /* 0x0001e80000100800 */
[----:B------:R-:W3:Y:S04]  /*7e0c0*/  LDL.LU R16, [R1+0x22c4] ;  /* 0x0022c40001107983 */ /* 0x000ee80000300800 */
[----:B0-----:R-:W3:Y:S01]  /*7e0d0*/  LDL.LU R19, [R1+0x22e8] ;  /* 0x0022e80001137983 */ /* 0x001ee20000300800 */
[----:B----4-:R-:W-:-:S05]  /*7e0e0*/  IADD3 R3, P3, R3, UR7, RZ ;  /* 0x0000000703037c10 */ /* 0x010fca000ff7e0ff */
[----:B------:R0:W-:Y:S04]  /*7e0f0*/  STL [R1+0x231c], R3 ;  /* 0x00231c0301007387 */ /* 0x0001e80000100800 */
[----:B0-----:R-:W4:Y:S04]  /*7e100*/  LDL.LU R3, [R1+0x22bc] ;  /* 0x0022bc0001037983 */ /* 0x001f280000300800 */
[----:B------:R-:W4:Y:S04]  /*7e110*/  LDL.LU R17, [R1+0x22e0] ;  /* 0x0022e00001117983 */ /* 0x000f280000300800 */
[----:B------:R-:W4:Y:S01]  /*7e120*/  LDL.LU R18, [R1+0x22b4] ;  /* 0x0022b40001127983 */ /* 0x000f220000300800 */
[----:B------:R-:W-:-:S02]  /*7e130*/  IADD3.X R28, R28, UR6, RZ, P4, !PT ;  /* 0x000000061c1c7c10 */ /* 0x000fc4000a7fe4ff */
[----:B------:R-:W-:Y:S02]  /*7e140*/  IADD3 R11, P4, R11, UR7, RZ ;  /* 0x000000070b0b7c10 */ /* 0x000fe4000ff9e0ff */
[----:B------:R-:W-:Y:S01]  /*7e150*/  IADD3.X R12, R12, UR6, RZ, P5, !PT ;  /* 0x000000060c0c7c10 */ /* 0x000fe2000affe4ff */
[----:B------:R0:W-:Y:S04]  /*7e160*/  STL [R1+0x2340], R28 ;  /* 0x0023401c01007387 */ /* 0x0001e80000100800 */
[----:B0-----:R-:W4:Y:S04]  /*7e170*/  LDL.LU R28, [R1+0x22d8] ;  /* 0x0022d800011c7983 */ /* 0x001f280000300800 */
[----:B------:R0:W-:Y:S04]  /*7e180*/  STL [R1+0x2314], R11 ;  /* 0x0023140b01007387 */ /* 0x0001e80000100800 */
[----:B0-----:R-:W4:Y:S04]  /*7e190*/  LDL.LU R11, [R1+0x2a60] ;  /* 0x002a6000010b7983 */ /* 0x001f280000300800 */
        /* <DEDUP_REMOVED lines=22> */
[----:B------:R1:W-:Y:S04]  /*7e300*/  STL [R1+0x22ec], R5 ;  /* 0x0022ec0501007387 */ /* 0x0003e80000100800 */
[----:B0-----:R-:W4:Y:S01]  /*7e310*/  LDL.LU R2, [R1+0x22ac] ;  /* 0x0022ac0001027983 */ /* 0x001f220000300800 */
[----:B------:R-:W-:-:S02]  /*7e320*/  IADD3.X R9, R9, UR6, RZ, P5, !PT ;  /* 0x0000000609097c10 */ /* 0x000fc4000affe4ff */
[----:B------:R-:W-:Y:S02]  /*7e330*/  IADD3 R14, P5, R14, UR7, RZ ;  /* 0x000000070e0e7c10 */ /* 0x000fe4000ffbe0ff */
[----:B------:R-:W-:Y:S01]  /*7e340*/  IADD3.X R15, R15, UR6, RZ, P6, !PT ;  /* 0x000000060f0f7c10 */ /* 0x000fe2000b7fe4ff */
[----:B------:R-:W-:Y:S01]  /*7e350*/  STL [R1+0x2310], R10 ;  /* 0x0023100a01007387 */ /* 0x000fe20000100800 */
[----:B-1----:R-:W-:-:S03]  /*7e360*/  IMAD.MOV.U32 R5, RZ, RZ, R4 ;  /* 0x000000ffff057224 */ /* 0x002fc600078e0004 */
[----:B------:R-:W-:Y:S01]  /*7e370*/  STL [R1+0x2308], R9 ;  /* 0x0023080901007387 */ /* 0x000fe20000100800 */
[----:B------:R-:W-:-:S03]  /*7e380*/  IMAD.MOV.U32 R4, RZ, RZ, R13 ;  /* 0x000000ffff047224 */ /* 0x000fc600078e000d */
[----:B------:R-:W-:Y:S04]  /*7e390*/  STL [R1+0x22dc], R14 ;  /* 0x0022dc0e01007387 */ /* 0x000fe80000100800 */
[----:B------:R-:W-:Y:S01]  /*7e3a0*/  STL [R1+0x2300], R15 ;  /* 0x0023000f01007387 */ /* 0x000fe20000100800 */
[----:B--2---:R-:W-:Y:S02]  /*7e3b0*/  IADD3 R20, P6, R20, UR7, RZ ;  /* 0x0000000714147c10 */ /* 0x004fe4000ffde0ff */
[----:B------:R-:W-:Y:S02]  /*7e3c0*/  IADD3.X R21, R21, UR6, RZ, P1, !PT ;  /* 0x0000000615157c10 */ /* 0x000fe40008ffe4ff */
[----:B------:R-:W-:Y:S01]  /*7e3d0*/  IADD3 R22, P1, R22, UR7, RZ ;  /* 0x0000000716167c10 */ /* 0x000fe2000ff3e0ff */
[----:B------:R-:W-:Y:S01]  /*7e3e0*/  STL [R1+0x22d4], R20 ;  /* 0x0022d41401007387 */ /* 0x000fe20000100800 */
[----:B------:R-:W-:-:S02]  /*7e3f0*/  IADD3.X R23, R23, UR6, RZ, P2, !PT ;  /* 0x0000000617177c10 */ /* 0x000fc400097fe4ff */
[----:B---3--:R-:W-:Y:S02]  /*7e400*/  IADD3 R16, P2, R16, UR7, RZ ;  /* 0x0000000710107c10 */ /* 0x008fe4000ff5e0ff */
[----:B------:R-:W-:Y:S02]  /*7e410*/  IADD3.X R19, R19, UR6, RZ, P3, !PT ;  /* 0x0000000613137c10 */ /* 0x000fe40009ffe4ff */
[----:B----4-:R-:W-:Y:S02]  /*7e420*/  IADD3 R3, P3, R3, UR7, RZ ;  /* 0x0000000703037c10 */ /* 0x010fe4000ff7e0ff */
[----:B------:R-:W-:Y:S02]  /*7e430*/  IADD3.X R17, R17, UR6, RZ, P4, !PT ;  /* 0x0000000611117c10 */ /* 0x000fe4000a7fe4ff */
[----:B------:R-:W-:Y:S01]  /*7e440*/  IADD3 R18, P4, R18, UR7, RZ ;  /* 0x0000000712127c10 */ /* 0x000fe2000ff9e0ff */
[----:B------:R-:W-:Y:S02]  /*7e450*/  IMAD.MOV.U32 R7, RZ, RZ, R11 ;  /* 0x000000ffff077224 */ /* 0x000fe400078e000b */
[----:B------:R-:W-:-:S05]  /*7e460*/  IMAD.MOV.U32 R6, RZ, RZ, R12 ;  /* 0x000000ffff067224 */ /* 0x000fca00078e000c */
[----:B------:R-:W-:Y:S04]  /*7e470*/  STL.64 [R1+0x19f0], R6 ;  /* 0x0019f00601007387 */ /* 0x000fe80000100a00 */
[----:B------:R-:W-:Y:S04]  /*7e480*/  STL.64 [R1+0x19e8], R4 ;  /* 0x0019e80401007387 */ /* 0x000fe80000100a00 */
[----:B------:R-:W-:Y:S04]  /*7e490*/  STL [R1+0x22f8], R21 ;  /* 0x0022f81501007387 */ /* 0x000fe80000100800 */
[----:B------:R-:W-:Y:S04]  /*7e4a0*/  STL [R1+0x22cc], R22 ;  /* 0x0022cc1601007387 */ /* 0x000fe80000100800 */
[----:B------:R0:W-:Y:S04]  /*7e4b0*/  STL [R1+0x22e8], R19 ;  /* 0x0022e81301007387 */ /* 0x0001e80000100800 */
[----:B------:R-:W-:Y:S01]  /*7e4c0*/  STL [R1+0x22f0], R23 ;  /* 0x0022f01701007387 */ /* 0x000fe20000100800 */
[----:B------:R-:W-:-:S03]  /*7e4d0*/  IADD3.X R28, R28, UR6, RZ, P5, !PT ;  /* 0x000000061c1c7c10 */ /* 0x000fc6000affe4ff */
[----:B0-----:R-:W2:Y:S04]  /*7e4e0*/  LDL.LU R19, [R1+0x22d0] ;  /* 0x0022d00001137983 */ /* 0x001ea80000300800 */
[----:B------:R-:W-:Y:S04]  /*7e4f0*/  STL [R1+0x22c4], R16 ;  /* 0x0022c41001007387 */ /* 0x000fe80000100800 */
[----:B------:R0:W-:Y:S04]  /*7e500*/  STL [R1+0x22bc], R3 ;  /* 0x0022bc0301007387 */ /* 0x0001e80000100800 */
        /* <DEDUP_REMOVED lines=16> */
[----:B------:R-:W-:-:S03]  /*7e610*/  IADD3 R2, P5, R2, UR7, RZ ;  /* 0x0000000702027c10 */ /* 0x000fc6000ffbe0ff */
[----:B0-----:R-:W4:Y:S04]  /*7e620*/  LDL.LU R28, [R1+0x2298] ;  /* 0x00229800011c7983 */ /* 0x001f280000300800 */
[----:B------:R-:W4:Y:S04]  /*7e630*/  LDL.LU R5, [R1+0x226c] ;  /* 0x00226c0001057983 */ /* 0x000f280000300800 */
[----:B------:R-:W4:Y:S04]  /*7e640*/  LDL.LU R10, [R1+0x2290] ;  /* 0x00229000010a7983 */ /* 0x000f280000300800 */
        /* <DEDUP_REMOVED lines=9> */
[----:B0-----:R-:W4:Y:S01]  /*7e6e0*/  LDL.LU R2, [R1+0x2244] ;  /* 0x0022440001027983 */ /* 0x001f220000300800 */
[----:B--2---:R-:W-:-:S05]  /*7e6f0*/  IADD3.X R19, R19, UR6, RZ, P6, !PT ;  /* 0x0000000613137c10 */ /* 0x004fca000b7fe4ff */
[----:B------:R0:W-:Y:S01]  /*7e700*/  STL [R1+0x22d0], R19 ;  /* 0x0022d01301007387 */ /* 0x0001e20000100800 */
[----:B---3--:R-:W-:-:S03]  /*7e710*/  IADD3 R3, P6, R3, UR7, RZ ;  /* 0x0000000703037c10 */ /* 0x008fc6000ffde0ff */
[----:B0-----:R-:W2:Y:S04]  /*7e720*/  LDL.LU R19, [R1+0x2268] ;  /* 0x0022680001137983 */ /* 0x001ea80000300800 */
[----:B------:R-:W3:Y:S01]  /*7e730*/  LDL.LU R17, [R1+0x223c] ;  /* 0x00223c0001117983 */ /* 0x000ee20000300800 */
[----:B----4-:R-:W-:-:S03]  /*7e740*/  IADD3.X R13, R13, UR6, RZ, P1, !PT ;  /* 0x000000060d0d7c10 */ /* 0x010fc60008ffe4ff */
[----:B------:R-:W4:Y:S01]  /*7e750*/  LDL.LU R18, [R1+0x2260] ;  /* 0x0022600001127983 */ /* 0x000f220000300800 */
[----:B------:R-:W-:-:S03]  /*7e760*/  IADD3 R4, P1, R4, UR7, RZ ;  /* 0x0000000704047c10 */ /* 0x000fc6000ff3e0ff */
[----:B------:R0:W-:Y:S01]  /*7e770*/  STL [R1+0x22a4], R3 ;  /* 0x0022a40301007387 */ /* 0x0001e20000100800 */
[----:B------:R-:W-:Y:S02]  /*7e780*/  IADD3.X R12, R12, UR6, RZ, P2, !PT ;  /* 0x000000060c0c7c10 */ /* 0x000fe400097fe4ff */
[----:B------:R-:W-:Y:S02]  /*7e790*/  IADD3 R11, P2, R11, UR7, RZ ;  /* 0x000000070b0b7c10 */ /* 0x000fe4000ff5e0ff */
[----:B------:R-:W-:Y:S02]  /*7e7a0*/  IADD3.X R29, R29, UR6, RZ, P3, !PT ;  /* 0x000000061d1d7c10 */ /* 0x000fe40009ffe4ff */
[----:B------:R-:W-:Y:S02]  /*7e7b0*/  IADD3 R24, P3, R24, UR7, RZ ;  /* 0x0000000718187c10 */ /* 0x000fe4000ff7e0ff */
[----:B------:R-:W-:Y:S02]  /*7e7c0*/  IADD3.X R25, R25, UR6, RZ, P4, !PT ;  /* 0x0000000619197c10 */ /* 0x000fe4000a7fe4ff */
[----:B------:R-:W-:Y:S01]  /*7e7d0*/  IADD3 R26, P4, R26, UR7, RZ ;  /* 0x000000071a1a7c10 */ /* 0x000fe2000ff9e0ff */
[----:B0-----:R-:W4:Y:S04]  /*7e7e0*/  LDL.LU R3, [R1+0x281c] ;  /* 0x00281c0001037983 */ /* 0x001f280000300800 */
[----:B------:R-:W-:Y:S04]  /*7e7f0*/  STL [R1+0x22c8], R13 ;  /* 0x0022c80d01007387 */ /* 0x000fe80000100800 */
[----:B------:R-:W-:Y:S04]  /*7e800*/  STL [R1+0x229c], R4 ;  /* 0x00229c0401007387 */ /* 0x000fe80000100800 */
[----:B------:R-:W-:Y:S04]  /*7e810*/  STL [R1+0x22c0], R12 ;  /* 0x0022c00c01007387 */ /* 0x000fe80000100800 */
        /* <DEDUP_REMOVED lines=12> */
[----:B------:R-:W-:-:S03]  /*7e8e0*/  IADD3 R5, P1, R5, UR7, RZ ;  /* 0x0000000705057c10 */ /* 0x000fc6000ff3e0ff */
[----:B------:R0:W-:Y:S01]  /*7e8f0*/  STL [R1+0x2298], R28 ;  /* 0x0022981c01007387 */ /* 0x0001e20000100800 */
[----:B------:R-:W-:-:S03]  /*7e900*/  IADD3.X R10, R10, UR6, RZ, P2, !PT ;  /* 0x000000060a0a7c10 */ /* 0x000fc600097fe4ff */
[----:B------:R-:W-:Y:S01]  /*7e910*/  STL [R1+0x22a0], R7 ;  /* 0x0022a00701007387 */ /* 0x000fe20000100800 */
        /* <DEDUP_REMOVED lines=10> */
[----:B------:R-:W-:-:S02]  /*7e9c0*/  IADD3.X R22, R22, UR6, RZ, P5, !PT ;  /* 0x0000000616167c10 */ /* 0x000fc4000affe4ff */
        /* <DEDUP_REMOVED lines=10> */
[----:B0-----:R-:W4:Y:S04]  /*7ea70*/  LDL.LU R2, [R1+0x2824] ;  /* 0x0028240001027983 */ /* 0x001f280000300800 */
[----:B------:R-:W-:Y:S01]  /*7ea80*/  STL [R1+0x2270], R16 ;  /* 0x0022701001007387 */ /* 0x000fe20000100800 */
[----:B--2---:R-:W-:-:S02]  /*7ea90*/  IADD3.X R19, R19, UR6, RZ, P1, !PT ;  /* 0x0000000613137c10 */ /* 0x004fc40008ffe4ff */
[----:B---3--:R-:W-:Y:S02]  /*7eaa0*/  IADD3 R17, P1, R17, UR7, RZ ;  /* 0x0000000711117c10 */ /* 0x008fe4000ff3e0ff */
[----:B----4-:R-:W-:Y:S01]  /*7eab0*/  IADD3.X R18, R18, UR6, RZ, P2, !PT ;  /* 0x0000000612127c10 */ /* 0x010fe200097fe4ff */
[----:B------:R0:W-:Y:S04]  /*7eac0*/  STL [R1+0x2268], R19 ;  /* 0x0022681301007387 */ /* 0x0001e80000100800 */
[----:B0-----:R-:W2:Y:S01]  /*7ead0*/  LDL.LU R19, [R1+0x2250] ;  /* 0x0022500001137983 */ /* 0x001ea20000300800 */
[----:B------:R-:W-:-:S03]  /*7eae0*/  IADD3 R3, P2, R3, UR7, RZ ;  /* 0x0000000703037c10 */ /* 0x000fc6000ff5e0ff */
[----:B------:R-:W3:Y:S04]  /*7eaf0*/  LDL.LU R13, [R1+0x282c] ;  /* 0x00282c00010d7983 */ /* 0x000ee80000300800 */
        /* <DEDUP_REMOVED lines=34> */
[----:B---3--:R-:W-:Y:S02]  /*7ed20*/  IADD3 R13, P4, R13, UR7, RZ ;  /* 0x000000070d0d7c10 */ /* 0x008fe4000ff9e0ff */
[----:B----4-:R-:W-:Y:S01]  /*7ed30*/  IADD3.X R4, R4, UR6, RZ, P5, !PT ;  /* 0x0000000604047c10 */ /* 0x010fe2000affe4ff */
[----:B------:R0:W-:Y:S01]  /*7ed40*/  STL [R1+0x2250], R19 ;  /* 0x0022501301007387 */ /* 0x0001e20000100800 */
[----:B------:R-:W-:Y:S02]  /*7ed50*/  IADD3 R12, P5, R12, UR7, RZ ;  /* 0x000000070c0c7c10 */ /* 0x000fe4000ffbe0ff */
[----:B------:R-:W-:Y:S02]  /*7ed60*/  IADD3.X R11, R11, UR6, RZ, P6, !PT ;  /* 0x000000060b0b7c10 */ /* 0x000fe4000b7fe4ff */
[----:B------:R-:W-:Y:S02]  /*7ed70*/  IADD3 R29, P6, R29, UR7, RZ ;  /* 0x000000071d1d7c10 */ /* 0x000fe4000ffde0ff */
[----:B------:R-:W-:-:S02]  /*7ed80*/  IADD3.X R24, R24, UR6, RZ, P1, !PT ;  /* 0x0000000618187c10 */ /* 0x000fc40008ffe4ff */
[----:B------:R-:W-:Y:S02]  /*7ed90*/  IADD3 R25, P1, R25, UR7, RZ ;  /* 0x0000000719197c10 */ /* 0x000fe4000ff3e0ff */
[----:B------:R-:W-:Y:S01]  /*7eda0*/  IADD3.X R26, R26, UR6, RZ, P2, !PT ;  /* 0x000000061a1a7c10 */ /* 0x000fe200097fe4ff */
[----:B0-----:R-:W2:Y:S04]  /*7edb0*/  LDL.LU R19, [R1+0x2830] ;  /* 0x0028300001137983 */ /* 0x001ea80000300800 */
[----:B------:R-:W-:Y:S04]  /*7edc0*/  STL [R1+0x282c], R13 ;  /* 0x00282c0d01007387 */ /* 0x000fe80000100800 */
[----:B------:R-:W-:Y:S04]  /*7edd0*/  STL [R1+0x2248], R4 ;  /* 0x0022480401007387 */ /* 0x000fe80000100800 */
[----:B------:R-:W-:Y:S04]  /*7ede0*/  STL [R1+0x2834], R12 ;  /* 0x0028340c01007387 */ /* 0x000fe80000100800 */
        /* <DEDUP_REMOVED lines=14> */
[----:B------:R-:W-:-:S03]  /*7eed0*/  IADD3 R10, P5, R10, UR7, RZ ;  /* 0x000000070a0a7c10 */ /* 0x000fc6000ffbe0ff */
[----:B------:R-:W-:Y:S01]  /*7eee0*/  STL [R1+0x2854], R7 ;  /* 0x0028540701007387 */ /* 0x000fe20000100800 */
[----:B------:R-:W-:Y:S02]  /*7eef0*/  IADD3.X R9, R9, UR6, RZ, P6, !PT ;  /* 0x0000000609097c10 */ /* 0x000fe4000b7fe4ff */
[----:B------:R-:W-:Y:S02]  /*7ef00*/  IADD3 R14, P6, R14, UR7, RZ ;  /* 0x000000070e0e7c10 */ /* 0x000fe4000ffde0ff */
[----:B------:R-:W-:Y:S02]  /*7ef10*/  IADD3.X R15, R15, UR6, RZ, P1, !PT ;  /* 0x000000060f0f7c10 */ /* 0x000fe40008ffe4ff */
[----:B------:R-:W-:Y:S02]  /*7ef20*/  IADD3 R20, P1, R20, UR7, RZ ;  /* 0x0000000714147c10 */ /* 0x000fe4000ff3e0ff */
[----:B------:R-:W-:Y:S01]  /*7ef30*/  IADD3.X R21, R21, UR6, RZ, P2, !PT ;  /* 0x0000000615157c10 */ /* 0x000fe200097fe4ff */
[----:B0-----:R-:W3:Y:S04]  /*7ef40*/  LDL.LU R3, [R1+0x289c] ;  /* 0x00289c0001037983 */ /* 0x001ee80000300800 */
[----:B------:R-:W-:Y:S04]  /*7ef50*/  STL [R1+0x222c], R8 ;  /* 0x00222c0801007387 */ /* 0x000fe80000100800 */
[----:B------:R-:W-:Y:S04]  /*7ef60*/  STL [R1+0x2228], R5 ;  /* 0x0022280501007387 */ /* 0x000fe80000100800 */
[----:B------:R-:W-:Y:S04]  /*7ef70*/  STL [R1+0x2864], R10 ;  /* 0x0028640a01007387 */ /* 0x000fe80000100800 */
[----:B------:R-:W-:Y:S01]  /*7ef80*/  STL [R1+0x2224], R9 ;  /* 0x0022240901007387 */ /* 0x000fe20000100800 */
[----:B------:R-:W-:-:S03]  /*7ef90*/  IADD3 R22, P2, R22, UR7, RZ ;  /* 0x0000000716167c10 */ /* 0x000fc6000ff5e0ff */
[----:B------:R-:W-:Y:S01]  /*7efa0*/  STL [R1+0x286c], R14 ;  /* 0x00286c0e01007387 */ /* 0x000fe20000100800 */
[----:B------:R-:W-:-:S03]  /*7efb0*/  IADD3.X R28, R28, UR6, RZ, P4, !PT ;  /* 0x000000061c1c7c10 */ /* 0x000fc6000a7fe4ff */
[----:B------:R-:W-:Y:S01]  /*7efc0*/  STL [R1+0x2220], R15 ;  /* 0x0022200f01007387 */ /* 0x000fe20000100800 */
[----:B------:R-:W-:-:S03]  /*7efd0*/  IADD3.X R23, R23, UR6, RZ, P3, !PT ;  /* 0x0000000617177c10 */ /* 0x000fc60009ffe4ff */
[----:B------:R-:W-:Y:S04]  /*7efe0*/  STL [R1+0x2874], R20 ;  /* 0x0028741401007387 */ /* 0x000fe80000100800 */
[----:B------:R-:W-:Y:S01]  /*7eff0*/  STL [R1+0x221c], R21 ;  /* 0x00221c1501007387 */ /* 0x000fe20000100800 */
[----:B------:R-:W-:-:S03]  /*7f000*/  IADD3 R16, P3, R16, UR7, RZ ;  /* 0x0000000710107c10 */ /* 0x000fc6000ff7e0ff */
[----:B------:R-:W-:Y:S04]  /*7f010*/  STL [R1+0x287c], R22 ;  /* 0x00287c1601007387 */ /* 0x000fe80000100800 */
[----:B------:R0:W-:Y:S04]  /*7f020*/  STL [R1+0x2820], R28 ;  /* 0x0028201c01007387 */ /* 0x0001e80000100800 */
[----:B------:R-:W-:Y:S01]  /*7f030*/  STL [R1+0x2818], R23 ;  /* 0x0028181701007387 */ /* 0x000fe20000100800 */
[----:B------:R-:W-:-:S03]  /*7f040*/  IADD3 R2, P4, R2, UR7, RZ ;  /* 0x0000000702027c10 */ /* 0x000fc6000ff9e0ff */
[----:B0-----:R-:W4:Y:S04]  /*7f050*/  LDL.LU R28, [R1+0x2838] ;  /* 0x00283800011c7983 */ /* 0x001f280000300800 */
[----:B------:R-:W-:Y:S04]  /*7f060*/  STL [R1+0x2884], R16 ;  /* 0x0028841001007387 */ /* 0x000fe80000100800 */
[----:B------:R0:W-:Y:S04]  /*7f070*/  STL [R1+0x288c], R2 ;  /* 0x00288c0201007387 */ /* 0x0001e80000100800 */
[----:B0-----:R-:W4:Y:S01]  /*7f080*/  LDL.LU R2, [R1+0x28a4] ;  /* 0x0028a40001027983 */ /* 0x001f220000300800 */
[----:B------:R-:W-:-:S02]  /*7f090*/  IADD3.X R17, R17, UR6, RZ, P5, !PT ;  /* 0x0000000611117c10 */ /* 0x000fc4000affe4ff */
[----:B------:R-:W-:Y:S01]  /*7f0a0*/  IADD3 R18, P5, R18, UR7, RZ ;  /* 0x0000000712127c10 */ /* 0x000fe2000ffbe0ff */
[----:B------:R-:W4:Y:S04]  /*7f0b0*/  LDL.LU R13, [R1+0x2840] ;  /* 0x00284000010d7983 */ /* 0x000f280000300800 */
[----:B------:R-:W-:Y:S04]  /*7f0c0*/  STL [R1+0x2828], R17 ;  /* 0x0028281101007387 */ /* 0x000fe80000100800 */
[----:B------:R-:W4:Y:S04]  /*7f0d0*/  LDL.LU R4, [R1+0x28ac] ;  /* 0x0028ac0001047983 */ /* 0x000f280000300800 */
[----:B------:R-:W-:Y:S04]  /*7f0e0*/  STL [R1+0x2894], R18 ;  /* 0x0028941201007387 */ /* 0x000fe80000100800 */
        /* <DEDUP_REMOVED lines=25> */
[----:B0-----:R-:W3:Y:S01]  /*7f280*/  LDL.LU R3, [R1+0x2904] ;  /* 0x0029040001037983 */ /* 0x001ee20000300800 */
[----:B----4-:R-:W-:-:S05]  /*7f290*/  IADD3.X R28, R28, UR6, RZ, P1, !PT ;  /* 0x000000061c1c7c10 */ /* 0x010fca0008ffe4ff */
[----:B------:R0:W-:Y:S01]  /*7f2a0*/  STL [R1+0x2838], R28 ;  /* 0x0028381c01007387 */ /* 0x0001e20000100800 */
[----:B------:R-:W-:-:S03]  /*7f2b0*/  IADD3 R2, P1, R2, UR7, RZ ;  /* 0x0000000702027c10 */ /* 0x000fc6000ff3e0ff */
[----:B0-----:R-:W4:Y:S04]  /*7f2c0*/  LDL.LU R28, [R1+0x28a0] ;  /* 0x0028a000011c7983 */ /* 0x001f280000300800 */
[----:B------:R-:W4:Y:S04]  /*7f2d0*/  LDL.LU R17, [R1+0x290c] ;  /* 0x00290c0001117983 */ /* 0x000f280000300800 */
[----:B------:R-:W4:Y:S04]  /*7f2e0*/  LDL.LU R18, [R1+0x28a8] ;  /* 0x0028a80001127983 */ /* 0x000f280000300800 */
[----:B------:R0:W-:Y:S04]  /*7f2f0*/  STL [R1+0x28a4], R2 ;  /* 0x0028a40201007387 */ /* 0x0001e80000100800 */
[----:B0-----:R-:W4:Y:S01]  /*7f300*/  LDL.LU R2, [R1+0x2914] ;  /* 0x0029140001027983 */ /* 0x001f220000300800 */
[----:B------:R-:W-:-:S02]  /*7f310*/  IADD3.X R13, R13, UR6, RZ, P2, !PT ;  /* 0x000000060d0d7c10 */ /* 0x000fc400097fe4ff */
        /* <DEDUP_REMOVED lines=22> */
[----:B------:R0:W-:Y:S01]  /*7f480*/  STL [R1+0x2870], R19 ;  /* 0x0028701301007387 */ /* 0x0001e20000100800 */
[----:B------:R-:W-:-:S03]  /*7f490*/  IADD3 R5, P2, R5, UR7, RZ ;  /* 0x0000000705057c10 */ /* 0x000fc6000ff5e0ff */
[----:B------:R-:W-:Y:S01]  /*7f4a0*/  STL [R1+0x2868], R7 ;  /* 0x0028680701007387 */ /* 0x000fe20000100800 */
[----:B------:R-:W-:Y:S02]  /*7f4b0*/  IADD3.X R10, R10, UR6, RZ, P3, !PT ;  /* 0x000000060a0a7c10 */ /* 0x000fe40009ffe4ff */
[----:B------:R-:W-:Y:S01]  /*7f4c0*/  IADD3 R9, P3, R9, UR7, RZ ;  /* 0x0000000709097c10 */ /* 0x000fe2000ff7e0ff */
[----:B0-----:R-:W2:Y:S01]  /*7f4d0*/  LDL.LU R19, [R1+0x28b0] ;  /* 0x0028b00001137983 */ /* 0x001ea20000300800 */
[----:B---3--:R-:W-:-:S03]  /*7f4e0*/  IADD3.X R14, R14, UR6, RZ, P4, !PT ;  /* 0x000000060e0e7c10 */ /* 0x008fc6000a7fe4ff */
        /* <DEDUP_REMOVED lines=18> */
[----:B0-----:R-:W3:Y:S04]  /*7f610*/  LDL.LU R3, [R1+0x291c] ;  /* 0x00291c0001037983 */ /* 0x001ee80000300800 */
[----:B------:R-:W-:Y:S01]  /*7f620*/  STL [R1+0x2898], R16 ;  /* 0x0028981001007387 */ /* 0x000fe20000100800 */
[----:B----4-:R-:W-:-:S02]  /*7f630*/  IADD3.X R28, R28, UR6, RZ, P2, !PT ;  /* 0x000000061c1c7c10 */ /* 0x010fc400097fe4ff */
[----:B------:R-:W-:Y:S02]  /*7f640*/  IADD3.X R18, R18, UR6, RZ, P3, !PT ;  /* 0x0000000612127c10 */ /* 0x000fe40009ffe4ff */
[----:B------:R-:W-:Y:S01]  /*7f650*/  IADD3 R17, P2, R17, UR7, RZ ;  /* 0x0000000711117c10 */ /* 0x000fe2000ff5e0ff */
[----:B------:R0:W-:Y:S01]  /*7f660*/  STL [R1+0x28a0], R28 ;  /* 0x0028a01c01007387 */ /* 0x0001e20000100800 */
[----:B------:R-:W-:-:S03]  /*7f670*/  IADD3 R2, P3, R2, UR7, RZ ;  /* 0x0000000702027c10 */ /* 0x000fc6000ff7e0ff */
[----:B0-----:R-:W4:Y:S04]  /*7f680*/  LDL.LU R28, [R1+0x28b8] ;  /* 0x0028b800011c7983 */ /* 0x001f280000300800 */
[----:B------:R0:W-:Y:S04]  /*7f690*/  STL [R1+0x2914], R2 ;  /* 0x0029140201007387 */ /* 0x0001e80000100800 */
[----:B------:R1:W-:Y:S04]  /*7f6a0*/  STL [R1+0x290c], R17 ;  /* 0x00290c1101007387 */ /* 0x0003e80000100800 */
[----:B0-----:R-:W4:Y:S04]  /*7f6b0*/  LDL.LU R2, [R1+0x2924] ;  /* 0x0029240001027983 */ /* 0x001f280000300800 */
        /* <DEDUP_REMOVED lines=12> */
[----:B-1----:R-:W4:Y:S04]  /*7f780*/  LDL.LU R17, [R1+0x2954] ;  /* 0x0029540001117983 */ /* 0x002f280000300800 */
[----:B------:R-:W4:Y:S04]  /*7f790*/  LDL.LU R8, [R1+0x28f0] ;  /* 0x0028f00001087983 */ /* 0x000f280000300800 */
[----:B------:R-:W4:Y:S04]  /*7f7a0*/  LDL.LU R5, [R1+0x295c] ;  /* 0x00295c0001057983 */ /* 0x000f280000300800 */
        /* <DEDUP_REMOVED lines=11> */
[----:B-1----:R-:W2:Y:S04]  /*7f860*/  LDL.LU R19, [R1+0x2984] ;  /* 0x0029840001137983 */ /* 0x002ea80000300800 */
[----:B------:R-:W2:Y:S01]  /*7f870*/  LDL.LU R16, [R1+0x2920] ;  /* 0x0029200001107983 */ /* 0x000ea20000300800 */
[----:B---3--:R-:W-:-:S05]  /*7f880*/  IADD3 R3, P4, R3, UR7, RZ ;  /* 0x0000000703037c10 */ /* 0x008fca000ff9e0ff */
[----:B------:R0:W-:Y:S04]  /*7f890*/  STL [R1+0x291c], R3 ;  /* 0x00291c0301007387 */ /* 0x0001e80000100800 */
[----:B0-----:R-:W3:Y:S01]  /*7f8a0*/  LDL.LU R3, [R1+0x298c] ;  /* 0x00298c0001037983 */ /* 0x001ee20000300800 */
[----:B----4-:R-:W-:-:S05]  /*7f8b0*/  IADD3.X R28, R28, UR6, RZ, P5, !PT ;  /* 0x000000061c1c7c10 */ /* 0x010fca000affe4ff */
[----:B------:R0:W-:Y:S01]  /*7f8c0*/  STL [R1+0x28b8], R28 ;  /* 0x0028b81c01007387 */ /* 0x0001e20000100800 */
[----:B------:R-:W-:-:S03]  /*7f8d0*/  IADD3 R2, P5, R2, UR7, RZ ;  /* 0x0000000702027c10 */ /* 0x000fc6000ffbe0ff */
[----:B0-----:R-:W4:Y:S04]  /*7f8e0*/  LDL.LU R28, [R1+0x2928] ;  /* 0x00292800011c7983 */ /* 0x001f280000300800 */
[----:B------:R0:W-:Y:S04]  /*7f8f0*/  STL [R1+0x2924], R2 ;  /* 0x0029240201007387 */ /* 0x0001e80000100800 */
[----:B0-----:R-:W4:Y:S01]  /*7f900*/  LDL.LU R2, [R1+0x2a58] ;  /* 0x002a580001027983 */ /* 0x001f220000300800 */
[----:B------:R-:W-:Y:S02]  /*7f910*/  IADD3.X R13, R13, UR6, RZ, P6, !PT ;  /* 0x000000060d0d7c10 */ /* 0x000fe4000b7fe4ff */
[----:B------:R-:W-:-:S02]  /*7f920*/  IADD3 R4, P6, R4, UR7, RZ ;  /* 0x0000000704047c10 */ /* 0x000fc4000ffde0ff */
[----:B------:R-:W-:Y:S02]  /*7f930*/  IADD3.X R12, R12, UR6, RZ, P1, !PT ;  /* 0x000000060c0c7c10 */ /* 0x000fe40008ffe4ff */
        /* <DEDUP_REMOVED lines=22> */
[----:B------:R-:W-:-:S03]  /*7faa0*/  IADD3.X R10, R10, UR6, RZ, P1, !PT ;  /* 0x000000060a0a7c10 */ /* 0x000fc60008ffe4ff */
[----:B0-----:R-:W4:Y:S04]  /*7fab0*/  LDL.LU R17, [R1+0x2930] ;  /* 0x0029300001117983 */ /* 0x001f280000300800 */
[----:B------:R-:W-:Y:S04]  /*7fac0*/  STL [R1+0x28e8], R7 ;  /* 0x0028e80701007387 */ /* 0x000fe80000100800 */
        /* <DEDUP_REMOVED lines=8> */
[----:B------:R-:W-:Y:S04]  /*7fb50*/  STL [R1+0x2964], R9 ;  /* 0x0029640901007387 */ /* 0x000fe80000100800 */
[----:B------:R-:W-:Y:S01]  /*7fb60*/  STL [R1+0x2900], R14 ;  /* 0x0029000e01007387 */ /* 0x000fe20000100800 */
[----:B------:R-:W-:-:S02]  /*7fb70*/  IADD3.X R18, R18, UR6, RZ, P5, !PT ;  /* 0x0000000612127c10 */ /* 0x000fc4000affe4ff */
[----:B------:R-:W-:Y:S01]  /*7fb80*/  IADD3.X R22, R22, UR6, RZ, P4, !PT ;  /* 0x0000000616167c10 */ /* 0x000fe2000a7fe4ff */
[----:B------:R-:W-:Y:S01]  /*7fb90*/  STL [R1+0x296c], R15 ;  /* 0x00296c0f01007387 */ /* 0x000fe20000100800 */
[----:B------:R-:W-:-:S03]  /*7fba0*/  IADD3 R23, P4, R23, UR7, RZ ;  /* 0x0000000717177c10 */ /* 0x000fc6000ff9e0ff */
[----:B------:R-:W-:Y:S04]  /*7fbb0*/  STL [R1+0x2908], R20 ;  /* 0x0029081401007387 */ /* 0x000fe80000100800 */
[----:B------:R-:W-:Y:S01]  /*7fbc0*/  STL [R1+0x2974], R21 ;  /* 0x0029741501007387 */ /* 0x000fe20000100800 */
[----:B------:R-:W-:-:S03]  /*7fbd0*/  IADD3 R19, P5, R19, UR7, RZ ;  /* 0x0000000713137c10 */ /* 0x000fc6000ffbe0ff */
[----:B------:R0:W-:Y:S04]  /*7fbe0*/  STL [R1+0x2918], R18 ;  /* 0x0029181201007387 */ /* 0x0001e80000100800 */
[----:B------:R-:W-:Y:S01]  /*7fbf0*/  STL [R1+0x2910], R22 ;  /* 0x0029101601007387 */ /* 0x000fe20000100800 */
[----:B------:R-:W-:-:S03]  /*7fc00*/  IADD3.X R16, R16, UR6, RZ, P6, !PT ;  /* 0x0000000610107c10 */ /* 0x000fc6000b7fe4ff */
[----:B0-----:R-:W2:Y:S04]  /*7fc10*/  LDL.LU R18, [R1+0x299c] ;  /* 0x00299c0001127983 */ /* 0x001ea80000300800 */
[----:B------:R-:W-:Y:S04]  /*7fc20*/  STL [R1+0x297c], R23 ;  /* 0x00297c1701007387 */ /* 0x000fe80000100800 */
[----:B------:R0:W-:Y:S04]  /*7fc30*/  STL [R1+0x2984], R19 ;  /* 0x0029841301007387 */ /* 0x0001e80000100800 */
[----:B0-----:R-:W2:Y:S01]  /*7fc40*/  LDL.LU R19, [R1+0x2938] ;  /* 0x0029380001137983 */ /* 0x001ea20000300800 */
[----:B---3--:R-:W-:-:S03]  /*7fc50*/  IADD3 R3, P6, R3, UR7, RZ ;  /* 0x0000000703037c10 */ /* 0x008fc6000ffde0ff */
[----:B------:R-:W-:Y:S04]  /*7fc60*/  STL [R1+0x2920], R16 ;  /* 0x0029201001007387 */ /* 0x000fe80000100800 */
[----:B------:R-:W3:Y:S04]  /*7fc70*/  LDL.LU R8, [R1+0x29a4] ;  /* 0x0029a40001087983 */ /* 0x000ee80000300800 */
[----:B------:R0:W-:Y:S04]  /*7fc80*/  STL [R1+0x298c], R3 ;  /* 0x00298c0301007387 */ /* 0x0001e80000100800 */
[----:B------:R-:W3:Y:S01]  /*7fc90*/  LDL.LU R5, [R1+0x2940] ;  /* 0x0029400001057983 */ /* 0x000ee20000300800 */
[----:B----4-:R-:W-:-:S05]  /*7fca0*/  IADD3.X R28, R28, UR6, RZ, P1, !PT ;  /* 0x000000061c1c7c10 */ /* 0x010fca0008ffe4ff */
[----:B------:R1:W-:Y:S04]  /*7fcb0*/  STL [R1+0x2928], R28 ;  /* 0x0029281c01007387 */ /* 0x0003e80000100800 */
[----:B------:R-:W4:Y:S01]  /*7fcc0*/  LDL.LU R10, [R1+0x29ac] ;  /* 0x0029ac00010a7983 */ /* 0x000f220000300800 */
[----:B------:R-:W-:-:S05]  /*7fcd0*/  IADD3 R2, P1, R2, UR7, RZ ;  /* 0x0000000702027c10 */ /* 0x000fca000ff3e0ff */
[----:B------:R1:W-:Y:S04]  /*7fce0*/  STL [R1+0x2994], R2 ;  /* 0x0029940201007387 */ /* 0x0003e80000100800 */
[----:B------:R-:W4:Y:S04]  /*7fcf0*/  LDL.LU R9, [R1+0x2948] ;  /* 0x0029480001097983 */ /* 0x000f280000300800 */
[----:B0-----:R-:W4:Y:S04]  /*7fd00*/  LDL.LU R3, [R1+0x29b4] ;  /* 0x0029b40001037983 */ /* 0x001f280000300800 */
[----:B-1----:R-:W4:Y:S04]  /*7fd10*/  LDL.LU R28, [R1+0x2950] ;  /* 0x00295000011c7983 */ /* 0x002f280000300800 */
        /* <DEDUP_REMOVED lines=21> */
[----:B--2---:R-:W-:-:S05]  /*7fe70*/  IADD3 R18, P2, R18, UR7, RZ ;  /* 0x0000000712127c10 */ /* 0x004fca000ff5e0ff */
[----:B------:R1:W-:Y:S04]  /*7fe80*/  STL [R1+0x299c], R18 ;  /* 0x00299c1201007387 */ /* 0x0003e80000100800 */
[----:B0-----:R-:W2:Y:S01]  /*7fe90*/  LDL.LU R17, [R1+0x29e8] ;  /* 0x0029e80001117983 */ /* 0x001ea20000300800 */
[----:B------:R-:W-:Y:S02]  /*7fea0*/  IADD3.X R19, R19, UR6, RZ, P3, !PT ;  /* 0x0000000613137c10 */ /* 0x000fe40009ffe4ff */
[----:B---3--:R-:W-:Y:S01]  /*7feb0*/  IADD3 R8, P3, R8, UR7, RZ ;  /* 0x0000000708087c10 */ /* 0x008fe2000ff7e0ff */
[----:B-1----:R-:W3:Y:S04]  /*7fec0*/  LDL.LU R18, [R1+0x29b0] ;  /* 0x0029b00001127983 */ /* 0x002ee80000300800 */
[----:B------:R0:W-:Y:S01]  /*7fed0*/  STL [R1+0x2938], R19 ;  /* 0x0029381301007387 */ /* 0x0001e20000100800 */
[----:B------:R-:W-:-:S03]  /*7fee0*/  IADD3.X R5, R5, UR6, RZ, P4, !PT ;  /* 0x0000000605057c10 */ /* 0x000fc6000a7fe4ff */
[----:B0-----:R-:W3:Y:S04]  /*7fef0*/  LDL.LU R19, [R1+0x29b8] ;  /* 0x0029b80001137983 */ /* 0x001ee80000300800 */
[----:B------:R0:W-:Y:S04]  /*7ff00*/  STL [R1+0x29a4], R8 ;  /* 0x0029a40801007387 */ /* 0x0001e80000100800 */
[----:B0-----:R-:W3:Y:S01]  /*7ff10*/  LDL.LU R8, [R1+0x2a54] ;  /* 0x002a540001087983 */ /* 0x001ee20000300800 */
[----:B----4-:R-:W-:-:S03]  /*7ff20*/  IADD3 R10, P4, R10, UR7, RZ ;  /* 0x000000070a0a7c10 */ /* 0x010fc6000ff9e0ff */
[----:B------:R0:W-:Y:S04]  /*7ff30*/  STL [R1+0x2940], R5 ;  /* 0x0029400501007387 */ /* 0x0001e80000100800 */
[----:B0-----:R-:W4:Y:S01]  /*7ff40*/  LDL.LU R5, [R1+0x2a50] ;  /* 0x002a500001057983 */ /* 0x001f220000300800 */
[----:B------:R-:W-:Y:S02]  /*7ff50*/  IADD3.X R9, R9, UR6, RZ, P5, !PT ;  /* 0x0000000609097c10 */ /* 0x000fe4000affe4ff */
[----:B------:R-:W-:Y:S01]  /*7ff60*/  IADD3 R3, P5, R3, UR7, RZ ;  /* 0x0000000703037c10 */ /* 0x000fe2000ffbe0ff */
[----:B------:R0:W-:Y:S01]  /*7ff70*/  STL [R1+0x29ac], R10 ;  /* 0x0029ac0a01007387 */ /* 0x0001e20000100800 */
[----:B------:R-:W-:-:S03]  /*7ff80*/  IADD3.X R28, R28, UR6, RZ, P6, !PT ;  /* 0x000000061c1c7c10 */ /* 0x000fc6000b7fe4ff */
[----:B0-----:R-:W4:Y:S04]  /*7ff90*/  LDL.LU R10, [R1+0x2a4c] ;  /* 0x002a4c00010a7983 */ /* 0x001f280000300800 */
[----:B------:R0:W-:Y:S04]  /*7ffa0*/  STL [R1+0x2948], R9 ;  /* 0x0029480901007387 */ /* 0x0001e80000100800 */
[----:B0-----:R-:W4:Y:S04]  /*7ffb0*/  LDL.LU R9, [R1+0x2a48] ;  /* 0x002a480001097983 */ /* 0x001f280000300800 */
[----:B------:R0:W-:Y:S04]  /*7ffc0*/  STL [R1+0x29b4], R3 ;  /* 0x0029b40301007387 */ /* 0x0001e80000100800 */
[----:B0-----:R1:W5:Y:S04]  /*7ffd0*/  LDL.LU R3, [R1+0x2a44] ;  /* 0x002a440001037983 */ /* 0x0013680000300800 */
[----:B------:R0:W-:Y:S04]  /*7ffe0*/  STL [R1+0x2950], R28 ;  /* 0x0029501c01007387 */ /* 0x0001e80000100800 */
[----:B0-----:R-:W2:Y:S01]  /*7fff0*/  LDL.LU R28, [R1+0x2a40] ;  /* 0x002a4000011c7983 */ /* 0x001ea20000300800 */
[----:B------:R-:W-:-:S02]  /*80000*/  IADD3 R2, P6, R2, UR7, RZ ;  /* 0x0000000702027c10 */ /* 0x000fc4000ffde0ff */
[----:B------:R-:W-:Y:S02]  /*80010*/  IADD3.X R29, R29, UR6, RZ, P1, !PT ;  /* 0x000000061d1d7c10 */ /* 0x000fe40008ffe4ff */
[----:B------:R-:W-:Y:S02]  /*80020*/  IADD3 R13, P1, R13, UR7, RZ ;  /* 0x000000070d0d7c10 */ /* 0x000fe4000ff3e0ff */
[----:B------:R-:W-:Y:S02]  /*80030*/  IADD3.X R4, R4, UR6, RZ, P2, !PT ;  /* 0x0000000604047c10 */ /* 0x000fe400097fe4ff */
[----:B------:R-:W-:Y:S01]  /*80040*/  IADD3.X R11, R11, UR6, RZ, P3, !PT ;  /* 0x000000060b0b7c10 */ /* 0x000fe20009ffe4ff */
[----:B------:R0:W-:Y:S01]  /*80050*/  STL [R1+0x29bc], R2 ;  /* 0x0029bc0201007387 */ /* 0x0001e20000100800 */
[----:B------:R-:W-:-:S03]  /*80060*/  IADD3 R12, P2, R12, UR7, RZ ;  /* 0x000000070c0c7c10 */ /* 0x000fc6000ff5e0ff */
[----:B0-----:R-:W3:Y:S04]  /*80070*/  LDL.LU R2, [R1+0x2a3c] ;  /* 0x002a3c0001027983 */ /* 0x001ee80000300800 */
[----:B------:R0:W-:Y:S04]  /*80080*/  STL [R1+0x2958], R29 ;  /* 0x0029581d01007387 */ /* 0x0001e80000100800 */
[----:B------:R-:W-:Y:S04]  /*80090*/  STL [R1+0x29c4], R13 ;  /* 0x0029c40d01007387 */ /* 0x000fe80000100800 */
[----:B------:R-:W-:Y:S01]  /*800a0*/  STL [R1+0x2960], R4 ;  /* 0x0029600401007387 */ /* 0x000fe20000100800 */
[----:B--2---:R-:W-:-:S02]  /*800b0*/  IADD3 R28, P3, R28, UR7, RZ ;  /* 0x000000071c1c7c10 */ /* 0x004fc4000ff7e0ff */
[----:B------:R-:W-:Y:S02]  /*800c0*/  IADD3.X R24, R24, UR6, RZ, P4, !PT ;  /* 0x0000000618187c10 */ /* 0x000fe4000a7fe4ff */
[----:B------:R-:W-:Y:S02]  /*800d0*/  IADD3.X R26, R26, UR6, RZ, P5, !PT ;  /* 0x000000061a1a7c10 */ /* 0x000fe4000affe4ff */
[----:B------:R-:W-:Y:S02]  /*800e0*/  IADD3.X R6, R6, UR6, RZ, P6, !PT ;  /* 0x0000000606067c10 */ /* 0x000fe4000b7fe4ff */
[----:B------:R-:W-:Y:S01]  /*800f0*/  IADD3.X R14, R14, UR6, RZ, P1, !PT ;  /* 0x000000060e0e7c10 */ /* 0x000fe20008ffe4ff */
[----:B------:R2:W-:Y:S04]  /*80100*/  STL [R1+0x29d4], R28 ;  /* 0x0029d41c01007387 */ /* 0x0005e80000100800 */
[----:B------:R-:W-:Y:S01]  /*80110*/  STL [R1+0x29cc], R12 ;  /* 0x0029cc0c01007387 */ /* 0x000fe20000100800 */
[----:B------:R-:W-:Y:S01]  /*80120*/  IADD3.X R20, R20, UR6, RZ, P2, !PT ;  /* 0x0000000614147c10 */ /* 0x000fe200097fe4ff */
[----:B0-----:R-:W0:Y:S02]  /*80130*/  LDC R29, c[0x0][0x238] ;  /* 0x00008e00ff1d7b82 */ /* 0x001e240000000800 */
[----:B--2---:R-:W2:Y:S01]  /*80140*/  LDL.LU R28, [R1+0x2a38] ;  /* 0x002a3800011c7983 */ /* 0x004ea20000300800 */
[----:B------:R-:W-:-:S02]  /*80150*/  IADD3 R25, P4, R25, UR7, RZ ;  /* 0x0000000719197c10 */ /* 0x000fc4000ff9e0ff */
[----:B------:R-:W-:Y:S01]  /*80160*/  IADD3 R27, P5, R27, UR7, RZ ;  /* 0x000000071b1b7c10 */ /* 0x000fe2000ffbe0ff */
[----:B------:R-:W-:Y:S04]  /*80170*/  STL [R1+0x2968], R11 ;  /* 0x0029680b01007387 */ /* 0x000fe80000100800 */
[----:B------:R-:W-:Y:S01]  /*80180*/  STL [R1+0x2970], R24 ;  /* 0x0029701801007387 */ /* 0x000fe20000100800 */
[----:B------:R-:W-:-:S03]  /*80190*/  IADD3 R7, P6, R7, UR7, RZ ;  /* 0x0000000707077c10 */ /* 0x000fc6000ffde0ff */
[----:B------:R-:W-:Y:S04]  /*801a0*/  STL [R1+0x29dc], R25 ;  /* 0x0029dc1901007387 */ /* 0x000fe80000100800 */
[----:B------:R-:W-:Y:S01]  /*801b0*/  STL [R1+0x2978], R26 ;  /* 0x0029781a01007387 */ /* 0x000fe20000100800 */
[----:B------:R-:W-:-:S03]  /*801c0*/  IADD3 R15, P1, R15, UR7, RZ ;  /* 0x000000070f0f7c10 */ /* 0x000fc6000ff3e0ff */
[----:B------:R-:W-:Y:S01]  /*801d0*/  STL [R1+0x29e4], R27 ;  /* 0x0029e41b01007387 */ /* 0x000fe20000100800 */
[----:B------:R-:W-:-:S03]  /*801e0*/  IADD3.X R22, R22, UR6, RZ, P3, !PT ;  /* 0x0000000616167c10 */ /* 0x000fc60009ffe4ff */
[----:B------:R-:W-:Y:S04]  /*801f0*/  STL [R1+0x2980], R6 ;  /* 0x0029800601007387 */ /* 0x000fe80000100800 */
[----:B------:R-:W-:Y:S01]  /*80200*/  STL [R1+0x29e0], R7 ;  /* 0x0029e00701007387 */ /* 0x000fe20000100800 */
[----:B------:R-:W-:-:S03]  /*80210*/  IADD3 R21, P2, R21, UR7, RZ ;  /* 0x0000000715157c10 */ /* 0x000fc6000ff5e0ff */
[----:B------:R-:W-:Y:S04]  /*80220*/  STL [R1+0x2988], R14 ;  /* 0x0029880e01007387 */ /* 0x000fe80000100800 */
[----:B------:R-:W-:Y:S04]  /*80230*/  STL [R1+0x29f8], R15 ;  /* 0x0029f80f01007387 */ /* 0x000fe80000100800 */
[----:B------:R-:W-:Y:S01]  /*80240*/  STL [R1+0x2990], R20 ;  /* 0x0029901401007387 */ /* 0x000fe20000100800 */
[----:B------:R-:W-:Y:S02]  /*80250*/  IADD3.X R23, R23, UR6, RZ, P4, !PT ;  /* 0x0000000617177c10 */ /* 0x000fe4000a7fe4ff */
[----:B---3--:R-:W-:-:S02]  /*80260*/  IADD3 R2, P4, R2, UR7, RZ ;  /* 0x0000000702027c10 */ /* 0x008fc4000ff9e0ff */
[----:B--2---:R-:W-:-:S05]  /*80270*/  IADD3 R28, P3, R28, UR7, RZ ;  /* 0x000000071c1c7c10 */ /* 0x004fca000ff7e0ff */
[----:B------:R2:W-:Y:S04]  /*80280*/  STL [R1+0x29f0], R28 ;  /* 0x0029f01c01007387 */ /* 0x0005e80000100800 */
[----:B------:R-:W-:Y:S04]  /*80290*/  STL [R1+0x29f4], R21 ;  /* 0x0029f41501007387 */ /* 0x000fe80000100800 */
[----:B--2---:R-:W2:Y:S04]  /*802a0*/  LDL.LU R28, [R1+0x2a34] ;  /* 0x002a3400011c7983 */ /* 0x004ea80000300800 */
[----:B------:R-:W-:Y:S04]  /*802b0*/  STL [R1+0x2998], R22 ;  /* 0x0029981601007387 */ /* 0x000fe80000100800 */
[----:B------:R3:W-:Y:S04]  /*802c0*/  STL [R1+0x29ec], R2 ;  /* 0x0029ec0201007387 */ /* 0x0007e80000100800 */
[----:B---3--:R-:W3:Y:S01]  /*802d0*/  LDL.LU R2, [R1+0x2a30] ;  /* 0x002a300001027983 */ /* 0x008ee20000300800 */
[----:B------:R-:W-:-:S02]  /*802e0*/  IADD3.X R16, R16, UR6, RZ, P5, !PT ;  /* 0x0000000610107c10 */ /* 0x000fc4000affe4ff */
[----:B------:R-:W-:Y:S02]  /*802f0*/  IADD3 R17, P5, R17, UR7, RZ ;  /* 0x0000000711117c10 */ /* 0x000fe4000ffbe0ff */
[----:B------:R-:W-:Y:S01]  /*80300*/  IADD3.X R18, R18, UR6, RZ, P6, !PT ;  /* 0x0000000612127c10 */ /* 0x000fe2000b7fe4ff */
[----:B------:R-:W-:Y:S01]  /*80310*/  STL [R1+0x29a0], R23 ;  /* 0x0029a01701007387 */ /* 0x000fe20000100800 */
[----:B------:R-:W-:-:S03]  /*80320*/  IADD3.X R19, R19, UR6, RZ, P1, !PT ;  /* 0x0000000613137c10 */ /* 0x000fc60008ffe4ff */
[----:B------:R-:W-:Y:S04]  /*80330*/  STL [R1+0x29a8], R16 ;  /* 0x0029a81001007387 */ /* 0x000fe80000100800 */
[----:B------:R-:W-:Y:S01]  /*80340*/  STL [R1+0x29e8], R17 ;  /* 0x0029e81101007387 */ /* 0x000fe20000100800 */
[----:B0-----:R-:W-:-:S04]  /*80350*/  IMAD.SHL.U32 R29, R29, 0x40, RZ ;  /* 0x000000401d1d7824 */ /* 0x001fc800078e00ff */
[----:B------:R-:W-:Y:S01]  /*80360*/  IMAD.SHL.U32 R29, R29, 0x2, RZ ;  /* 0x000000021d1d7824 */ /* 0x000fe200078e00ff */
[----:B--2---:R-:W-:-:S05]  /*80370*/  IADD3.X R28, R28, UR6, RZ, P2, !PT ;  /* 0x000000061c1c7c10 */ /* 0x004fca00097fe4ff */
[----:B------:R0:W-:Y:S04]  /*80380*/  STL [R1+0x29c0], R28 ;  /* 0x0029c01c01007387 */ /* 0x0001e80000100800 */
[----:B------:R-:W-:Y:S01]  /*80390*/  STL [R1+0x29b0], R18 ;  /* 0x0029b01201007387 */ /* 0x000fe20000100800 */
[----:B---3--:R-:W-:-:S03]  /*803a0*/  IADD3.X R2, R2, UR6, RZ, P3, !PT ;  /* 0x0000000602027c10 */ /* 0x008fc60009ffe4ff */
[----:B0-----:R1:W5:Y:S04]  /*803b0*/  LDL.LU R28, [R1+0x2a2c] ;  /* 0x002a2c00011c7983 */ /* 0x0013680000300800 */
[----:B------:R-:W-:Y:S04]  /*803c0*/  STL [R1+0x29b8], R19 ;  /* 0x0029b81301007387 */ /* 0x000fe80000100800 */
[----:B------:R0:W-:Y:S02]  /*803d0*/  STL [R1+0x29c8], R2 ;  /* 0x0029c80201007387 */ /* 0x0001e40000100800 */
[----:B0-----:R-:W0:Y:S02]  /*803e0*/  S2R R2, SR_TID.X ;  /* 0x0000000000027919 */ /* 0x001e240000002100 */
[----:B0-----:R-:W-:-:S05]  /*803f0*/  LOP3.LUT R2, R2, 0x3f, RZ, 0xc0, !PT ;  /* 0x0000003f02027812 */ /* 0x001fca00078ec0ff */
[----:B------:R-:W-:Y:S01]  /*80400*/  IMAD.SHL.U32 R2, R2, 0x2, RZ ;  /* 0x0000000202027824 */ /* 0x000fe200078e00ff */
[----:B------:R-:W2:Y:S04]  /*80410*/  LDL.LU R18, [R1+0x29d0] ;  /* 0x0029d00001127983 */ /* 0x000ea80000300800 */
[----:B------:R-:W3:Y:S01]  /*80420*/  LDL.LU R19, [R1+0x29d8] ;  /* 0x0029d80001137983 */ /* 0x000ee20000300800 */
[----:B----4-:R-:W-:Y:S02]  /*80430*/  IMAD.MOV.U32 R7, RZ, RZ, R5 ;  /* 0x000000ffff077224 */ /* 0x010fe400078e0005 */
[----:B------:R-:W-:Y:S02]  /*80440*/  IMAD.MOV.U32 R4, RZ, RZ, R10 ;  /* 0x000000ffff047224 */ /* 0x000fe400078e000a */
[----:B------:R-:W-:-:S02]  /*80450*/  IMAD.MOV.U32 R5, RZ, RZ, R8 ;  /* 0x000000ffff057224 */ /* 0x000fc400078e0008 */
[----:B------:R-:W-:Y:S01]  /*80460*/  IMAD.MOV.U32 R6, RZ, RZ, R9 ;  /* 0x000000ffff067224 */ /* 0x000fe200078e0009 */
[----:B--2---:R-:W-:Y:S02]  /*80470*/  IADD3.X R18, R18, UR6, RZ, P4, !PT ;  /* 0x0000000612127c10 */ /* 0x004fe4000a7fe4ff */
[----:B---3--:R-:W-:-:S03]  /*80480*/  IADD3.X R19, R19, UR6, RZ, P5, !PT ;  /* 0x0000000613137c10 */ /* 0x008fc6000affe4ff */
[----:B------:R1:W-:Y:S04]  /*80490*/  STL [R1+0x29d0], R18 ;  /* 0x0029d01201007387 */ /* 0x0003e80000100800 */
[----:B------:R1:W-:Y:S04]  /*804a0*/  STL.64 [R1+0x19e0], R4 ;  /* 0x0019e00401007387 */ /* 0x0003e80000100a00 */
[----:B------:R1:W-:Y:S04]  /*804b0*/  STL [R1+0x29d8], R19 ;  /* 0x0029d81301007387 */ /* 0x0003e80000100800 */
[----:B------:R1:W-:Y:S01]  /*804c0*/  STL.64 [R1+0x19f8], R6 ;  /* 0x0019f80601007387 */ /* 0x0003e20000100a00 */
[----:B------:R-:W-:Y:S05]  /*804d0*/  @P0 BRA `(.L_x_2) ;  /* 0xfffffa4000d80947 */ /* 0x000fea000383ffff */
[----:B-----5:R-:W2:Y:S04]  /*804e0*/  LDL.LU R3, [R1+0x1f8] ;  /* 0x0001f80001037983 */ /* 0x020ea80000300800 */
[----:B--2---:R0:W-:Y:S04]  /*804f0*/  STL [R1+0x3264], R3 ;  /* 0x0032640301007387 */ /* 0x0041e80000100800 */
[----:B0-----:R-:W2:Y:S04]  /*80500*/  LDL.LU R3, [R1] ;  /* 0x0000000001037983 */ /* 0x001ea80000300800 */
[----:B--2---:R0:W-:Y:S04]  /*80510*/  STL [R1+0x3268], R3 ;  /* 0x0032680301007387 */ /* 0x0041e80000100800 */
[----:B0-----:R-:W2:Y:S04]  /*80520*/  LDL.LU R3, [R1+0x1018] ;  /* 0x0010180001037983 */ /* 0x001ea80000300800 */
        /* <DEDUP_REMOVED lines=32> */
[----:B------:R-:W3:Y:S04]  /*80730*/  LDL.LU R2, [R1+0x278] ;  /* 0x0002780001027983 */ /* 0x000ee80000300800 */
[----:B---3--:R0:W-:Y:S04]  /*80740*/  STL [R1+0x326c], R2 ;  /* 0x00326c0201007387 */ /* 0x0081e80000100800 */
[----:B0-----:R-:W3:Y:S04]  /*80750*/  LDL.LU R2, [R1+0x8] ;  /* 0x0000080001027983 */ /* 0x001ee80000300800 */
        /* <DEDUP_REMOVED lines=31> */
[----:B0-----:R-:W2:Y:S04]  /*80950*/  LDL.LU R2, [R1+0xc] ;  /* 0x00000c0001027983 */ /* 0x001ea80000300800 */
[----:B------:R-:W3:Y:S04]  /*80960*/  LDL.LU R0, [R1+0x1f0] ;  /* 0x0001f00001007983 */ /* 0x000ee80000300800 */
[----:B------:R-:W3:Y:S04]  /*80970*/  LDL.LU R29, [R1+0x270] ;  /* 0x00027000011d7983 */ /* 0x000ee80000300800 */
[----:B------:R-:W4:Y:S04]  /*80980*/  LDL.LU R10, [R1+0x268] ;  /* 0x00026800010a7983 */ /* 0x000f280000300800 */
[----:B------:R-:W4:Y:S04]  /*80990*/  LDL.LU R8, [R1+0x2a8] ;  /* 0x0002a80001087983 */ /* 0x000f280000300800 */
[----:B------:R-:W4:Y:S04]  /*809a0*/  LDL.LU R9, [R1+0x260] ;  /* 0x0002600001097983 */ /* 0x000f280000300800 */
        /* <DEDUP_REMOVED lines=21> */
[----:B------:R0:W-:Y:S04]  /*80b00*/  STL [R1+0x2a2c], R28 ;  /* 0x002a2c1c01007387 */ /* 0x0001e80000100800 */
[----:B0-----:R-:W3:Y:S01]  /*80b10*/  LDL.LU R28, [R1+0x1010] ;  /* 0x00101000011c7983 */ /* 0x001ee20000300800 */
[----:B--2---:R-:W-:-:S03]  /*80b20*/  F2FP.F16.F32.PACK_AB R3, R2, R3 ;  /* 0x000000030203723e */ /* 0x004fc600000000ff */
[----:B------:R-:W2:Y:S04]  /*80b30*/  LDL.LU R2, [R1+0x32ec] ;  /* 0x0032ec0001027983 */ /* 0x000ea80000300800 */
[----:B------:R0:W-:Y:S04]  /*80b40*/  STL [R1+0xaec], R3 ;  /* 0x000aec0301007387 */ /* 0x0001e80000100800 */
[----:B0-----:R-:W2:Y:S02]  /*80b50*/  LDL.LU R3, [R1+0x32e8] ;  /* 0x0032e80001037983 */ /* 0x001ea40000300800 */
[----:B--2---:R-:W-:-:S02]  /*80b60*/  F2FP.F16.F32.PACK_AB R3, R2, R3 ;  /* 0x000000030203723e */ /* 0x004fc400000000ff */
        /* <DEDUP_REMOVED lines=62> */
[----:B0-----:R-:W3:Y:S02]  /*80f50*/  LDL.LU R3, [R1+0x3268] ;  /* 0x0032680001037983 */ /* 0x001ee40000300800 */
[----:B---3--:R-:W-:-:S02]  /*80f60*/  F2FP.F16.F32.PACK_AB R28, R3, R28 ;  /* 0x0000001c031c723e */ /* 0x008fc400000000ff */
[----:B------:R-:W2:Y:S01]  /*80f70*/  LDL.LU R3, [R1+0x3264] ;  /* 0x0032640001037983 */ /* 0x000ea20000300800 */
[----:B------:R-:W-:-:S03]  /*80f80*/  F2FP.F16.F32.PACK_AB R0, R0, R29 ;  /* 0x0000001d0000723e */ /* 0x000fc600000000ff */
[----:B------:R-:W-:Y:S01]  /*80f90*/  STL [R1+0x958], R28 ;  /* 0x0009581c01007387 */ /* 0x000fe20000100800 */
[----:B--2---:R-:W-:Y:S02]  /*80fa0*/  F2FP.F16.F32.PACK_AB R2, R3, R2 ;  /* 0x000000020302723e */ /* 0x004fe400000000ff */
[----:B----4-:R-:W-:-:S03]  /*80fb0*/  F2FP.F16.F32.PACK_AB R3, R10, R8 ;  /* 0x000000080a03723e */ /* 0x010fc600000000ff */
[----:B------:R0:W-:Y:S04]  /*80fc0*/  STL [R1+0x954], R2 ;  /* 0x0009540201007387 */ /* 0x0001e80000100800 */
[----:B------:R1:W-:Y:S04]  /*80fd0*/  STL [R1+0x950], R0 ;  /* 0x0009500001007387 */ /* 0x0003e80000100800 */
[----:B------:R2:W-:Y:S01]  /*80fe0*/  STL [R1+0x94c], R3 ;  /* 0x00094c0301007387 */ /* 0x0005e20000100800 */
[----:B0-----:R-:W-:Y:S02]  /*80ff0*/  F2FP.F16.F32.PACK_AB R2, R9, R5 ;  /* 0x000000050902723e */ /* 0x001fe400000000ff */
[----:B-1----:R-:W-:-:S03]  /*81000*/  F2FP.F16.F32.PACK_AB R0, R13, R4 ;  /* 0x000000040d00723e */ /* 0x002fc600000000ff */
[----:B------:R0:W-:Y:S01]  /*81010*/  STL [R1+0x948], R2 ;  /* 0x0009480201007387 */ /* 0x0001e20000100800 */
[----:B--2---:R-:W-:-:S03]  /*81020*/  F2FP.F16.F32.PACK_AB R3, R12, R11 ;  /* 0x0000000b0c03723e */ /* 0x004fc600000000ff */
        /* <DEDUP_REMOVED lines=13> */
[----:B------:R-:W-:Y:S01]  /*81100*/  STL [R1+0x928], R3 ;  /* 0x0009280301007387 */ /* 0x000fe20000100800 */
[----:B0-----:R-:W-:-:S03]  /*81110*/  F2FP.F16.F32.PACK_AB R2, R16, R17 ;  /* 0x000000111002723e */ /* 0x001fc600000000ff */
[----:B------:R-:W2:Y:S01]  /*81120*/  LDL.LU R28, [R1+0x1050] ;  /* 0x00105000011c7983 */ /* 0x000ea20000300800 */
[----:B-1----:R-:W-:-:S03]  /*81130*/  F2FP.F16.F32.PACK_AB R0, R18, R19 ;  /* 0x000000131200723e */ /* 0x002fc600000000ff */
        /* <DEDUP_REMOVED lines=74> */
[----:B------:R-:W4:Y:S04]  /*815e0*/  LDL.LU R0, [R1+0x220] ;  /* 0x0002200001007983 */ /* 0x000f280000300800 */
[----:B------:R-:W4:Y:S04]  /*815f0*/  LDL.LU R29, [R1+0x9c0] ;  /* 0x0009c000011d7983 */ /* 0x000f280000300800 */
        /* <DEDUP_REMOVED lines=23> */
[----:B------:R-:W3:Y:S01]  /*81770*/  LDL.LU R19, [R1+0x1440] ;  /* 0x0014400001137983 */ /* 0x000ee20000300800 */
        /* <DEDUP_REMOVED lines=69> */
[----:B------:R-:W3:Y:S01]  /*81bd0*/  LDL.LU R3, [R1+0x31d8] ;  /* 0x0031d80001037983 */ /* 0x000ee20000300800 */
[----:B----4-:R-:W-:-:S03]  /*81be0*/  F2FP.F16.F32.PACK_AB R0, R0, R29 ;  /* 0x0000001d0000723e */ /* 0x010fc600000000ff */
[----:B------:R-:W-:Y:S01]  /*81bf0*/  STL [R1+0x8d8], R28 ;  /* 0x0008d81c01007387 */ /* 0x000fe20000100800 */
[----:B---3--:R-:W-:Y:S02]  /*81c00*/  F2FP.F16.F32.PACK_AB R2, R3, R2 ;  /* 0x000000020302723e */ /* 0x008fe400000000ff */
[----:B------:R-:W-:-:S03]  /*81c10*/  F2FP.F16.F32.PACK_AB R3, R10, R8 ;  /* 0x000000080a03723e */ /* 0x000fc600000000ff */
        /* <DEDUP_REMOVED lines=20> */
[----:B------:R-:W-:Y:S04]  /*81d60*/  STL [R1+0x8a8], R3 ;  /* 0x0008a80301007387 */ /* 0x000fe80000100800 */
[----:B------:R-:W2:Y:S01]  /*81d70*/  LDL.LU R28, [R1+0x10d0] ;  /* 0x0010d000011c7983 */ /* 0x000ea20000300800 */
[----:B0-----:R-:W-:Y:S02]  /*81d80*/  F2FP.F16.F32.PACK_AB R2, R16, R17 ;  /* 0x000000111002723e */ /* 0x001fe400000000ff */
        /* <DEDUP_REMOVED lines=773> */
[----:B-1----:R-:W-:-:S02]  /*84de0*/  F2FP.F16.F32.PACK_AB R0, R13, R4 ;  /* 0x000000040d00723e */ /* 0x002fc400000000ff */
[----:B--2---:R-:W-:Y:S01]  /*84df0*/  F2FP.F16.F32.PACK_AB R3, R12, R11 ;  /* 0x0000000b0c03723e */ /* 0x004fe200000000ff */
[----:B------:R0:W-:Y:S04]  /*84e00*/  STL [R1+0x4f8], R2 ;  /* 0x0004f80201007387 */ /* 0x0001e80000100800 */
[----:B------:R1:W-:Y:S04]  /*84e10*/  STL [R1+0x4f4], R0 ;  /* 0x0004f40001007387 */ /* 0x0003e80000100800 */
[----:B------:R2:W-:Y:S01]  /*84e20*/  STL [R1+0x4f0], R3 ;  /* 0x0004f00301007387 */ /* 0x0005e20000100800 */
[----:B0-----:R-:W-:-:S02]  /*84e30*/  F2FP.F16.F32.PACK_AB R2, R24, R25 ;  /* 0x000000191802723e */ /* 0x001fc400000000ff */
[----:B-1----:R-:W-:Y:S02]  /*84e40*/  F2FP.F16.F32.PACK_AB R0, R26, R27 ;  /* 0x0000001b1a00723e */ /* 0x002fe400000000ff */
        /* <DEDUP_REMOVED lines=9> */
[----:B------:R-:W-:Y:S04]  /*84ee0*/  STL [R1+0x4d8], R3 ;  /* 0x0004d80301007387 */ /* 0x000fe80000100800 */
[----:B------:R-:W2:Y:S01]  /*84ef0*/  LDL.LU R28, [R1+0x1110] ;  /* 0x00111000011c7983 */ /* 0x000ea20000300800 */
[----:B0-----:R-:W-:-:S02]  /*84f00*/  F2FP.F16.F32.PACK_AB R2, R16, R17 ;  /* 0x000000111002723e */ /* 0x001fc400000000ff */
        /* <DEDUP_REMOVED lines=1821> */
[----:B---3--:R0:W-:Y:S04]  /*8c0e0*/  STL [R1+0x2a74], R5 ;  /* 0x002a740501007387 */ /* 0x0081e80000100800 */
[----:B0-----:R-:W3:Y:S04]  /*8c0f0*/  LDL.LU R5, [R1+0x1964] ;  /* 0x0019640001057983 */ /* 0x001ee80000300800 */
[----:B------:R-:W4:Y:S04]  /*8c100*/  LDL.LU R4, [R1+0x19a4] ;  /* 0x0019a40001047983 */ /* 0x000f280000300800 */
[----:B----4-:R0:W-:Y:S04]  /*8c110*/  STL [R1+0x2a70], R4 ;  /* 0x002a700401007387 */ /* 0x0101e80000100800 */
[----:B0-----:R-:W4:Y:S04]  /*8c120*/  LDL.LU R4, [R1+0x198c] ;  /* 0x00198c0001047983 */ /* 0x001f280000300800 */
[----:B------:R-:W2:Y:S04]  /*8c130*/  LDL.LU R11, [R1+0x19bc] ;  /* 0x0019bc00010b7983 */ /* 0x000ea80000300800 */
[----:B--2---:R0:W-:Y:S04]  /*8c140*/  STL [R1+0x2a6c], R11 ;  /* 0x002a6c0b01007387 */ /* 0x0041e80000100800 */
        /* <DEDUP_REMOVED lines=43> */
[----:B------:R-:W2:Y:S01]  /*8c400*/  LDL.LU R28, [R1+0x1980] ;  /* 0x00198000011c7983 */ /* 0x000ea20000300800 */
[----:B------:R-:W-:-:S03]  /*8c410*/  F2FP.F16.F32.PACK_AB R7, R6, R7 ;  /* 0x000000070607723e */ /* 0x000fc600000000ff */
[----:B--2---:R0:W-:Y:S04]  /*8c420*/  STL [R1+0x2a30], R28 ;  /* 0x002a301c01007387 */ /* 0x0041e80000100800 */
        /* <DEDUP_REMOVED lines=11> */
[----:B------:R0:W-:Y:S04]  /*8c4e0*/  STL [R1+0x1c], R7 ;  /* 0x00001c0701007387 */ /* 0x0001e80000100800 */
[----:B0-----:R-:W3:Y:S02]  /*8c4f0*/  LDL.LU R7, [R1+0x2ab4] ;  /* 0x002ab40001077983 */ /* 0x001ee40000300800 */
[----:B---3--:R-:W-:-:S02]  /*8c500*/  F2FP.F16.F32.PACK_AB R7, R6, R7 ;  /* 0x000000070607723e */ /* 0x008fc400000000ff */
        /* <DEDUP_REMOVED lines=25> */
[----:B------:R0:W-:Y:S04]  /*8c6a0*/  STL [R1], R7 ;  /* 0x0000000701007387 */ /* 0x0001e80000100800 */
[----:B0-----:R-:W3:Y:S02]  /*8c6b0*/  LDL.LU R7, [R1+0x2a7c] ;  /* 0x002a7c0001077983 */ /* 0x001ee40000300800 */
[----:B---3--:R-:W-:-:S02]  /*8c6c0*/  F2FP.F16.F32.PACK_AB R7, R6, R7 ;  /* 0x000000070607723e */ /* 0x008fc400000000ff */
[----:B------:R-:W3:Y:S02]  /*8c6d0*/  LDL.LU R6, [R1+0x2a78] ;  /* 0x002a780001067983 */ /* 0x000ee40000300800 */
[----:B---3--:R-:W-:Y:S02]  /*8c6e0*/  F2FP.F16.F32.PACK_AB R6, R5, R6 ;  /* 0x000000060506723e */ /* 0x008fe400000000ff */
[----:B------:R-:W3:Y:S02]  /*8c6f0*/  LDL.LU R5, [R1+0x2a74] ;  /* 0x002a740001057983 */ /* 0x000ee40000300800 */
[----:B---3--:R-:W-:Y:S02]  /*8c700*/  F2FP.F16.F32.PACK_AB R5, R4, R5 ;  /* 0x000000050405723e */ /* 0x008fe400000000ff */
[----:B------:R-:W3:Y:S02]  /*8c710*/  LDL.LU R4, [R1+0x2a70] ;  /* 0x002a700001047983 */ /* 0x000ee40000300800 */
        /* <DEDUP_REMOVED lines=27> */
[----:B------:R-:W4:Y:S02]  /*8c8d0*/  LDL.LU R22, [R1+0x2a38] ;  /* 0x002a380001167983 */ /* 0x000f240000300800 */
[----:B----4-:R-:W-:Y:S02]  /*8c8e0*/  F2FP.F16.F32.PACK_AB R22, R21, R22 ;  /* 0x000000161516723e */ /* 0x010fe400000000ff */
[----:B------:R-:W2:Y:S02]  /*8c8f0*/  LDL.LU R21, [R1+0x2a34] ;  /* 0x002a340001157983 */ /* 0x000ea40000300800 */
[----:B--2---:R-:W-:-:S02]  /*8c900*/  F2FP.F16.F32.PACK_AB R21, R28, R21 ;  /* 0x000000151c15723e */ /* 0x004fc400000000ff */
[----:B------:R-:W2:Y:S01]  /*8c910*/  LDL.LU R28, [R1+0x2a30] ;  /* 0x002a3000011c7983 */ /* 0x000ea20000300800 */
[----:B------:R-:W-:Y:S02]  /*8c920*/  F2FP.F16.F32.PACK_AB R27, R3, R27 ;  /* 0x0000001b031b723e */ /* 0x000fe400000000ff */
[----:B------:R-:W-:Y:S02]  /*8c930*/  F2FP.F16.F32.PACK_AB R26, R2, R26 ;  /* 0x0000001a021a723e */ /* 0x000fe400000000ff */
[----:B------:R-:W-:Y:S02]  /*8c940*/  F2FP.F16.F32.PACK_AB R25, R0, R25 ;  /* 0x000000190019723e */ /* 0x000fe400000000ff */
[----:B--2---:R-:W-:Y:S02]  /*8c950*/  F2FP.F16.F32.PACK_AB R20, R28, R20 ;  /* 0x000000141c14723e */ /* 0x004fe400000000ff */
[----:B------:R0:W5:Y:S01]  /*8c960*/  LDL.LU R28, [R1+0x2a2c] ;  /* 0x002a2c00011c7983 */ /* 0x0001620000300800 */
[----:B------:R-:W-:-:S07]  /*8c970*/  F2FP.F16.F32.PACK_AB R24, R29, R24 ;  /* 0x000000181d18723e */ /* 0x000fce00000000ff */
.L_x_1:
[----:B------:R2:W-:Y:S01]  /*8c980*/  STL.64 [R1+0x2e28], R6 ;  /* 0x002e280601007387 */ /* 0x0005e20000100a00 */
[----:B------:R-:W3:Y:S01]  /*8c990*/  S2R R2, SR_TID.X ;  /* 0x0000000000027919 */ /* 0x000ee20000002100 */
[----:B------:R-:W4:Y:S01]  /*8c9a0*/  S2UR UR5, SR_CgaCtaId ;  /* 0x00000000000579c3 */ /* 0x000f220000008800 */
[----:B------:R-:W-:Y:S01]  /*8c9b0*/  UMOV UR4, 0x400 ;  /* 0x0000040000047882 */ /* 0x000fe20000000000 */
[C---:B-1---5:R-:W-:Y:S01]  /*8c9c0*/  VIADD R0, R28.reuse, 0x2 ;  /* 0x000000021c007836 */ /* 0x062fe20000000000 */
[----:B------:R-:W-:Y:S01]  /*8c9d0*/  ULDC.64 UR8, c[0x0][0x228] ;  /* 0x00008a0000087ab9 */ /* 0x000fe20000000a00 */
[----:B------:R-:W-:Y:S01]  /*8c9e0*/  ULDC.64 UR6, c[0x0][0x228] ;  /* 0x00008a0000067ab9 */ /* 0x000fe20000000a00 */
[----:B------:R-:W-:Y:S01]  /*8c9f0*/  VIADD R29, R28, 0x1 ;  /* 0x000000011c1d7836 */ /* 0x000fe20000000000 */
[----:B------:R-:W-:Y:S01]  /*8ca00*/  ULDC.64 UR12, c[0x0][0x228] ;  /* 0x00008a00000c7ab9 */ /* 0x000fe20000000a00 */
[----:B--2---:R-:W2:Y:S01]  /*8ca10*/  LDL.LU R7, [R1+0x2a28] ;  /* 0x002a280001077983 */ /* 0x004ea20000300800 */
[----:B------:R-:W-:Y:S01]  /*8ca20*/  ULDC.64 UR14, c[0x0][0x228] ;  /* 0x00008a00000e7ab9 */ /* 0x000fe20000000a00 */
[----:B------:R-:W-:Y:S01]  /*8ca30*/  ULDC.64 UR16, c[0x0][0x228] ;  /* 0x00008a0000107ab9 */ /* 0x000fe20000000a00 */
[----:B------:R-:W-:Y:S01]  /*8ca40*/  ULDC.64 UR52, c[0x0][0x228] ;  /* 0x00008a0000347ab9 */ /* 0x000fe20000000a00 */
[----:B------:R-:W-:Y:S01]  /*8ca50*/  STL.64 [R1+0x2e20], R4 ;  /* 0x002e200401007387 */ /* 0x000fe20000100a00 */
[----:B------:R-:W-:Y:S01]  /*8ca60*/  ULDC.64 UR54, c[0x0][0x228] ;  /* 0x00008a0000367ab9 */ /* 0x000fe20000000a00 */
[----:B------:R-:W-:Y:S01]  /*8ca70*/  ULDC.64 UR18, c[0x0][0x228] ;  /* 0x00008a0000127ab9 */ /* 0x000fe20000000a00 */
[----:B------:R-:W-:Y:S01]  /*8ca80*/  ULDC.64 UR56, c[0x0][0x228] ;  /* 0x00008a0000387ab9 */ /* 0x000fe20000000a00 */
[----:B------:R1:W-:Y:S01]  /*8ca90*/  STL [R1+0x2ab8], R3 ;  /* 0x002ab80301007387 */ /* 0x0003e20000100800 */
[----:B------:R-:W-:Y:S01]  /*8caa0*/  ULDC.64 UR60, c[0x0][0x228] ;  /* 0x00008a00003c7ab9 */ /* 0x000fe20000000a00 */
[----:B------:R-:W-:Y:S01]  /*8cab0*/  ULDC.64 UR58, c[0x0][0x228] ;  /* 0x00008a00003a7ab9 */ /* 0x000fe20000000a00 */
[----:B------:R-:W-:Y:S01]  /*8cac0*/  ULDC.64 UR20, c[0x0][0x228] ;  /* 0x00008a0000147ab9 */ /* 0x000fe20000000a00 */
[----:B------:R-:W-:Y:S01]  /*8cad0*/  ULDC.64 UR22, c[0x0][0x228] ;  /* 0x00008a0000167ab9 */ /* 0x000fe20000000a00 */
[----:B------:R-:W-:Y:S01]  /*8cae0*/  ULDC.64 UR24, c[0x0][0x228] ;  /* 0x00008a0000187ab9 */ /* 0x000fe20000000a00 */
[----:B------:R-:W-:Y:S01]  /*8caf0*/  ULDC.64 UR34, c[0x0][0x228] ;  /* 0x00008a0000227ab9 */ /* 0x000fe20000000a00 */
[----:B------:R-:W-:Y:S01]  /*8cb00*/  ULDC.64 UR36, c[0x0][0x228] ;  /* 0x00008a0000247ab9 */ /* 0x000fe20000000a00 */
[----:B------:R-:W-:Y:S01]  /*8cb10*/  ULDC.64 UR50, c[0x0][0x228] ;  /* 0x00008a0000327ab9 */ /* 0x000fe20000000a00 */
[----:B----4-:R-:W-:Y:S01]  /*8cb20*/  ULEA UR4, UR5, UR4, 0x18 ;  /* 0x0000000405047291 */ /* 0x010fe2000f8ec03f */
[----:B-1----:R-:W-:Y:S01]  /*8cb30*/  IMAD.U32 R3, RZ, RZ, UR6 ;  /* 0x00000006ff037e24 */ /* 0x002fe2000f8e00ff */
[----:B------:R-:W-:Y:S01]  /*8cb40*/  UMOV UR6, UR7 ;  /* 0x0000000700067c82 */ /* 0x000fe20008000000 */
[----:B------:R-:W-:Y:S01]  /*8cb50*/  UMOV UR5, UR9 ;  /* 0x0000000900057c82 */ /* 0x000fe20008000000 */
[----:B------:R-:W-:Y:S01]  /*8cb60*/  BAR.SYNC.DEFER_BLOCKING 0x0 ;  /* 0x0000000000007b1d */ /* 0x000fe20000010000 */
[----:B------:R-:W-:Y:S01]  /*8cb70*/  ISETP.GE.AND P2, PT, R0, UR5, PT ;  /* 0x0000000500007c0c */ /* 0x000fe2000bf46270 */
[----:B---3--:R-:W-:Y:S01]  /*8cb80*/  IMAD.SHL.U32 R2, R2, 0x10, RZ ;  /* 0x0000001002027824 */ /* 0x008fe200078e00ff */
[----:B------:R-:W-:-:S03]  /*8cb90*/  ISETP.GE.AND P3, PT, R29, UR6, PT ;  /* 0x000000061d007c0c */ /* 0x000fc6000bf66270 */
[----:B------:R-:W-:Y:S01]  /*8cba0*/  ULDC.64 UR6, c[0x0][0x220] ;  /* 0x0000880000067ab9 */ /* 0x000fe20000000a00 */
[----:B------:R-:W-:Y:S01]  /*8cbb0*/  LOP3.LUT R2, R2, 0x1f0, RZ, 0xc0, !PT ;  /* 0x000001f002027812 */ /* 0x000fe200078ec0ff */
[----:B------:R1:W-:Y:S02]  /*8cbc0*/  STL [R1+0x7e4], R3 ;  /* 0x0007e40301007387 */ /* 0x0003e40000100800 */
[----:B-1----:R-:W-:Y:S01]  /*8cbd0*/  IMAD.U32 R3, RZ, RZ, UR8 ;  /* 0x00000008ff037e24 */ /* 0x002fe2000f8e00ff */
[----:B------:R-:W-:-:S04]  /*8cbe0*/  ULDC.64 UR8, c[0x0][0x228] ;  /* 0x00008a0000087ab9 */ /* 0x000fc80000000a00 */
[----:B------:R-:W-:Y:S04]  /*8cbf0*/  STL [R1+0x7e0], R3 ;  /* 0x0007e00301007387 */ /* 0x000fe80000100800 */
[----:B------:R-:W-:Y:S01]  /*8cc00*/  STL.64 [R1+0x2b08], R26 ;  /* 0x002b081a01007387 */ /* 0x000fe20000100a00 */
[----:B--2---:R-:W-:Y:S02]  /*8cc10*/  IADD3 R2, R2, UR4, R7 ;  /* 0x0000000402027c10 */ /* 0x004fe4000fffe007 */
[----:B------:R-:W1:Y:S03]  /*8cc20*/  S2R R7, SR_TID.X ;  /* 0x0000000000077919 */ /* 0x000e660000002100 */
[----:B------:R-:W-:Y:S04]  /*8cc30*/  STSM.16.M88.4 [R2], R24 ;  /* 0x0000001802007844 */ /* 0x000fe80000000200 */
[----:B------:R-:W-:Y:S01]  /*8cc40*/  STSM.16.M88.4 [R2+0x200], R20 ;  /* 0x0002001402007844 */ /* 0x000fe20000000200 */
[----:B-1----:R-:W-:-:S04]  /*8cc50*/  LOP3.LUT R7, R7, 0x3f, RZ, 0xc0, !PT ;  /* 0x0000003f07077812 */ /* 0x002fc800078ec0ff */
[----:B------:R-:W-:Y:S01]  /*8cc60*/  LEA R0, R7, UR4, 0x4 ;  /* 0x0000000407007c11 */ /* 0x000fe2000f8e20ff */
[----:B------:R-:W-:Y:S06]  /*8cc70*/  BAR.SYNC.DEFER_BLOCKING 0x0 ;  /* 0x0000000000007b1d */ /* 0x000fec0000010000 */
[----:B------:R-:W-:Y:S01]  /*8cc80*/  ULDC UR4, c[0x0][0x244] ;  /* 0x0000910000047ab9 */ /* 0x000fe20000000800 */
[----:B------:R-:W1:Y:S04]  /*8cc90*/  LDS.128 R4, [R0] ;  /* 0x0000000000047984 */ /* 0x000e680000000c00 */
[----:B-1----:R-:W-:Y:S01]  /*8cca0*/  STL [R1+0x244], R5 ;  /* 0x0002440501007387 */ /* 0x002fe20000100800 */
[----:B------:R-:W-:-:S03]  /*8ccb0*/  IMAD.MOV.U32 R20, RZ, RZ, R4 ;  /* 0x000000ffff147224 */ /* 0x000fc600078e0004 */
[----:B------:R-:W-:Y:S04]  /*8ccc0*/  STL.64 [R1+0x248], R6 ;  /* 0x0002480601007387 */ /* 0x000fe80000100a00 */
[----:B------:R-:W1:Y:S01]  /*8ccd0*/  LDS.128 R4, [R0+0x400] ;  /* 0x0004000000047984 */ /* 0x000e620000000c00 */
[----:B------:R-:W-:Y:S06]  /*8cce0*/  BAR.SYNC.DEFER_BLOCKING 0x0 ;  /* 0x0000000000007b1d */ /* 0x000fec0000010000 */
[----:B------:R-:W2:Y:S04]  /*8ccf0*/  LDL.LU R24, [R1+0x30] ;  /* 0x0000300001187983 */ /* 0x000ea80000300800 */
[----:B------:R-:W2:Y:S04]  /*8cd00*/  LDL.LU R25, [R1+0x34] ;  /* 0x0000340001197983 */ /* 0x000ea80000300800 */
[----:B------:R-:W2:Y:S04]  /*8cd10*/  LDL.LU R26, [R1+0x38] ;  /* 0x00003800011a7983 */ /* 0x000ea80000300800 */
[----:B------:R-:W2:Y:S04]  /*8cd20*/  LDL.LU R27, [R1+0x3c] ;  /* 0x00003c00011b7983 */ /* 0x000ea80000300800 */
[----:B------:R-:W-:Y:S04]  /*8cd30*/  STSM.16.M88.4 [R2], R16 ;  /* 0x0000001002007844 */ /* 0x000fe80000000200 */
[----:B------:R-:W-:Y:S04]  /*8cd40*/  STSM.16.M88.4 [R2+0x200], R12 ;  /* 0x0002000c02007844 */ /* 0x000fe80000000200 */
[----:B------:R3:W-:Y:S01]  /*8cd50*/  STL [R1+0x2b10], R20 ;  /* 0x002b101401007387 */ /* 0x0007e20000100800 */
[----:B-1----:R-:W-:-:S03]  /*8cd60*/  IMAD.MOV.U32 R29, RZ, RZ, R4 ;  /* 0x000000ffff1d7224 */ /* 0x002fc600078e0004 */
[----:B---3--:R-:W3:Y:S04]  /*8cd70*/  LDL.LU R20, [R1+0x20] ;  /* 0x0000200001147983 */ /* 0x008ee80000300800 */
[----:B------:R-:W3:Y:S04]  /*8cd80*/  LDL.LU R21, [R1+0x24] ;  /* 0x0000240001157983 */ /* 0x000ee80000300800 */
[----:B------:R-:W3:Y:S04]  /*8cd90*/  LDL.LU R22, [R1+0x28] ;  /* 0x0000280001167983 */ /* 0x000ee80000300800 */
[----:B------:R-:W3:Y:S01]  /*8cda0*/  LDL.LU R23, [R1+0x2c] ;  /* 0x00002c0001177983 */ /* 0x000ee20000300800 */
[----:B------:R-:W-:Y:S06]  /*8cdb0*/  BAR.SYNC.DEFER_BLOCKING 0x0 ;  /* 0x0000000000007b1d */ /* 0x000fec0000010000 */
[----:B------:R-:W-:Y:S04]  /*8cdc0*/  STL [R1+0x524], R5 ;  /* 0x0005240501007387 */ /* 0x000fe80000100800 */
[----:B------:R-:W-:Y:S04]  /*8cdd0*/  STL.64 [R1+0x528], R6 ;  /* 0x0005280601007387 */ /* 0x000fe80000100a00 */
[----:B------:R-:W-:Y:S04]  /*8cde0*/  STL [R1+0x2af0], R29 ;  /* 0x002af01d01007387 */ /* 0x000fe80000100800 */
[----:B------:R-:W4:Y:S04]  /*8cdf0*/  LDL.LU R16, [R1+0x10] ;  /* 0x0000100001107983 */ /* 0x000f280000300800 */
[----:B------:R-:W1:Y:S04]  /*8ce00*/  LDS.128 R4, [R0] ;  /* 0x0000000000047984 */ /* 0x000e680000000c00 */
[----:B------:R-:W4:Y:S04]  /*8ce10*/  LDL.LU R17, [R1+0x14] ;  /* 0x0000140001117983 */ /* 0x000f280000300800 */
[----:B------:R-:W4:Y:S04]  /*8ce20*/  LDL.LU R18, [R1+0x18] ;  /* 0x0000180001127983 */ /* 0x000f280000300800 */
[----:B------:R-:W4:Y:S04]  /*8ce30*/  LDL.LU R19, [R1+0x1c] ;  /* 0x00001c0001137983 */ /* 0x000f280000300800 */
[----:B------:R0:W-:Y:S04]  /*8ce40*/  STL [R1+0x2b18], R15 ;  /* 0x002b180f01007387 */ /* 0x0001e80000100800 */
[----:B------:R-:W2:Y:S04]  /*8ce50*/  LDL.LU R12, [R1] ;  /* 0x00000000010c7983 */ /* 0x000ea80000300800 */
[----:B------:R-:W2:Y:S04]  /*8ce60*/  LDL.LU R13, [R1+0x4] ;  /* 0x00000400010d7983 */ /* 0x000ea80000300800 */
[----:B------:R-:W2:Y:S04]  /*8ce70*/  LDL.LU R14, [R1+0x8] ;  /* 0x00000800010e7983 */ /* 0x000ea80000300800 */
[----:B0-----:R-:W2:Y:S04]  /*8ce80*/  LDL.LU R15, [R1+0xc] ;  /* 0x00000c00010f7983 */ /* 0x001ea80000300800 */
[----:B-1----:R-:W-:Y:S04]  /*8ce90*/  STL.64 [R1+0x250], R4 ;  /* 0x0002500401007387 */ /* 0x002fe80000100a00 */
[----:B------:R-:W-:Y:S04]  /*8cea0*/  STL.64 [R1+0x258], R6 ;  /* 0x0002580601007387 */ /* 0x000fe80000100a00 */
[----:B------:R-:W0:Y:S01]  /*8ceb0*/  LDS.128 R4, [R0+0x400] ;  /* 0x0004000000047984 */ /* 0x000e220000000c00 */
[----:B------:R-:W-:Y:S06]  /*8cec0*/  BAR.SYNC.DEFER_BLOCKING 0x0 ;  /* 0x0000000000007b1d */ /* 0x000fec0000010000 */
[----:B0-----:R-:W-:Y:S04]  /*8ced0*/  STL.64 [R1+0x5a0], R4 ;  /* 0x0005a00401007387 */ /* 0x001fe80000100a00 */
[----:B------:R0:W-:Y:S04]  /*8cee0*/  STL.64 [R1+0x5a8], R6 ;  /* 0x0005a80601007387 */ /* 0x0001e80000100a00 */
[----:B0-----:R-:W3:Y:S04]  /*8cef0*/  LDL.LU.64 R6, [R1+0x2e28] ;  /* 0x002e280001067983 */ /* 0x001ee80000300a00 */
[----:B------:R-:W3:Y:S04]  /*8cf00*/  LDL.LU.64 R4, [R1+0x2e20] ;  /* 0x002e200001047983 */ /* 0x000ee80000300a00 */
[----:B------:R-:W-:Y:S04]  /*8cf10*/  STSM.16.M88.4 [R2], R8 ;  /* 0x0000000802007844 */ /* 0x000fe80000000200 */
[----:B------:R-:W-:Y:S04]  /*8cf20*/  STL [R1+0x2abc], R8 ;  /* 0x002abc0801007387 */ /* 0x000fe80000100800 */
[----:B---3--:R-:W-:Y:S01]  /*8cf30*/  STSM.16.M88.4 [R2+0x200], R4 ;  /* 0x0002000402007844 */ /* 0x008fe20000000200 */
[----:B------:R-:W-:Y:S06]  /*8cf40*/  BAR.SYNC.DEFER_BLOCKING 0x0 ;  /* 0x0000000000007b1d */ /* 0x000fec0000010000 */
[----:B------:R-:W0:Y:S04]  /*8cf50*/  LDS.128 R8, [R0] ;  /* 0x0000000000087984 */ /* 0x000e280000000c00 */
[----:B------:R-:W1:Y:S01]  /*8cf60*/  LDS.128 R4, [R0+0x400] ;  /* 0x0004000000047984 */ /* 0x000e620000000c00 */
[----:B------:R-:W-:Y:S06]  /*8cf70*/  BAR.SYNC.DEFER_BLOCKING 0x0 ;  /* 0x0000000000007b1d */ /* 0x000fec0000010000 */
[----:B--2---:R-:W-:Y:S04]  /*8cf80*/  STSM.16.M88.4 [R2], R12 ;  /* 0x0000000c02007844 */ /* 0x004fe80000000200 */
[----:B----4-:R-:W-:Y:S01]  /*8cf90*/  STSM.16.M88.4 [R2+0x200], R16 ;  /* 0x0002001002007844 */ /* 0x010fe20000000200 */
[----:B0-----:R-:W-:-:S03]  /*8cfa0*/  IMAD.MOV.U32 R29, RZ, RZ, R11 ;  /* 0x000000ffff1d7224 */ /* 0x001fc600078e000b */
[----:B------:R-:W-:Y:S04]  /*8cfb0*/  STL.64 [R1+0x230], R8 ;  /* 0x0002300801007387 */ /* 0x000fe80000100a00 */
[----:B------:R-:W-:Y:S01]  /*8cfc0*/  STL [R1+0x238], R10 ;  /* 0x0002380a01007387 */ /* 0x000fe20000100800 */
[----:B------:R-:W-:Y:S06]  /*8cfd0*/  BAR.SYNC.DEFER_BLOCKING 0x0 ;  /* 0x0000000000007b1d */ /* 0x000fec0000010000 */
[----:B------:R-:W-:Y:S04]  /*8cfe0*/  STL [R1+0x2af4], R29 ;  /* 0x002af41d01007387 */ /* 0x000fe80000100800 */
[----:B-1----:R-:W-:Y:S04]  /*8cff0*/  STL.64 [R1+0x550], R4 ;  /* 0x0005500401007387 */ /* 0x002fe80000100a00 */
[----:B------:R-:W-:Y:S04]  /*8d000*/  STL.64 [R1+0x558], R6 ;  /* 0x0005580601007387 */ /* 0x000fe80000100a00 */
[----:B------:R-:W0:Y:S04]  /*8d010*/  LDS.128 R4, [R0] ;  /* 0x0000000000047984 */ /* 0x000e280000000c00 */
[----:B0-----:R-:W-:Y:S04]  /*8d020*/  STL [R1+0x2b00], R5 ;  /* 0x002b000501007387 */ /* 0x001fe80000100800 */
[----:B------:R-:W-:Y:S04]  /*8d030*/  STL [R1+0x2afc], R6 ;  /* 0x002afc0601007387 */ /* 0x000fe80000100800 */
[----:B------:R-:W-:Y:S04]  /*8d040*/  STL [R1+0x2af8], R7 ;  /* 0x002af80701007387 */ /* 0x000fe80000100800 */
[----:B------:R-:W-:Y:S04]  /*8d050*/  STL [R1+0x2b14], R4 ;  /* 0x002b140401007387 */ /* 0x000fe80000100800 */
[----:B------:R-:W0:Y:S01]  /*8d060*/  LDS.128 R4, [R0+0x400] ;  /* 0x0004000000047984 */ /* 0x000e220000000c00 */
[----:B------:R-:W-:Y:S06]  /*8d070*/  BAR.SYNC.DEFER_BLOCKING 0x0 ;  /* 0x0000000000007b1d */ /* 0x000fec0000010000 */
[----:B------:R-:W-:Y:S04]  /*8d080*/  STSM.16.M88.4 [R2], R20 ;  /* 0x0000001402007844 */ /* 0x000fe80000000200 */
[----:B------:R-:W-:Y:S01]  /*8d090*/  STSM.16.M88.4 [R2+0x200], R24 ;  /* 0x0002001802007844 */ /* 0x000fe20000000200 */
[----:B------:R-:W-:Y:S06]  /*8d0a0*/  BAR.SYNC.DEFER_BLOCKING 0x0 ;  /* 0x0000000000007b1d */ /* 0x000fec0000010000 */
[----:B0-----:R-:W-:Y:S04]  /*8d0b0*/  STL.64 [R1], R4 ;  /* 0x0000000401007387 */ /* 0x001fe80000100a00 */
[----:B------:R-:W-:Y:S04]  /*8d0c0*/  STL.64 [R1+0x8], R6 ;  /* 0x0000080601007387 */ /* 0x000fe80000100a00 */
[----:B------:R-:W2:Y:S04]  /*8d0d0*/  LDL.LU R12, [R1+0xb0] ;  /* 0x0000b000010c7983 */ /* 0x000ea80000300800 */
[----:B------:R-:W0:Y:S04]  /*8d0e0*/  LDS.128 R8, [R0] ;  /* 0x0000000000087984 */ /* 0x000e280000000c00 */
[----:B------:R-:W1:Y:S04]  /*8d0f0*/  LDS.128 R4, [R0+0x400] ;  /* 0x0004000000047984 */ /* 0x000e680000000c00 */
[----:B0-----:R-:W-:Y:S04]  /*8d100*/  STL.64 [R1+0x5b0], R8 ;  /* 0x0005b00801007387 */ /* 0x001fe80000100a00 */
[----:B------:R-:W-:Y:S04]  /*8d110*/  STL.64 [R1+0x5b8], R10 ;  /* 0x0005b80a01007387 */ /* 0x000fe80000100a00 */
[----:B-1----:R-:W-:Y:S04]  /*8d120*/  STL.64 [R1+0x5d0], R4 ;  /* 0x0005d00401007387 */ /* 0x002fe80000100a00 */
[----:B------:R-:W-:Y:S04]  /*8d130*/  STL.64 [R1+0x5d8], R6 ;  /* 0x0005d80601007387 */ /* 0x000fe80000100a00 */
[----:B------:R-:W2:Y:S04]  /*8d140*/  LDL.LU R13, [R1+0xb4] ;  /* 0x0000b400010d7983 */ /* 0x000ea80000300800 */
[----:B------:R-:W3:Y:S04]  /*8d150*/  LDL.LU R14, [R1+0xb8] ;  /* 0x0000b800010e7983 */ /* 0x000ee80000300800 */
[----:B------:R-:W3:Y:S01]  /*8d160*/  LDL.LU R15, [R1+0xbc] ;  /* 0x0000bc00010f7983 */ /* 0x000ee20000300800 */
[----:B------:R-:W-:Y:S06]  /*8d170*/  BAR.SYNC.DEFER_BLOCKING 0x0 ;  /* 0x0000000000007b1d */ /* 0x000fec0000010000 */
        /* <DEDUP_REMOVED lines=50> */
[----:B--2---:R0:W-:Y:S04]  /*8d4a0*/  STSM.16.M88.4 [R2], R12 ;  /* 0x0000000c02007844 */ /* 0x0041e80000000200 */
[----:B0-----:R-:W2:Y:S04]  /*8d4b0*/  LDL.LU.64 R14, [R1+0x2e18] ;  /* 0x002e1800010e7983 */ /* 0x001ea80000300a00 */
[----:B------:R-:W2:Y:S04]  /*8d4c0*/  LDL.LU.64 R12, [R1+0x2e10] ;  /* 0x002e1000010c7983 */ /* 0x000ea80000300a00 */
[----:B--2---:R-:W-:Y:S01]  /*8d4d0*/  STSM.16.M88.4 [R2+0x200], R12 ;  /* 0x0002000c02007844 */ /* 0x004fe20000000200 */
[----:B------:R-:W-:Y:S06]  /*8d4e0*/  BAR.SYNC.DEFER_BLOCKING 0x0 ;  /* 0x0000000000007b1d */ /* 0x000fec0000010000 */
[----:B------:R-:W0:Y:S04]  /*8d4f0*/  LDS.128 R12, [R0] ;  /* 0x00000000000c7984 */ /* 0x000e280000000c00 */
[----:B0-----:R-:W-:Y:S04]  /*8d500*/  STL.64 [R1+0x30], R12 ;  /* 0x0000300c01007387 */ /* 0x001fe80000100a00 */
[----:B------:R-:W-:Y:S04]  /*8d510*/  STL.64 [R1+0x38], R14 ;  /* 0x0000380e01007387 */ /* 0x000fe80000100a00 */
[----:B------:R-:W0:Y:S04]  /*8d520*/  LDS.128 R12, [R0+0x400] ;  /* 0x00040000000c7984 */ /* 0x000e280000000c00 */
[----:B0-----:R-:W-:Y:S04]  /*8d530*/  STL.64 [R1+0x5c0], R12 ;  /* 0x0005c00c01007387 */ /* 0x001fe80000100a00 */
[----:B------:R0:W-:Y:S04]  /*8d540*/  STL.64 [R1+0x5c8], R14 ;  /* 0x0005c80e01007387 */ /* 0x0001e80000100a00 */
[----:B0-----:R-:W2:Y:S04]  /*8d550*/  LDL.LU.64 R14, [R1+0x2e08] ;  /* 0x002e0800010e7983 */ /* 0x001ea80000300a00 */
[----:B------:R-:W2:Y:S01]  /*8d560*/  LDL.LU.64 R12, [R1+0x2e00] ;  /* 0x002e0000010c7983 */ /* 0x000ea20000300a00 */
[----:B------:R-:W-:Y:S06]  /*8d570*/  BAR.SYNC.DEFER_BLOCKING 0x0 ;  /* 0x0000000000007b1d */ /* 0x000fec0000010000 */
        /* <DEDUP_REMOVED lines=17> */
[----:B---3--:R-:W-:Y:S01]  /*8d690*/  STSM.16.M88.4 [R2+0x200], R4 ;  /* 0x0002000402007844 */ /* 0x008fe20000000200 */
[----:B------:R-:W-:Y:S06]  /*8d6a0*/  BAR.SYNC.DEFER_BLOCKING 0x0 ;  /* 0x0000000000007b1d */ /* 0x000fec0000010000 */
[----:B------:R-:W0:Y:S04]  /*8d6b0*/  LDS.128 R4, [R0] ;  /* 0x0000000000047984 */ /* 0x000e280000000c00 */
[----:B0-----:R-:W-:Y:S04]  /*8d6c0*/  STL.64 [R1+0x10], R4 ;  /* 0x0000100401007387 */ /* 0x001fe80000100a00 */
[----:B------:R-:W-:Y:S04]  /*8d6d0*/  STL.64 [R1+0x18], R6 ;  /* 0x0000180601007387 */ /* 0x000fe80000100a00 */
[----:B------:R-:W0:Y:S01]  /*8d6e0*/  LDS.128 R4, [R0+0x400] ;  /* 0x0004000000047984 */ /* 0x000e220000000c00 */
[----:B------:R-:W-:Y:S06]  /*8d6f0*/  BAR.SYNC.DEFER_BLOCKING 0x0 ;  /* 0x0000000000007b1d */ /* 0x000fec0000010000 */
[----:B----4-:R-:W-:Y:S04]  /*8d700*/  STSM.16.M88.4 [R2], R8 ;  /* 0x0000000802007844 */ /* 0x010fe80000000200 */
[----:B0-----:R-:W-:Y:S04]  /*8d710*/  STL.64 [R1+0x40], R4 ;  /* 0x0000400401007387 */ /* 0x001fe80000100a00 */
[----:B------:R-:W-:Y:S04]  /*8d720*/  STL.64 [R1+0x48], R6 ;  /* 0x0000480601007387 */ /* 0x000fe80000100a00 */
[----:B--2---:R-:W-:Y:S01]  /*8d730*/  STSM.16.M88.4 [R2+0x200], R12 ;  /* 0x0002000c02007844 */ /* 0x004fe20000000200 */
[----:B------:R-:W-:Y:S06]  /*8d740*/  BAR.SYNC.DEFER_BLOCKING 0x0 ;  /* 0x0000000000007b1d */ /* 0x000fec0000010000 */
[----:B------:R-:W0:Y:S04]  /*8d750*/  LDS.128 R8, [R0] ;  /* 0x0000000000087984 */ /* 0x000e280000000c00 */
[----:B------:R-:W1:Y:S01]  /*8d760*/  LDS.128 R4, [R0+0x400] ;  /* 0x0004000000047984 */ /* 0x000e620000000c00 */
[----:B------:R-:W-:Y:S06]  /*8d770*/  BAR.SYNC.DEFER_BLOCKING 0x0 ;  /* 0x0000000000007b1d */ /* 0x000fec0000010000 */
[----:B------:R-:W-:Y:S04]  /*8d780*/  STSM.16.M88.4 [R2], R16 ;  /* 0x0000001002007844 */ /* 0x000fe80000000200 */
[----:B------:R-:W-:Y:S04]  /*8d790*/  STSM.16.M88.4 [R2+0x200], R20 ;  /* 0x0002001402007844 */ /* 0x000fe80000000200 */
[----:B0-----:R-:W-:Y:S04]  /*8d7a0*/  STL.64 [R1+0x90], R8 ;  /* 0x0000900801007387 */ /* 0x001fe80000100a00 */
[----:B------:R-:W-:Y:S01]  /*8d7b0*/  STL.64 [R1+0x98], R10 ;  /* 0x0000980a01007387 */ /* 0x000fe20000100a00 */
[----:B------:R-:W-:Y:S06]  /*8d7c0*/  BAR.SYNC.DEFER_BLOCKING 0x0 ;  /* 0x0000000000007b1d */ /* 0x000fec0000010000 */
[----:B-1----:R-:W-:Y:S04]  /*8d7d0*/  STL.64 [R1+0x5e0], R4 ;  /* 0x0005e00401007387 */ /* 0x002fe80000100a00 */
[----:B------:R-:W-:Y:S04]  /*8d7e0*/  STL.64 [R1+0x5e8], R6 ;  /* 0x0005e80601007387 */ /* 0x000fe80000100a00 */
[----:B------:R-:W0:Y:S04]  /*8d7f0*/  LDS.128 R8, [R0] ;  /* 0x0000000000087984 */ /* 0x000e280000000c00 */
[----:B------:R-:W1:Y:S01]  /*8d800*/  LDS.128 R4, [R0+0x400] ;  /* 0x0004000000047984 */ /* 0x000e620000000c00 */
[----:B------:R-:W-:Y:S06]  /*8d810*/  BAR.SYNC.DEFER_BLOCKING 0x0 ;  /* 0x0000000000007b1d */ /* 0x000fec0000010000 */
[----:B0-----:R-:W-:Y:S04]  /*8d820*/  STL.64 [R1+0x80], R8 ;  /* 0x0000800801007387 */ /* 0x001fe80000100a00 */
[----:B------:R-:W-:Y:S04]  /*8d830*/  STL.64 [R1+0x88], R10 ;  /* 0x0000880a01007387 */ /* 0x000fe80000100a00 */
[----:B-1----:R-:W-:Y:S04]  /*8d840*/  STL.64 [R1+0xc0], R4 ;  /* 0x0000c00401007387 */ /* 0x002fe80000100a00 */
        /* <DEDUP_REMOVED lines=35> */
[----:B------:R0:W-:Y:S04]  /*8da80*/  STSM.16.M88.4 [R2], R24 ;  /* 0x0000001802007844 */ /* 0x0001e80000000200 */
        /* <DEDUP_REMOVED lines=19> */
[----:B------:R-:W4:Y:S04]  /*8dbc0*/  LDL.LU R27, [R1+0x19c] ;  /* 0x00019c00011b7983 */ /* 0x000f280000300800 */
        /* <DEDUP_REMOVED lines=33> */
[----:B------:R-:W0:Y:S01]  /*8dde0*/  LDS.128 R16, [R0+0x400] ;  /* 0x0004000000107984 */ /* 0x000e220000000c00 */
[----:B------:R-:W-:Y:S06]  /*8ddf0*/  BAR.SYNC.DEFER_BLOCKING 0x0 ;  /* 0x0000000000007b1d */ /* 0x000fec0000010000 */
[----:B0-----:R-:W-:Y:S04]  /*8de00*/  STL.64 [R1+0x5f0], R16 ;  /* 0x0005f01001007387 */ /* 0x001fe80000100a00 */
[----:B------:R0:W-:Y:S04]  /*8de10*/  STL.64 [R1+0x5f8], R18 ;  /* 0x0005f81201007387 */ /* 0x0001e80000100a00 */
[----:B0-----:R-:W2:Y:S04]  /*8de20*/  LDL.LU.64 R18, [R1+0x2d88] ;  /* 0x002d880001127983 */ /* 0x001ea80000300a00 */
[----:B------:R-:W2:Y:S04]  /*8de30*/  LDL.LU.64 R16, [R1+0x2d80] ;  /* 0x002d800001107983 */ /* 0x000ea80000300a00 */
[----:B---3--:R-:W-:Y:S04]  /*8de40*/  STSM.16.M88.4 [R2], R4 ;  /* 0x0000000402007844 */ /* 0x008fe80000000200 */
[----:B----4-:R-:W-:Y:S01]  /*8de50*/  STSM.16.M88.4 [R2+0x200], R8 ;  /* 0x0002000802007844 */ /* 0x010fe20000000200 */
[----:B------:R-:W-:Y:S06]  /*8de60*/  BAR.SYNC.DEFER_BLOCKING 0x0 ;  /* 0x0000000000007b1d */ /* 0x000fec0000010000 */
[----:B------:R-:W0:Y:S04]  /*8de70*/  LDS.128 R8, [R0] ;  /* 0x0000000000087984 */ /* 0x000e280000000c00 */
[----:B------:R-:W1:Y:S01]  /*8de80*/  LDS.128 R4, [R0+0x400] ;  /* 0x0004000000047984 */ /* 0x000e620000000c00 */
[----:B------:R-:W-:Y:S06]  /*8de90*/  BAR.SYNC.DEFER_BLOCKING 0x0 ;  /* 0x0000000000007b1d */ /* 0x000fec0000010000 */
[----:B------:R-:W-:Y:S04]  /*8dea0*/  STSM.16.M88.4 [R2], R12 ;  /* 0x0000000c02007844 */ /* 0x000fe80000000200 */
[----:B0-----:R-:W-:Y:S04]  /*8deb0*/  STL.64 [R1+0xf0], R8 ;  /* 0x0000f00801007387 */ /* 0x001fe80000100a00 */
[----:B------:R-:W-:Y:S04]  /*8dec0*/  STL.64 [R1+0xf8], R10 ;  /* 0x0000f80a01007387 */ /* 0x000fe80000100a00 */
[----:B-1----:R-:W-:Y:S04]  /*8ded0*/  STL.64 [R1+0x130], R4 ;  /* 0x0001300401007387 */ /* 0x002fe80000100a00 */
        /* <DEDUP_REMOVED lines=483> */
[----:B------:R2:W-:Y:S04]  /*8fd10*/  STSM.16.M88.4 [R2+0x200], R24 ;  /* 0x0002001802007844 */ /* 0x0005e80000000200 */
[----:B0-----:R-:W-:Y:S04]  /*8fd20*/  STL.64 [R1+0x420], R8 ;  /* 0x0004200801007387 */ /* 0x001fe80000100a00 */
[----:B------:R-:W-:Y:S01]  /*8fd30*/  STL.64 [R1+0x428], R10 ;  /* 0x0004280a01007387 */ /* 0x000fe20000100a00 */
[----:B------:R-:W-:Y:S06]  /*8fd40*/  BAR.SYNC.DEFER_BLOCKING 0x0 ;  /* 0x0000000000007b1d */ /* 0x000fec0000010000 */
[----:B-1----:R-:W-:Y:S04]  /*8fd50*/  STL.64 [R1+0x430], R4 ;  /* 0x0004300401007387 */ /* 0x002fe80000100a00 */
[----:B------:R-:W-:Y:S04]  /*8fd60*/  STL.64 [R1+0x438], R6 ;  /* 0x0004380601007387 */ /* 0x000fe80000100a00 */
[----:B------:R-:W3:Y:S04]  /*8fd70*/  LDL.LU R16, [R1+0x490] ;  /* 0x0004900001107983 */ /* 0x000ee80000300800 */
[----:B------:R-:W3:Y:S04]  /*8fd80*/  LDL.LU R17, [R1+0x494] ;  /* 0x0004940001117983 */ /* 0x000ee80000300800 */
[----:B------:R-:W0:Y:S04]  /*8fd90*/  LDS.128 R8, [R0] ;  /* 0x0000000000087984 */ /* 0x000e280000000c00 */
[----:B------:R-:W1:Y:S04]  /*8fda0*/  LDS.128 R4, [R0+0x400] ;  /* 0x0004000000047984 */ /* 0x000e680000000c00 */
[----:B------:R-:W3:Y:S04]  /*8fdb0*/  LDL.LU R18, [R1+0x498] ;  /* 0x0004980001127983 */ /* 0x000ee80000300800 */
[----:B------:R-:W3:Y:S04]  /*8fdc0*/  LDL.LU R19, [R1+0x49c] ;  /* 0x00049c0001137983 */ /* 0x000ee80000300800 */
[----:B--2---:R-:W2:Y:S01]  /*8fdd0*/  LDL.LU R24, [R1+0x4a0] ;  /* 0x0004a00001187983 */ /* 0x004ea20000300800 */
[----:B------:R-:W-:Y:S06]  /*8fde0*/  BAR.SYNC.DEFER_BLOCKING 0x0 ;  /* 0x0000000000007b1d */ /* 0x000fec0000010000 */
[----:B0-----:R-:W-:Y:S04]  /*8fdf0*/  STL.64 [R1+0x410], R8 ;  /* 0x0004100801007387 */ /* 0x001fe80000100a00 */
[----:B------:R-:W-:Y:S04]  /*8fe00*/  STL.64 [R1+0x418], R10 ;  /* 0x0004180a01007387 */ /* 0x000fe80000100a00 */
[----:B-1----:R0:W-:Y:S04]  /*8fe10*/  STL.64 [R1+0x450], R4 ;  /* 0x0004500401007387 */ /* 0x0021e80000100a00 */
[----:B------:R1:W-:Y:S04]  /*8fe20*/  STL.64 [R1+0x458], R6 ;  /* 0x0004580601007387 */ /* 0x0003e80000100a00 */
[----:B------:R-:W2:Y:S04]  /*8fe30*/  LDL.LU R25, [R1+0x4a4] ;  /* 0x0004a40001197983 */ /* 0x000ea80000300800 */
[----:B------:R-:W2:Y:S04]  /*8fe40*/  LDL.LU R26, [R1+0x4a8] ;  /* 0x0004a800011a7983 */ /* 0x000ea80000300800 */
[----:B------:R-:W2:Y:S04]  /*8fe50*/  LDL.LU R27, [R1+0x4ac] ;  /* 0x0004ac00011b7983 */ /* 0x000ea80000300800 */
[----:B0-----:R-:W4:Y:S04]  /*8fe60*/  LDL.LU R4, [R1+0x4d0] ;  /* 0x0004d00001047983 */ /* 0x001f280000300800 */
[----:B------:R-:W4:Y:S04]  /*8fe70*/  LDL.LU R5, [R1+0x4d4] ;  /* 0x0004d40001057983 */ /* 0x000f280000300800 */
[----:B-1----:R-:W3:Y:S04]  /*8fe80*/  LDL.LU R6, [R1+0x4d8] ;  /* 0x0004d80001067983 */ /* 0x002ee80000300800 */
[----:B------:R-:W3:Y:S04]  /*8fe90*/  LDL.LU R7, [R1+0x4dc] ;  /* 0x0004dc0001077983 */ /* 0x000ee80000300800 */
[----:B---3--:R-:W-:Y:S04]  /*8fea0*/  STL.64 [R1+0x2c18], R6 ;  /* 0x002c180601007387 */ /* 0x008fe80000100a00 */
[----:B----4-:R0:W-:Y:S04]  /*8feb0*/  STL.64 [R1+0x2c10], R4 ;  /* 0x002c100401007387 */ /* 0x0101e80000100a00 */
[----:B0-----:R-:W3:Y:S04]  /*8fec0*/  LDL.LU R4, [R1+0x4c0] ;  /* 0x0004c00001047983 */ /* 0x001ee80000300800 */
[----:B------:R-:W3:Y:S04]  /*8fed0*/  LDL.LU R5, [R1+0x4c4] ;  /* 0x0004c40001057983 */ /* 0x000ee80000300800 */
[----:B------:R-:W4:Y:S04]  /*8fee0*/  LDL.LU R6, [R1+0x4c8] ;  /* 0x0004c80001067983 */ /* 0x000f280000300800 */
[----:B------:R-:W4:Y:S04]  /*8fef0*/  LDL.LU R7, [R1+0x4cc] ;  /* 0x0004cc0001077983 */ /* 0x000f280000300800 */
[----:B------:R-:W-:Y:S04]  /*8ff00*/  STSM.16.M88.4 [R2], R16 ;  /* 0x0000001002007844 */ /* 0x000fe80000000200 */
[----:B--2---:R-:W-:Y:S01]  /*8ff10*/  STSM.16.M88.4 [R2+0x200], R24 ;  /* 0x0002001802007844 */ /* 0x004fe20000000200 */
[----:B------:R-:W-:Y:S06]  /*8ff20*/  BAR.SYNC.DEFER_BLOCKING 0x0 ;  /* 0x0000000000007b1d */ /* 0x000fec0000010000 */
[----:B----4-:R-:W-:Y:S04]  /*8ff30*/  STL.64 [R1+0x2c28], R6 ;  /* 0x002c280601007387 */ /* 0x010fe80000100a00 */
[----:B---3--:R0:W-:Y:S04]  /*8ff40*/  STL.64 [R1+0x2c20], R4 ;  /* 0x002c200401007387 */ /* 0x0081e80000100a00 */
[----:B0-----:R-:W2:Y:S04]  /*8ff50*/  LDL.LU R4, [R1+0x4b0] ;  /* 0x0004b00001047983 */ /* 0x001ea80000300800 */
[----:B------:R-:W2:Y:S04]  /*8ff60*/  LDL.LU R5, [R1+0x4b4] ;  /* 0x0004b40001057983 */ /* 0x000ea80000300800 */
[----:B------:R-:W3:Y:S04]  /*8ff70*/  LDL.LU R6, [R1+0x4b8] ;  /* 0x0004b80001067983 */ /* 0x000ee80000300800 */
[----:B------:R-:W3:Y:S04]  /*8ff80*/  LDL.LU R7, [R1+0x4bc] ;  /* 0x0004bc0001077983 */ /* 0x000ee80000300800 */
[----:B---3--:R-:W-:Y:S04]  /*8ff90*/  STL.64 [R1+0x2c38], R6 ;  /* 0x002c380601007387 */ /* 0x008fe80000100a00 */
[----:B--2---:R-:W-:Y:S04]  /*8ffa0*/  STL.64 [R1+0x2c30], R4 ;  /* 0x002c300401007387 */ /* 0x004fe80000100a00 */
[----:B------:R-:W0:Y:S04]  /*8ffb0*/  LDS.128 R4, [R0] ;  /* 0x0000000000047984 */ /* 0x000e280000000c00 */
[----:B------:R-:W2:Y:S04]  /*8ffc0*/  LDL.LU R20, [R1+0x4e0] ;  /* 0x0004e00001147983 */ /* 0x000ea80000300800 */
        /* <DEDUP_REMOVED lines=41> */
[----:B--2---:R-:W-:Y:S04]  /*90260*/  STSM.16.M88.4 [R2], R4 ;  /* 0x0000000402007844 */ /* 0x004fe80000000200 */
[----:B------:R0:W-:Y:S01]  /*90270*/  STSM.16.M88.4 [R2+0x200], R20 ;  /* 0x0002001402007844 */ /* 0x0001e20000000200 */
[----:B------:R-:W-:Y:S06]  /*90280*/  BAR.SYNC.DEFER_BLOCKING 0x0 ;  /* 0x0000000000007b1d */ /* 0x000fec0000010000 */
[----:B0-----:R-:W2:Y:S04]  /*90290*/  LDL.LU R20, [R1+0x540] ;  /* 0x0005400001147983 */ /* 0x001ea80000300800 */
[----:B------:R-:W0:Y:S04]  /*902a0*/  LDS.128 R4, [R0] ;  /* 0x0000000000047984 */ /* 0x000e280000000c00 */
[----:B0-----:R-:W-:Y:S04]  /*902b0*/  STL.64 [R1+0x470], R4 ;  /* 0x0004700401007387 */ /* 0x001fe80000100a00 */
[----:B------:R-:W-:Y:S04]  /*902c0*/  STL.64 [R1+0x478], R6 ;  /* 0x0004780601007387 */ /* 0x000fe80000100a00 */
[----:B------:R-:W0:Y:S01]  /*902d0*/  LDS.128 R4, [R0+0x400] ;  /* 0x0004000000047984 */ /* 0x000e220000000c00 */
[----:B------:R-:W-:Y:S06]  /*902e0*/  BAR.SYNC.DEFER_BLOCKING 0x0 ;  /* 0x0000000000007b1d */ /* 0x000fec0000010000 */
[----:B------:R-:W2:Y:S04]  /*902f0*/  LDL.LU R21, [R1+0x544] ;  /* 0x0005440001157983 */ /* 0x000ea80000300800 */
[----:B------:R-:W2:Y:S04]  /*90300*/  LDL.LU R22, [R1+0x548] ;  /* 0x0005480001167983 */ /* 0x000ea80000300800 */
[----:B------:R-:W2:Y:S04]  /*90310*/  LDL.LU R23, [R1+0x54c] ;  /* 0x00054c0001177983 */ /* 0x000ea80000300800 */
[----:B---3--:R-:W-:Y:S04]  /*90320*/  STSM.16.M88.4 [R2], R8 ;  /* 0x0000000802007844 */ /* 0x008fe80000000200 */
[----:B----4-:R-:W-:Y:S01]  /*90330*/  STSM.16.M88.4 [R2+0x200], R12 ;  /* 0x0002000c02007844 */ /* 0x010fe20000000200 */
[----:B------:R-:W-:Y:S06]  /*90340*/  BAR.SYNC.DEFER_BLOCKING 0x0 ;  /* 0x0000000000007b1d */ /* 0x000fec0000010000 */
[----:B0-----:R-:W-:Y:S04]  /*90350*/  STL.64 [R1+0x4b0], R4 ;  /* 0x0004b00401007387 */ /* 0x001fe80000100a00 */
[----:B------:R-:W-:Y:S04]  /*90360*/  STL.64 [R1+0x4b8], R6 ;  /* 0x0004b80601007387 */ /* 0x000fe80000100a00 */
[----:B------:R-:W0:Y:S04]  /*90370*/  LDS.128 R8, [R0] ;  /* 0x0000000000087984 */ /* 0x000e280000000c00 */
[----:B------:R-:W1:Y:S01]  /*90380*/  LDS.128 R4, [R0+0x400] ;  /* 0x0004000000047984 */ /* 0x000e620000000c00 */
[----:B------:R-:W-:Y:S06]  /*90390*/  BAR.SYNC.DEFER_BLOCKING 0x0 ;  /* 0x0000000000007b1d */ /* 0x000fec0000010000 */
[----:B------:R3:W-:Y:S04]  /*903a0*/  STSM.16.M88.4 [R2], R24 ;  /* 0x0000001802007844 */ /* 0x0007e80000000200 */
[----:B0-----:R0:W-:Y:S04]  /*903b0*/  STL.64 [R1+0x490], R8 ;  /* 0x0004900801007387 */ /* 0x0011e80000100a00 */
[----:B------:R4:W-:Y:S04]  /*903c0*/  STL.64 [R1+0x498], R10 ;  /* 0x0004980a01007387 */ /* 0x0009e80000100a00 */
[----:B-1----:R-:W-:Y:S04]  /*903d0*/  STL.64 [R1+0x4d0], R4 ;  /* 0x0004d00401007387 */ /* 0x002fe80000100a00 */
[----:B------:R-:W-:Y:S04]  /*903e0*/  STL.64 [R1+0x4d8], R6 ;  /* 0x0004d80601007387 */ /* 0x000fe80000100a00 */
[----:B---3--:R-:W3:Y:S04]  /*903f0*/  LDL.LU R24, [R1+0x560] ;  /* 0x0005600001187983 */ /* 0x008ee80000300800 */
[----:B------:R-:W3:Y:S04]  /*90400*/  LDL.LU R25, [R1+0x564] ;  /* 0x0005640001197983 */ /* 0x000ee80000300800 */
[----:B------:R-:W3:Y:S04]  /*90410*/  LDL.LU R26, [R1+0x568] ;  /* 0x00056800011a7983 */ /* 0x000ee80000300800 */
[----:B------:R-:W3:Y:S04]  /*90420*/  LDL.LU R27, [R1+0x56c] ;  /* 0x00056c00011b7983 */ /* 0x000ee80000300800 */
[----:B0-----:R-:W2:Y:S04]  /*90430*/  LDL.LU R8, [R1+0x580] ;  /* 0x0005800001087983 */ /* 0x001ea80000300800 */
[----:B------:R-:W2:Y:S04]  /*90440*/  LDL.LU R9, [R1+0x584] ;  /* 0x0005840001097983 */ /* 0x000ea80000300800 */
[----:B----4-:R-:W4:Y:S04]  /*90450*/  LDL.LU R10, [R1+0x588] ;  /* 0x00058800010a7983 */ /* 0x010f280000300800 */
[----:B------:R-:W4:Y:S04]  /*90460*/  LDL.LU R11, [R1+0x58c] ;  /* 0x00058c00010b7983 */ /* 0x000f280000300800 */
[----:B------:R-:W-:Y:S01]  /*90470*/  STSM.16.M88.4 [R2+0x200], R16 ;  /* 0x0002001002007844 */ /* 0x000fe20000000200 */
[----:B------:R-:W-:Y:S06]  /*90480*/  BAR.SYNC.DEFER_BLOCKING 0x0 ;  /* 0x0000000000007b1d */ /* 0x000fec0000010000 */
[----:B------:R-:W-:Y:S04]  /*90490*/  LDS.128 R4, [R0+0x400] ;  /* 0x0004000000047984 */ /* 0x000fe80000000c00 */
[----:B----4-:R-:W-:Y:S04]  /*904a0*/  STL.64 [R1+0x2bf8], R10 ;  /* 0x002bf80a01007387 */ /* 0x010fe80000100a00 */
[----:B--2---:R0:W-:Y:S04]  /*904b0*/  STL.64 [R1+0x2bf0], R8 ;  /* 0x002bf00801007387 */ /* 0x0041e80000100a00 */
[----:B0-----:R-:W2:Y:S04]  /*904c0*/  LDL.LU R8, [R1+0x570] ;  /* 0x0005700001087983 */ /* 0x001ea80000300800 */
[----:B------:R-:W2:Y:S04]  /*904d0*/  LDL.LU R9, [R1+0x574] ;  /* 0x0005740001097983 */ /* 0x000ea80000300800 */
[----:B------:R-:W4:Y:S04]  /*904e0*/  LDL.LU R10, [R1+0x578] ;  /* 0x00057800010a7983 */ /* 0x000f280000300800 */
[----:B------:R-:W4:Y:S04]  /*904f0*/  LDL.LU R11, [R1+0x57c] ;  /* 0x00057c00010b7983 */ /* 0x000f280000300800 */
[----:B----4-:R-:W-:Y:S04]  /*90500*/  STL.64 [R1+0x2c08], R10 ;  /* 0x002c080a01007387 */ /* 0x010fe80000100a00 */
[----:B--2---:R-:W-:Y:S04]  /*90510*/  STL.64 [R1+0x2c00], R8 ;  /* 0x002c000801007387 */ /* 0x004fe80000100a00 */
[----:B------:R-:W0:Y:S01]  /*90520*/  LDS.128 R8, [R0] ;  /* 0x0000000000087984 */ /* 0x000e220000000c00 */
[----:B------:R-:W-:Y:S06]  /*90530*/  BAR.SYNC.DEFER_BLOCKING 0x0 ;  /* 0x0000000000007b1d */ /* 0x000fec0000010000 */
[----:B------:R-:W-:Y:S04]  /*90540*/  STSM.16.M88.4 [R2], R20 ;  /* 0x0000001402007844 */ /* 0x000fe80000000200 */
[----:B---3--:R-:W-:Y:S04]  /*90550*/  STSM.16.M88.4 [R2+0x200], R24 ;  /* 0x0002001802007844 */ /* 0x008fe80000000200 */
[----:B0-----:R-:W-:Y:S04]  /*90560*/  STL.64 [R1+0x480], R8 ;  /* 0x0004800801007387 */ /* 0x001fe80000100a00 */
[----:B------:R-:W-:Y:S01]  /*90570*/  STL.64 [R1+0x488], R10 ;  /* 0x0004880a01007387 */ /* 0x000fe20000100a00 */
[----:B------:R-:W-:Y:S06]  /*90580*/  BAR.SYNC.DEFER_BLOCKING 0x0 ;  /* 0x0000000000007b1d */ /* 0x000fec0000010000 */
[----:B------:R-:W0:Y:S04]  /*90590*/  LDS.128 R8, [R0] ;  /* 0x0000000000087984 */ /* 0x000e280000000c00 */
[----:B------:R1:W-:Y:S04]  /*905a0*/  STL.64 [R1+0x4c0], R4 ;  /* 0x0004c00401007387 */ /* 0x0003e80000100a00 */
[----:B------:R2:W-:Y:S04]  /*905b0*/  STL.64 [R1+0x4c8], R6 ;  /* 0x0004c80601007387 */ /* 0x0005e80000100a00 */
[----:B-1----:R-:W3:Y:S04]  /*905c0*/  LDL.LU R4, [R1+0x610] ;  /* 0x0006100001047983 */ /* 0x002ee80000300800 */
[----:B------:R-:W3:Y:S04]  /*905d0*/  LDL.LU R5, [R1+0x614] ;  /* 0x0006140001057983 */ /* 0x000ee80000300800 */
[----:B--2---:R-:W3:Y:S04]  /*905e0*/  LDL.LU R6, [R1+0x618] ;  /* 0x0006180001067983 */ /* 0x004ee80000300800 */
[----:B------:R-:W3:Y:S04]  /*905f0*/  LDL.LU R7, [R1+0x61c] ;  /* 0x00061c0001077983 */ /* 0x000ee80000300800 */
        /* <DEDUP_REMOVED lines=21> */
[----:B0-----:R-:W3:Y:S04]  /*90750*/  LDL.LU.64 R10, [R1+0x2c08] ;  /* 0x002c0800010a7983 */ /* 0x001ee80000300a00 */
[----:B------:R-:W3:Y:S01]  /*90760*/  LDL.LU.64 R8, [R1+0x2c00] ;  /* 0x002c000001087983 */ /* 0x000ee20000300a00 */
[----:B------:R-:W-:Y:S06]  /*90770*/  BAR.SYNC.DEFER_BLOCKING 0x0 ;  /* 0x0000000000007b1d */ /* 0x000fec0000010000 */
[----:B---3--:R0:W-:Y:S04]  /*90780*/  STSM.16.M88.4 [R2], R8 ;  /* 0x0000000802007844 */ /* 0x0081e80000000200 */
[----:B0-----:R-:W3:Y:S04]  /*90790*/  LDL.LU.64 R10, [R1+0x2bf8] ;  /* 0x002bf800010a7983 */ /* 0x001ee80000300a00 */
[----:B------:R-:W3:Y:S04]  /*907a0*/  LDL.LU.64 R8, [R1+0x2bf0] ;  /* 0x002bf00001087983 */ /* 0x000ee80000300a00 */
[----:B---3--:R-:W-:Y:S01]  /*907b0*/  STSM.16.M88.4 [R2+0x200], R8 ;  /* 0x0002000802007844 */ /* 0x008fe20000000200 */
[----:B------:R-:W-:Y:S06]  /*907c0*/  BAR.SYNC.DEFER_BLOCKING 0x0 ;  /* 0x0000000000007b1d */ /* 0x000fec0000010000 */
[----:B------:R-:W0:Y:S04]  /*907d0*/  LDS.128 R8, [R0] ;  /* 0x0000000000087984 */ /* 0x000e280000000c00 */
[----:B0-----:R-:W-:Y:S04]  /*907e0*/  STL.64 [R1+0x4f0], R8 ;  /* 0x0004f00801007387 */ /* 0x001fe80000100a00 */
[----:B------:R-:W-:Y:S04]  /*907f0*/  STL.64 [R1+0x4f8], R10 ;  /* 0x0004f80a01007387 */ /* 0x000fe80000100a00 */
[----:B------:R-:W0:Y:S04]  /*90800*/  LDS.128 R8, [R0+0x400] ;  /* 0x0004000000087984 */ /* 0x000e280000000c00 */
[----:B0-----:R0:W-:Y:S04]  /*90810*/  STL [R1+0x540], R8 ;  /* 0x0005400801007387 */ /* 0x0011e80000100800 */
[----:B------:R-:W-:Y:S01]  /*90820*/  STL.64 [R1+0x548], R10 ;  /* 0x0005480a01007387 */ /* 0x000fe20000100a00 */
[----:B0-----:R-:W-:-:S05]  /*90830*/  IMAD.MOV.U32 R8, RZ, RZ, R9 ;  /* 0x000000ffff087224 */ /* 0x001fca00078e0009 */
[----:B------:R0:W-:Y:S04]  /*90840*/  STL [R1+0x2ac4], R8 ;  /* 0x002ac40801007387 */ /* 0x0001e80000100800 */
[----:B0-----:R-:W3:Y:S04]  /*90850*/  LDL.LU R8, [R1+0x590] ;  /* 0x0005900001087983 */ /* 0x001ee80000300800 */
[----:B------:R-:W3:Y:S04]  /*90860*/  LDL.LU R9, [R1+0x594] ;  /* 0x0005940001097983 */ /* 0x000ee80000300800 */
[----:B------:R-:W3:Y:S04]  /*90870*/  LDL.LU R10, [R1+0x598] ;  /* 0x00059800010a7983 */ /* 0x000ee80000300800 */
[----:B------:R-:W3:Y:S01]  /*90880*/  LDL.LU R11, [R1+0x59c] ;  /* 0x00059c00010b7983 */ /* 0x000ee20000300800 */
[----:B------:R-:W-:Y:S06]  /*90890*/  BAR.SYNC.DEFER_BLOCKING 0x0 ;  /* 0x0000000000007b1d */ /* 0x000fec0000010000 */
[----:B---3--:R-:W-:Y:S04]  /*908a0*/  STSM.16.M88.4 [R2], R8 ;  /* 0x0000000802007844 */ /* 0x008fe80000000200 */
[----:B------:R-:W-:Y:S01]  /*908b0*/  STSM.16.M88.4 [R2+0x200], R4 ;  /* 0x0002000402007844 */ /* 0x000fe20000000200 */
[----:B------:R-:W-:Y:S06]  /*908c0*/  BAR.SYNC.DEFER_BLOCKING 0x0 ;  /* 0x0000000000007b1d */ /* 0x000fec0000010000 */
[----:B------:R-:W-:Y:S04]  /*908d0*/  LDS.128 R8, [R0] ;  /* 0x0000000000087984 */ /* 0x000fe80000000c00 */
[----:B------:R-:W0:Y:S01]  /*908e0*/  LDS.128 R4, [R0+0x400] ;  /* 0x0004000000047984 */ /* 0x000e220000000c00 */
[----:B------:R-:W-:Y:S06]  /*908f0*/  BAR.SYNC.DEFER_BLOCKING 0x0 ;  /* 0x0000000000007b1d */ /* 0x000fec0000010000 */
[----:B--2---:R-:W-:Y:S04]  /*90900*/  STSM.16.M88.4 [R2], R12 ;  /* 0x0000000c02007844 */ /* 0x004fe80000000200 */
[----:B----4-:R-:W-:Y:S04]  /*90910*/  STSM.16.M88.4 [R2+0x200], R16 ;  /* 0x0002001002007844 */ /* 0x010fe80000000200 */
[----:B0-----:R-:W-:Y:S01]  /*90920*/  STL [R1+0x560], R4 ;  /* 0x0005600401007387 */ /* 0x001fe20000100800 */
[----:B------:R-:W-:-:S03]  /*90930*/  IMAD.MOV.U32 R3, RZ, RZ, R5 ;  /* 0x000000ffff037224 */ /* 0x000fc600078e0005 */
[----:B------:R-:W-:Y:S04]  /*90940*/  STL.64 [R1+0x510], R8 ;  /* 0x0005100801007387 */ /* 0x000fe80000100a00 */
[----:B------:R-:W-:Y:S01]  /*90950*/  STL.64 [R1+0x518], R10 ;  /* 0x0005180a01007387 */ /* 0x000fe20000100a00 */
[----:B------:R-:W-:Y:S06]  /*90960*/  BAR.SYNC.DEFER_BLOCKING 0x0 ;  /* 0x0000000000007b1d */ /* 0x000fec0000010000 */
[----:B------:R-:W-:Y:S04]  /*90970*/  STL.64 [R1+0x568], R6 ;  /* 0x0005680601007387 */ /* 0x000fe80000100a00 */
[----:B------:R-:W-:Y:S04]  /*90980*/  LDS.128 R8, [R0] ;  /* 0x0000000000087984 */ /* 0x000fe80000000c00 */
[----:B------:R-:W0:Y:S01]  /*90990*/  LDS.128 R4, [R0+0x400] ;  /* 0x0004000000047984 */ /* 0x000e220000000c00 */
[----:B------:R-:W-:Y:S06]  /*909a0*/  BAR.SYNC.DEFER_BLOCKING 0x0 ;  /* 0x0000000000007b1d */ /* 0x000fec0000010000 */
[----:B------:R-:W-:Y:S04]  /*909b0*/  STSM.16.M88.4 [R2], R20 ;  /* 0x0000001402007844 */ /* 0x000fe80000000200 */
[----:B------:R-:W-:Y:S04]  /*909c0*/  STSM.16.M88.4 [R2+0x200], R24 ;  /* 0x0002001802007844 */ /* 0x000fe80000000200 */
[----:B------:R-:W-:Y:S04]  /*909d0*/  STL [R1+0x2ac0], R3 ;  /* 0x002ac00301007387 */ /* 0x000fe80000100800 */
[----:B0-----:R-:W-:Y:S04]  /*909e0*/  STL [R1+0x584], R5 ;  /* 0x0005840501007387 */ /* 0x001fe80000100800 */
[----:B------:R0:W-:Y:S04]  /*909f0*/  STL.64 [R1+0x500], R8 ;  /* 0x0005000801007387 */ /* 0x0001e80000100a00 */
[----:B------:R-:W-:Y:S04]  /*90a00*/  STL.64 [R1+0x508], R10 ;  /* 0x0005080a01007387 */ /* 0x000fe80000100a00 */
[----:B------:R-:W-:Y:S01]  /*90a10*/  STL.64 [R1+0x588], R6 ;  /* 0x0005880601007387 */ /* 0x000fe20000100a00 */
[----:B0-----:R-:W-:Y:S01]  /*90a20*/  IMAD.MOV.U32 R8, RZ, RZ, R4 ;  /* 0x000000ffff087224 */ /* 0x001fe200078e0004 */
[----:B------:R-:W-:Y:S06]  /*90a30*/  BAR.SYNC.DEFER_BLOCKING 0x0 ;  /* 0x0000000000007b1d */ /* 0x000fec0000010000 */
[----:B------:R-:W0:Y:S04]  /*90a40*/  LDS.128 R4, [R0] ;  /* 0x0000000000047984 */ /* 0x000e280000000c00 */
[----:B------:R-:W-:Y:S04]  /*90a50*/  STL [R1+0x2acc], R8 ;  /* 0x002acc0801007387 */ /* 0x000fe80000100800 */
[----:B------:R1:W-:Y:S04]  /*90a60*/  STL [R1+0x2ad4], R8 ;  /* 0x002ad40801007387 */ /* 0x0003e80000100800 */
[----:B0-----:R-:W-:Y:S01]  /*90a70*/  STL.64 [R1+0x530], R4 ;  /* 0x0005300401007387 */ /* 0x001fe20000100a00 */
[----:B-1----:R-:W-:-:S03]  /*90a80*/  IMAD.MOV.U32 R8, RZ, RZ, R7 ;  /* 0x000000ffff087224 */ /* 0x002fc600078e0007 */
[----:B------:R-:W-:Y:S04]  /*90a90*/  STL [R1+0x538], R6 ;  /* 0x0005380601007387 */ /* 0x000fe80000100800 */
[----:B------:R-:W0:Y:S04]  /*90aa0*/  LDS.128 R4, [R0+0x400] ;  /* 0x0004000000047984 */ /* 0x000e280000000c00 */
[----:B------:R1:W-:Y:S04]  /*90ab0*/  STL [R1+0x2ad8], R8 ;  /* 0x002ad80801007387 */ /* 0x0003e80000100800 */
[----:B0-----:R-:W-:Y:S04]  /*90ac0*/  STL [R1+0x574], R5 ;  /* 0x0005740501007387 */ /* 0x001fe80000100800 */
[----:B------:R-:W-:Y:S04]  /*90ad0*/  STL.64 [R1+0x578], R6 ;  /* 0x0005780601007387 */ /* 0x000fe80000100a00 */
[----:B------:R-:W2:Y:S04]  /*90ae0*/  LDL.LU R12, [R1+0x6d0] ;  /* 0x0006d000010c7983 */ /* 0x000ea80000300800 */
[----:B------:R-:W2:Y:S04]  /*90af0*/  LDL.LU R13, [R1+0x6d4] ;  /* 0x0006d400010d7983 */ /* 0x000ea80000300800 */
[----:B------:R-:W3:Y:S04]  /*90b00*/  LDL.LU R14, [R1+0x6d8] ;  /* 0x0006d800010e7983 */ /* 0x000ee80000300800 */
[----:B------:R-:W3:Y:S01]  /*90b10*/  LDL.LU R15, [R1+0x6dc] ;  /* 0x0006dc00010f7983 */ /* 0x000ee20000300800 */
[----:B------:R-:W-:Y:S06]  /*90b20*/  BAR.SYNC.DEFER_BLOCKING 0x0 ;  /* 0x0000000000007b1d */ /* 0x000fec0000010000 */
[----:B---3--:R-:W-:Y:S04]  /*90b30*/  STL.64 [R1+0x2ba8], R14 ;  /* 0x002ba80e01007387 */ /* 0x008fe80000100a00 */
[----:B--2---:R-:W-:Y:S04]  /*90b40*/  STL.64 [R1+0x2ba0], R12 ;  /* 0x002ba00c01007387 */ /* 0x004fe80000100a00 */
[----:B-1----:R-:W2:Y:S04]  /*90b50*/  LDL.LU R8, [R1+0x6b0] ;  /* 0x0006b00001087983 */ /* 0x002ea80000300800 */
        /* <DEDUP_REMOVED lines=77> */
[----:B---3--:R0:W-:Y:S04]  /*91030*/  STSM.16.M88.4 [R2], R12 ;  /* 0x0000000c02007844 */ /* 0x0081e80000000200 */
[----:B0-----:R-:W3:Y:S04]  /*91040*/  LDL.LU.64 R14, [R1+0x2ba8] ;  /* 0x002ba800010e7983 */ /* 0x001ee80000300a00 */
[----:B------:R-:W3:Y:S04]  /*91050*/  LDL.LU.64 R12, [R1+0x2ba0] ;  /* 0x002ba000010c7983 */ /* 0x000ee80000300a00 */
[----:B--2---:R-:W-:Y:S01]  /*91060*/  STSM.16.M88.4 [R2+0x200], R8 ;  /* 0x0002000802007844 */ /* 0x004fe20000000200 */
[----:B------:R-:W-:Y:S06]  /*91070*/  BAR.SYNC.DEFER_BLOCKING 0x0 ;  /* 0x0000000000007b1d */ /* 0x000fec0000010000 */
[----:B------:R-:W0:Y:S04]  /*91080*/  LDS.128 R8, [R0] ;  /* 0x0000000000087984 */ /* 0x000e280000000c00 */
[----:B0-----:R-:W-:Y:S04]  /*91090*/  STL.64 [R1+0x620], R8 ;  /* 0x0006200801007387 */ /* 0x001fe80000100a00 */
[----:B------:R-:W-:Y:S04]  /*910a0*/  STL.64 [R1+0x628], R10 ;  /* 0x0006280a01007387 */ /* 0x000fe80000100a00 */
[----:B------:R-:W0:Y:S01]  /*910b0*/  LDS.128 R8, [R0+0x400] ;  /* 0x0004000000087984 */ /* 0x000e220000000c00 */
[----:B------:R-:W-:Y:S06]  /*910c0*/  BAR.SYNC.DEFER_BLOCKING 0x0 ;  /* 0x0000000000007b1d */ /* 0x000fec0000010000 */
[----:B----4-:R-:W-:Y:S04]  /*910d0*/  STSM.16.M88.4 [R2], R4 ;  /* 0x0000000402007844 */ /* 0x010fe80000000200 */
[----:B---3--:R-:W-:Y:S01]  /*910e0*/  STSM.16.M88.4 [R2+0x200], R12 ;  /* 0x0002000c02007844 */ /* 0x008fe20000000200 */
[----:B------:R-:W-:Y:S06]  /*910f0*/  BAR.SYNC.DEFER_BLOCKING 0x0 ;  /* 0x0000000000007b1d */ /* 0x000fec0000010000 */
[----:B0-----:R-:W-:Y:S04]  /*91100*/  STL.64 [R1+0x660], R8 ;  /* 0x0006600801007387 */ /* 0x001fe80000100a00 */
[----:B------:R-:W-:Y:S04]  /*91110*/  STL.64 [R1+0x668], R10 ;  /* 0x0006680a01007387 */ /* 0x000fe80000100a00 */
        /* <DEDUP_REMOVED lines=130> */
[----:B------:R-:W-:Y:S04]  /*91940*/  STL.64 [R1+0x6f8], R10 ;  /* 0x0006f80a01007387 */ /* 0x000fe80000100a00 */
[----:B-1----:R-:W-:Y:S04]  /*91950*/  STL.64 [R1+0x730], R4 ;  /* 0x0007300401007387 */ /* 0x002fe80000100a00 */
[----:B------:R-:W-:Y:S01]  /*91960*/  STL.64 [R1+0x738], R6 ;  /* 0x0007380601007387 */ /* 0x000fe20000100a00 */
[----:B------:R-:W-:Y:S06]  /*91970*/  BAR.SYNC.DEFER_BLOCKING 0x0 ;  /* 0x0000000000007b1d */ /* 0x000fec0000010000 */
[----:B------:R-:W2:Y:S04]  /*91980*/  LDL.LU R16, [R1+0x910] ;  /* 0x0009100001107983 */ /* 0x000ea80000300800 */
[----:B------:R-:W0:Y:S04]  /*91990*/  LDS.128 R4, [R0] ;  /* 0x0000000000047984 */ /* 0x000e280000000c00 */
[----:B0-----:R-:W-:Y:S04]  /*919a0*/  STL.64 [R1+0x720], R4 ;  /* 0x0007200401007387 */ /* 0x001fe80000100a00 */
[----:B------:R-:W-:Y:S04]  /*919b0*/  STL.64 [R1+0x728], R6 ;  /* 0x0007280601007387 */ /* 0x000fe80000100a00 */
[----:B------:R-:W2:Y:S04]  /*919c0*/  LDL.LU R17, [R1+0x914] ;  /* 0x0009140001117983 */ /* 0x000ea80000300800 */
[----:B------:R-:W3:Y:S04]  /*919d0*/  LDL.LU R18, [R1+0x918] ;  /* 0x0009180001127983 */ /* 0x000ee80000300800 */
[----:B------:R-:W3:Y:S04]  /*919e0*/  LDL.LU R19, [R1+0x91c] ;  /* 0x00091c0001137983 */ /* 0x000ee80000300800 */
[----:B---3--:R-:W-:Y:S04]  /*919f0*/  STL.64 [R1+0x2b48], R18 ;  /* 0x002b481201007387 */ /* 0x008fe80000100a00 */
[----:B--2---:R-:W-:Y:S04]  /*91a00*/  STL.64 [R1+0x2b40], R16 ;  /* 0x002b401001007387 */ /* 0x004fe80000100a00 */
[----:B------:R-:W2:Y:S04]  /*91a10*/  LDL.LU R24, [R1+0x930] ;  /* 0x0009300001187983 */ /* 0x000ea80000300800 */
[----:B------:R-:W2:Y:S04]  /*91a20*/  LDL.LU R25, [R1+0x934] ;  /* 0x0009340001197983 */ /* 0x000ea80000300800 */
[----:B------:R-:W3:Y:S04]  /*91a30*/  LDL.LU R26, [R1+0x938] ;  /* 0x00093800011a7983 */ /* 0x000ee80000300800 */
[----:B------:R-:W3:Y:S04]  /*91a40*/  LDL.LU R27, [R1+0x93c] ;  /* 0x00093c00011b7983 */ /* 0x000ee80000300800 */
[----:B------:R-:W0:Y:S01]  /*91a50*/  LDS.128 R16, [R0+0x400] ;  /* 0x0004000000107984 */ /* 0x000e220000000c00 */
[----:B------:R-:W-:Y:S06]  /*91a60*/  BAR.SYNC.DEFER_BLOCKING 0x0 ;  /* 0x0000000000007b1d */ /* 0x000fec0000010000 */
        /* <DEDUP_REMOVED lines=12> */
[----:B-1----:R-:W3:Y:S04]  /*91b30*/  LDL.LU R4, [R1+0x920] ;  /* 0x0009200001047983 */ /* 0x002ee80000300800 */
        /* <DEDUP_REMOVED lines=16> */
[----:B------:R0:W-:Y:S04]  /*91c40*/  STL.64 [R1+0x768], R18 ;  /* 0x0007681201007387 */ /* 0x0001e80000100a00 */
[----:B0-----:R-:W3:Y:S04]  /*91c50*/  LDL.LU.64 R18, [R1+0x2b48] ;  /* 0x002b480001127983 */ /* 0x001ee80000300a00 */
[----:B------:R-:W3:Y:S04]  /*91c60*/  LDL.LU.64 R16, [R1+0x2b40] ;  /* 0x002b400001107983 */ /* 0x000ee80000300a00 */
[----:B--2---:R-:W-:Y:S04]  /*91c70*/  STSM.16.M88.4 [R2], R24 ;  /* 0x0000001802007844 */ /* 0x004fe80000000200 */
[----:B---3--:R0:W-:Y:S01]  /*91c80*/  STSM.16.M88.4 [R2+0x200], R16 ;  /* 0x0002001002007844 */ /* 0x0081e20000000200 */
[----:B------:R-:W-:Y:S06]  /*91c90*/  BAR.SYNC.DEFER_BLOCKING 0x0 ;  /* 0x0000000000007b1d */ /* 0x000fec0000010000 */
[----:B0-----:R-:W2:Y:S04]  /*91ca0*/  LDL.LU R16, [R1+0xad0] ;  /* 0x000ad00001107983 */ /* 0x001ea80000300800 */
[----:B------:R-:W2:Y:S04]  /*91cb0*/  LDL.LU R17, [R1+0xad4] ;  /* 0x000ad40001117983 */ /* 0x000ea80000300800 */
[----:B------:R-:W2:Y:S04]  /*91cc0*/  LDL.LU R18, [R1+0xad8] ;  /* 0x000ad80001127983 */ /* 0x000ea80000300800 */
[----:B------:R-:W0:Y:S04]  /*91cd0*/  LDS.128 R24, [R0] ;  /* 0x0000000000187984 */ /* 0x000e280000000c00 */
[----:B------:R-:W2:Y:S04]  /*91ce0*/  LDL.LU R19, [R1+0xadc] ;  /* 0x000adc0001137983 */ /* 0x000ea80000300800 */
[----:B0-----:R-:W-:Y:S04]  /*91cf0*/  STL.64 [R1+0x710], R24 ;  /* 0x0007101801007387 */ /* 0x001fe80000100a00 */
        /* <DEDUP_REMOVED lines=8> */
[----:B---3--:R0:W-:Y:S01]  /*91d80*/  STSM.16.M88.4 [R2+0x200], R24 ;  /* 0x0002001802007844 */ /* 0x0081e20000000200 */
[----:B------:R-:W-:Y:S06]  /*91d90*/  BAR.SYNC.DEFER_BLOCKING 0x0 ;  /* 0x0000000000007b1d */ /* 0x000fec0000010000 */
[----:B0-----:R-:W3:Y:S04]  /*91da0*/  LDL.LU R24, [R1+0xae0] ;  /* 0x000ae00001187983 */ /* 0x001ee80000300800 */
[----:B------:R-:W3:Y:S04]  /*91db0*/  LDL.LU R25, [R1+0xae4] ;  /* 0x000ae40001197983 */ /* 0x000ee80000300800 */
[----:B------:R-:W3:Y:S04]  /*91dc0*/  LDL.LU R26, [R1+0xae8] ;  /* 0x000ae800011a7983 */ /* 0x000ee80000300800 */
[----:B------:R-:W0:Y:S04]  /*91dd0*/  LDS.128 R4, [R0] ;  /* 0x0000000000047984 */ /* 0x000e280000000c00 */
[----:B------:R-:W3:Y:S04]  /*91de0*/  LDL.LU R27, [R1+0xaec] ;  /* 0x000aec00011b7983 */ /* 0x000ee80000300800 */
        /* <DEDUP_REMOVED lines=8> */
[----:B----4-:R0:W-:Y:S04]  /*91e70*/  STSM.16.M88.4 [R2], R12 ;  /* 0x0000000c02007844 */ /* 0x0101e80000000200 */
[----:B0-----:R-:W4:Y:S01]  /*91e80*/  LDL.LU R15, [R1+0x2b18] ;  /* 0x002b1800010f7983 */ /* 0x001f220000300800 */
[----:B------:R-:W0:Y:S08]  /*91e90*/  LDC R12, c[0x0][0x244] ;  /* 0x00009100ff0c7b82 */ /* 0x000e300000000800 */
[----:B------:R-:W1:Y:S01]  /*91ea0*/  LDC R14, c[0x0][0x244] ;  /* 0x00009100ff0e7b82 */ /* 0x000e620000000800 */
[----:B--2---:R-:W-:Y:S07]  /*91eb0*/  STSM.16.M88.4 [R2+0x200], R4 ;  /* 0x0002000402007844 */ /* 0x004fee0000000200 */
[----:B------:R-:W-:Y:S06]  /*91ec0*/  BAR.SYNC.DEFER_BLOCKING 0x0 ;  /* 0x0000000000007b1d */ /* 0x000fec0000010000 */
[----:B------:R-:W2:Y:S04]  /*91ed0*/  LDS.128 R4, [R0] ;  /* 0x0000000000047984 */ /* 0x000ea80000000c00 */
[----:B--2---:R-:W-:Y:S04]  /*91ee0*/  STL.64 [R1+0x770], R4 ;  /* 0x0007700401007387 */ /* 0x004fe80000100a00 */
[----:B------:R-:W-:Y:S04]  /*91ef0*/  STL.64 [R1+0x778], R6 ;  /* 0x0007780601007387 */ /* 0x000fe80000100a00 */
[----:B------:R-:W2:Y:S01]  /*91f00*/  LDS.128 R4, [R0+0x400] ;  /* 0x0004000000047984 */ /* 0x000ea20000000c00 */
[----:B------:R-:W-:Y:S06]  /*91f10*/  BAR.SYNC.DEFER_BLOCKING 0x0 ;  /* 0x0000000000007b1d */ /* 0x000fec0000010000 */
[----:B------:R-:W-:Y:S04]  /*91f20*/  STSM.16.M88.4 [R2], R20 ;  /* 0x0000001402007844 */ /* 0x000fe80000000200 */
[----:B------:R-:W-:Y:S01]  /*91f30*/  STSM.16.M88.4 [R2+0x200], R8 ;  /* 0x0002000802007844 */ /* 0x000fe20000000200 */
[----:B------:R-:W-:Y:S06]  /*91f40*/  BAR.SYNC.DEFER_BLOCKING 0x0 ;  /* 0x0000000000007b1d */ /* 0x000fec0000010000 */
[----:B------:R-:W0:Y:S04]  /*91f50*/  LDS.128 R8, [R0] ;  /* 0x0000000000087984 */ /* 0x000e280000000c00 */
[----:B--2---:R2:W-:Y:S04]  /*91f60*/  STL.64 [R1+0x7b0], R4 ;  /* 0x0007b00401007387 */ /* 0x0045e80000100a00 */
[----:B------:R-:W-:Y:S04]  /*91f70*/  STL.64 [R1+0x7b8], R6 ;  /* 0x0007b80601007387 */ /* 0x000fe80000100a00 */
[----:B--2---:R-:W2:Y:S04]  /*91f80*/  LDL.LU R4, [R1+0x2b14] ;  /* 0x002b140001047983 */ /* 0x004ea80000300800 */
[----:B------:R-:W4:Y:S04]  /*91f90*/  LDL.LU R20, [R1+0x2b10] ;  /* 0x002b100001147983 */ /* 0x000f280000300800 */
[----:B0-----:R-:W-:Y:S04]  /*91fa0*/  STL.64 [R1+0x790], R8 ;  /* 0x0007900801007387 */ /* 0x001fe80000100a00 */
[----:B------:R-:W-:Y:S04]  /*91fb0*/  STL.64 [R1+0x798], R10 ;  /* 0x0007980a01007387 */ /* 0x000fe80000100a00 */
[----:B------:R-:W0:Y:S01]  /*91fc0*/  LDS.128 R8, [R0+0x400] ;  /* 0x0004000000087984 */ /* 0x000e220000000c00 */
[----:B------:R-:W-:Y:S06]  /*91fd0*/  BAR.SYNC.DEFER_BLOCKING 0x0 ;  /* 0x0000000000007b1d */ /* 0x000fec0000010000 */
[----:B------:R-:W-:Y:S04]  /*91fe0*/  STL [R1+0x2a2c], R0 ;  /* 0x002a2c0001007387 */ /* 0x000fe80000100800 */
[----:B------:R1:W-:Y:S04]  /*91ff0*/  STL [R1+0x2ab0], R0 ;  /* 0x002ab00001007387 */ /* 0x0003e80000100800 */
[----:B0-----:R-:W-:Y:S04]  /*92000*/  STL.64 [R1+0x7a0], R8 ;  /* 0x0007a00801007387 */ /* 0x001fe80000100a00 */
[----:B------:R-:W-:Y:S04]  /*92010*/  STL.64 [R1+0x7a8], R10 ;  /* 0x0007a80a01007387 */ /* 0x000fe80000100a00 */
[----:B-1----:R-:W2:Y:S04]  /*92020*/  LDL R0, [R1+0x1a08] ;  /* 0x001a080001007983 */ /* 0x002ea80000100800 */
[----:B------:R0:W-:Y:S04]  /*92030*/  STSM.16.M88.4 [R2], R16 ;  /* 0x0000001002007844 */ /* 0x0001e80000000200 */
[----:B---3--:R1:W-:Y:S01]  /*92040*/  STSM.16.M88.4 [R2+0x200], R24 ;  /* 0x0002001802007844 */ /* 0x0083e20000000200 */
[----:B0-----:R-:W0:Y:S03]  /*92050*/  LDC R18, c[0x0][0x244] ;  /* 0x00009100ff127b82 */ /* 0x001e260000000800 */
[----:B-1----:R-:W3:Y:S04]  /*92060*/  LDL.LU.64 R26, [R1+0x2b08] ;  /* 0x002b0800011a7983 */ /* 0x002ee80000300a00 */
[----:B------:R-:W3:Y:S01]  /*92070*/  LDL R6, [R1+0x1a0c] ;  /* 0x001a0c0001067983 */ /* 0x000ee20000100800 */
[----:B------:R-:W-:-:S03]  /*92080*/  IMAD.U32 R2, RZ, RZ, UR8 ;  /* 0x00000008ff027e24 */ /* 0x000fc6000f8e00ff */
[----:B------:R-:W3:Y:S04]  /*92090*/  LDL R8, [R1+0x1a10] ;  /* 0x001a100001087983 */ /* 0x000ee80000100800 */
[----:B------:R1:W-:Y:S04]  /*920a0*/  STL [R1+0x7dc], R2 ;  /* 0x0007dc0201007387 */ /* 0x0003e80000100800 */
[----:B------:R-:W3:Y:S04]  /*920b0*/  LDL.LU R5, [R1+0x250] ;  /* 0x0002500001057983 */ /* 0x000ee80000300800 */
[----:B------:R-:W3:Y:S04]  /*920c0*/  LDL.LU R29, [R1+0x230] ;  /* 0x00023000011d7983 */ /* 0x000ee80000300800 */
[----:B------:R-:W3:Y:S01]  /*920d0*/  LDL R3, [R1+0x1a14] ;  /* 0x001a140001037983 */ /* 0x000ee20000100800 */
[----:B------:R-:W-:Y:S01]  /*920e0*/  UMOV UR8, UR9 ;  /* 0x0000000900087c82 */ /* 0x000fe20008000000 */
[----:B------:R-:W-:Y:S01]  /*920f0*/  BAR.SYNC.DEFER_BLOCKING 0x0 ;  /* 0x0000000000007b1d */ /* 0x000fe20000010000 */
[----:B------:R-:W-:-:S05]  /*92100*/  ISETP.GE.AND P4, PT, R28, UR8, PT ;  /* 0x000000081c007c0c */ /* 0x000fca000bf86270 */
[----:B------:R-:W-:Y:S01]  /*92110*/  ULDC.64 UR8, c[0x0][0x220] ;  /* 0x0000880000087ab9 */ /* 0x000fe20000000a00 */
[----:B------:R-:W-:Y:S01]  /*92120*/  UMOV UR10, UR13 ;  /* 0x0000000d000a7c82 */ /* 0x000fe20008000000 */
[----:B----4-:R-:W-:Y:S01]  /*92130*/  PRMT R15, R20, 0x7632, R15 ;  /* 0x00007632140f7816 */ /* 0x010fe2000000000f */
[C---:B--2---:R-:W-:Y:S01]  /*92140*/  IMAD R9, R0.reuse, UR4, RZ ;  /* 0x0000000400097c24 */ /* 0x044fe2000f8e02ff */
[----:B------:R-:W-:Y:S02]  /*92150*/  ULDC.64 UR4, c[0x0][0x228] ;  /* 0x00008a0000047ab9 */ /* 0x000fe40000000a00 */
[----:B------:R-:W-:Y:S01]  /*92160*/  ISETP.GE.AND P0, PT, R0, UR4, PT ;  /* 0x0000000400007c0c */ /* 0x000fe2000bf06270 */
[----:B------:R-:W-:Y:S01]  /*92170*/  ULDC UR4, c[0x0][0x22c] ;  /* 0x00008b0000047ab9 */ /* 0x000fe20000000800 */
[C---:B------:R-:W-:Y:S02]  /*92180*/  LEA R10, P1, R9.reuse, UR6, 0x1 ;  /* 0x00000006090a7c11 */ /* 0x040fe4000f8208ff */
[----:B------:R-:W-:Y:S01]  /*92190*/  ISETP.LT.AND P0, PT, R28, UR4, !P0 ;  /* 0x000000041c007c0c */ /* 0x000fe2000c701270 */
[----:B------:R-:W-:Y:S01]  /*921a0*/  ULDC UR4, c[0x0][0x248] ;  /* 0x0000920000047ab9 */ /* 0x000fe20000000800 */
[----:B------:R-:W-:Y:S01]  /*921b0*/  LEA.HI.X.SX32 R11, R9, UR7, 0x1, P1 ;  /* 0x00000007090b7c11 */ /* 0x000fe200088f0eff */
[----:B------:R-:W-:Y:S01]  /*921c0*/  IMAD R9, R12, 0x40, R9 ;  /* 0x000000400c097824 */ /* 0x000fe200078e0209 */
[----:B------:R-:W-:Y:S01]  /*921d0*/  ULDC.64 UR6, c[0x0][0x220] ;  /* 0x0000880000067ab9 */ /* 0x000fe20000000a00 */
[----:B------:R-:W-:Y:S01]  /*921e0*/  IMAD R22, R28, UR4, RZ ;  /* 0x000000041c167c24 */ /* 0x000fe2000f8e02ff */
[----:B------:R-:W-:Y:S01]  /*921f0*/  ULDC UR4, c[0x0][0x228] ;  /* 0x00008a0000047ab9 */ /* 0x000fe20000000800 */
[----:B-1----:R-:W-:Y:S01]  /*92200*/  IMAD R2, R14, 0x40, R9 ;  /* 0x000000400e027824 */ /* 0x002fe200078e0209 */
[----:B------:R-:W-:Y:S01]  /*92210*/  LEA R16, P5, R9, UR6, 0x1 ;  /* 0x0000000609107c11 */ /* 0x000fe2000f8a08ff */
[----:B------:R-:W-:-:S03]  /*92220*/  IMAD.WIDE R12, R22, 0x2, R10 ;  /* 0x00000002160c7825 */ /* 0x000fc600078e020a */
[----:B------:R-:W-:Y:S01]  /*92230*/  LEA.HI.X.SX32 R17, R9, UR7, 0x1, P5 ;  /* 0x0000000709117c11 */ /* 0x000fe2000a8f0eff */
[----:B0-----:R-:W-:Y:S01]  /*92240*/  IMAD R9, R18, 0x40, R2 ;  /* 0x0000004012097824 */ /* 0x001fe200078e0202 */
[----:B------:R0:W-:Y:S01]  /*92250*/  @P0 STG.E.U16 desc[UR44][R12.64], R20 ;  /* 0x000000140c000986 */ /* 0x0001e2000c10152c */
[----:B------:R-:W-:Y:S01]  /*92260*/  ULDC.64 UR6, c[0x0][0x220] ;  /* 0x0000880000067ab9 */ /* 0x000fe20000000a00 */
[----:B---3--:R-:W-:Y:S01]  /*92270*/  ISETP.LT.AND P1, PT, R6, UR4, !P4 ;  /* 0x0000000406007c0c */ /* 0x008fe2000e721270 */
[----:B------:R-:W-:-:S04]  /*92280*/  IMAD.WIDE R18, R22, 0x2, R16 ;  /* 0x0000000216127825 */ /* 0x000fc800078e0210 */
[----:B0-----:R-:W-:Y:S01]  /*92290*/  VIADD R13, R28, 0x3 ;  /* 0x000000031c0d7836 */ /* 0x001fe20000000000 */
[----:B------:R-:W-:Y:S02]  /*922a0*/  LEA R12, P6, R9, UR8, 0x1 ;  /* 0x00000008090c7c11 */ /* 0x000fe4000f8c08ff */
[----:B------:R-:W-:Y:S01]  /*922b0*/  LEA R14, P5, R2, UR6, 0x1 ;  /* 0x00000006020e7c11 */ /* 0x000fe2000f8a08ff */
[----:B------:R-:W-:Y:S01]  /*922c0*/  UMOV UR4, UR12 ;  /* 0x0000000c00047c82 */ /* 0x000fe20008000000 */
[----:B------:R-:W-:Y:S01]  /*922d0*/  ISETP.GE.AND P0, PT, R13, UR10, PT ;  /* 0x0000000a0d007c0c */ /* 0x000fe2000bf06270 */
[----:B------:R-:W-:Y:S01]  /*922e0*/  ULDC UR10, c[0x0][0x228] ;  /* 0x00008a00000a7ab9 */ /* 0x000fe20000000800 */
[----:B------:R-:W-:Y:S01]  /*922f0*/  LEA.HI.X.SX32 R13, R9, UR9, 0x1, P6 ;  /* 0x00000009090d7c11 */ /* 0x000fe2000b0f0eff */
[----:B------:R0:W-:Y:S01]  /*92300*/  @P1 STG.E.U16 desc[UR44][R18.64], R15 ;  /* 0x0000000f12001986 */ /* 0x0001e2000c10152c */
[----:B------:R-:W-:Y:S01]  /*92310*/  ULDC UR9, c[0x0][0x228] ;  /* 0x00008a0000097ab9 */ /* 0x000fe20000000800 */
[----:B------:R-:W-:Y:S01]  /*92320*/  ISETP.LT.AND P1, PT, R8, UR10, !P4 ;  /* 0x0000000a08007c0c */ /* 0x000fe2000e721270 */
[----:B------:R-:W-:Y:S01]  /*92330*/  ULDC UR8, c[0x0][0x228] ;  /* 0x00008a0000087ab9 */ /* 0x000fe20000000800 */
[----:B------:R-:W-:Y:S01]  /*92340*/  MOV R7, UR4 ;  /* 0x0000000400077c02 */ /* 0x000fe20008000f00 */
[----:B------:R-:W-:Y:S01]  /*92350*/  ULDC.64 UR12, c[0x0][0x228] ;  /* 0x00008a00000c7ab9 */ /* 0x000fe20000000a00 */
[----:B------:R-:W-:Y:S01]  /*92360*/  ULDC UR6, c[0x0][0x248] ;  /* 0x0000920000067ab9 */ /* 0x000fe20000000800 */
[----:B------:R-:W-:Y:S01]  /*92370*/  ISETP.LT.AND P4, PT, R3, UR9, !P4 ;  /* 0x0000000903007c0c */ /* 0x000fe2000e781270 */
[----:B------:R-:W-:Y:S01]  /*92380*/  VIADD R9, R28, 0x4 ;  /* 0x000000041c097836 */ /* 0x000fe20000000000 */
[----:B0-----:R-:W-:Y:S01]  /*92390*/  LEA.HI.X.SX32 R15, R2, UR7, 0x1, P5 ;  /* 0x00000007020f7c11 */ /* 0x001fe2000a8f0eff */
[----:B------:R-:W-:Y:S01]  /*923a0*/  ULDC UR7, c[0x0][0x228] ;  /* 0x00008a0000077ab9 */ /* 0x000fe20000000800 */
[----:B------:R-:W-:Y:S01]  /*923b0*/  ISETP.LT.AND P5, PT, R0, UR8, !P3 ;  /* 0x0000000800007c0c */ /* 0x000fe2000dfa1270 */
[----:B------:R-:W-:Y:S01]  /*923c0*/  IMAD.U32 R18, RZ, RZ, UR12 ;  /* 0x0000000cff127e24 */ /* 0x000fe2000f8e00ff */
[----:B------:R-:W-:Y:S01]  /*923d0*/  ISETP.LT.AND P6, PT, R6, UR7, !P3 ;  /* 0x0000000706007c0c */ /* 0x000fe2000dfc1270 */
[C---:B------:R-:W-:Y:S01]  /*923e0*/  VIADD R2, R22.reuse, UR6 ;  /* 0x0000000616027c36 */ /* 0x040fe20008000000 */
[----:B------:R0:W-:Y:S01]  /*923f0*/  STL [R1+0x7d8], R7 ;  /* 0x0007d80701007387 */ /* 0x0001e20000100800 */
[C---:B------:R-:W-:Y:S01]  /*92400*/  IMAD.WIDE R20, R22.reuse, 0x2, R14 ;  /* 0x0000000216147825 */ /* 0x040fe200078e020e */
[----:B------:R-:W-:Y:S01]  /*92410*/  PRMT R27, R5, 0x7632, R27 ;  /* 0x00007632051b7816 */ /* 0x000fe2000000001b */
[----:B------:R-:W-:Y:S01]  /*92420*/  UMOV UR4, UR13 ;  /* 0x0000000d00047c82 */ /* 0x000fe20008000000 */
[----:B------:R-:W-:Y:S01]  /*92430*/  PRMT R26, R29, 0x7632, R26 ;  /* 0x000076321d1a7816 */ /* 0x000fe2000000001a */
[----:B------:R-:W-:Y:S01]  /*92440*/  IMAD.WIDE R22, R22, 0x2, R12 ;  /* 0x0000000216167825 */ /* 0x000fe200078e020c */
[----:B------:R1:W-:Y:S01]  /*92450*/  @P1 STG.E.U16 desc[UR44][R20.64], R5 ;  /* 0x0000000514001986 */ /* 0x0003e2000c10152c */
[----:B------:R-:W-:Y:S01]  /*92460*/  ULDC UR10, c[0x0][0x228] ;  /* 0x00008a00000a7ab9 */ /* 0x000fe20000000800 */
[----:B------:R-:W-:Y:S01]  /*92470*/  ULDC.64 UR12, c[0x0][0x228] ;  /* 0x00008a00000c7ab9 */ /* 0x000fe20000000a00 */
[----:B------:R-:W-:Y:S01]  /*92480*/  ULDC UR9, c[0x0][0x228] ;  /* 0x00008a0000097ab9 */ /* 0x000fe20000000800 */
[----:B0-----:R-:W2:Y:S01]  /*92490*/  LDL.LU R7, [R1+0x244] ;  /* 0x0002440001077983 */ /* 0x001ea20000300800 */
[----:B------:R-:W-:Y:S01]  /*924a0*/  IMAD.WIDE R24, R2, 0x2, R16 ;  /* 0x0000000202187825 */ /* 0x000fe200078e0210 */
[----:B------:R-:W-:Y:S01]  /*924b0*/  ULDC UR7, c[0x0][0x228] ;  /* 0x00008a0000077ab9 */ /* 0x000fe20000000800 */
[----:B------:R-:W-:Y:S01]  /*924c0*/  ULDC UR8, c[0x0][0x228] ;  /* 0x00008a0000087ab9 */ /* 0x000fe20000000800 */
[----:B------:R0:W-:Y:S01]  /*924d0*/  STL [R1+0x7d4], R18 ;  /* 0x0007d41201007387 */ /* 0x0001e20000100800 */
[----:B------:R-:W-:Y:S01]  /*924e0*/  ISETP.GE.AND P1, PT, R9, UR4, PT ;  /* 0x0000000409007c0c */ /* 0x000fe2000bf26270 */
[----:B------:R-:W-:Y:S01]  /*924f0*/  UMOV UR4, UR12 ;  /* 0x0000000c00047c82 */ /* 0x000fe20008000000 */
[----:B------:R-:W-:Y:S01]  /*92500*/  ULDC UR6, c[0x0][0x248] ;  /* 0x0000920000067ab9 */ /* 0x000fe20000000800 */
[----:B------:R3:W-:Y:S01]  /*92510*/  @P4 STG.E.U16 desc[UR44][R22.64], R27 ;  /* 0x0000001b16004986 */ /* 0x0007e2000c10152c */
[----:B------:R-:W-:-:S03]  /*92520*/  ISETP.LT.AND P4, PT, R8, UR10, !P3 ;  /* 0x0000000a08007c0c */ /* 0x000fc6000df81270 */
[----:B-1----:R-:W4:Y:S01]  /*92530*/  LDL.LU R5, [R1+0x2b00] ;  /* 0x002b000001057983 */ /* 0x002f220000300800 */
[----:B0-----:R-:W-:Y:S01]  /*92540*/  IMAD.WIDE R18, R2, 0x2, R10 ;  /* 0x0000000202127825 */ /* 0x001fe200078e020a */
[----:B------:R-:W-:Y:S01]  /*92550*/  ISETP.LT.AND P3, PT, R3, UR9, !P3 ;  /* 0x0000000903007c0c */ /* 0x000fe2000df61270 */
[----:B------:R-:W-:Y:S01]  /*92560*/  ULDC UR10, c[0x0][0x228] ;  /* 0x00008a00000a7ab9 */ /* 0x000fe20000000800 */
[----:B------:R-:W-:Y:S02]  /*92570*/  ULDC UR9, c[0x0][0x228] ;  /* 0x00008a0000097ab9 */ /* 0x000fe40000000800 */
[----:B------:R0:W-:Y:S04]  /*92580*/  @P5 STG.E.U16 desc[UR44][R18.64], R29 ;  /* 0x0000001d12005986 */ /* 0x0001e8000c10152c */
[----:B------:R1:W-:Y:S01]  /*92590*/  @P6 STG.E.U16 desc[UR44][R24.64], R26 ;  /* 0x0000001a18006986 */ /* 0x0003e2000c10152c */
[----:B------:R-:W-:Y:S01]  /*925a0*/  ISETP.LT.AND P6, PT, R6, UR7, !P2 ;  /* 0x0000000706007c0c */ /* 0x000fe2000d7c1270 */
[----:B---3--:R-:W-:Y:S01]  /*925b0*/  IMAD.WIDE R22, R2, 0x2, R12 ;  /* 0x0000000202167825 */ /* 0x008fe200078e020c */
[----:B0-----:R-:W-:Y:S01]  /*925c0*/  MOV R18, UR4 ;  /* 0x0000000400127c02 */ /* 0x001fe20008000f00 */
[----:B------:R-:W3:Y:S01]  /*925d0*/  LDL.LU R6, [R1+0x254] ;  /* 0x0002540001067983 */ /* 0x000ee20000300800 */
[----:B------:R-:W-:Y:S01]  /*925e0*/  PRMT R27, R4, 0x7632, R27 ;  /* 0x00007632041b7816 */ /* 0x000fe2000000001b */
[----:B------:R-:W-:Y:S01]  /*925f0*/  VIADD R9, R2, UR6 ;  /* 0x0000000602097c36 */ /* 0x000fe20008000000 */
[----:B------:R-:W-:Y:S01]  /*92600*/  ISETP.LT.AND P5, PT, R0, UR8, !P2 ;  /* 0x0000000800007c0c */ /* 0x000fe2000d7a1270 */
[----:B------:R-:W4:Y:S01]  /*92610*/  LDL.LU R29, [R1+0x234] ;  /* 0x00023400011d7983 */ /* 0x000f220000300800 */
[----:B------:R-:W-:Y:S01]  /*92620*/  UMOV UR6, UR13 ;  /* 0x0000000d00067c82 */ /* 0x000fe20008000000 */
[----:B------:R-:W-:Y:S01]  /*92630*/  IMAD.WIDE R20, R9, 0x2, R10 ;  /* 0x0000000209147825 */ /* 0x000fe200078e020a */
[----:B------:R-:W-:Y:S01]  /*92640*/  ULDC.64 UR12, c[0x0][0x228] ;  /* 0x00008a00000c7ab9 */ /* 0x000fe20000000a00 */
[----:B------:R0:W-:Y:S01]  /*92650*/  STL [R1+0x7d0], R18 ;  /* 0x0007d01201007387 */ /* 0x0001e20000100800 */
[----:B------:R-:W-:Y:S01]  /*92660*/  ULDC UR8, c[0x0][0x228] ;  /* 0x00008a0000087ab9 */ /* 0x000fe20000000800 */
[----:B-1----:R-:W-:Y:S01]  /*92670*/  VIADD R26, R28, 0x5 ;  /* 0x000000051c1a7836 */ /* 0x002fe20000000000 */
[----:B------:R-:W-:Y:S01]  /*92680*/  ULDC UR7, c[0x0][0x228] ;  /* 0x00008a0000077ab9 */ /* 0x000fe20000000800 */
[----:B0-----:R-:W-:-:S05]  /*92690*/  IMAD.WIDE R18, R2, 0x2, R14 ;  /* 0x0000000202127825 */ /* 0x001fca00078e020e */
[----:B------:R-:W-:Y:S04]  /*926a0*/  @P4 STG.E.U16 desc[UR44][R18.64], R4 ;  /* 0x0000000412004986 */ /* 0x000fe8000c10152c */
[----:B------:R0:W-:Y:S04]  /*926b0*/  @P3 STG.E.U16 desc[UR44][R22.64], R27 ;  /* 0x0000001b16003986 */ /* 0x0001e8000c10152c */
[----:B0-----:R-:W4:Y:S01]  /*926c0*/  LDL R27, [R1+0x1a0c] ;  /* 0x001a0c00011b7983 */ /* 0x001f220000100800 */
[----:B------:R-:W-:Y:S01]  /*926d0*/  IMAD.WIDE R24, R9, 0x2, R16 ;  /* 0x0000000209187825 */ /* 0x000fe200078e0210 */
[----:B------:R-:W-:Y:S01]  /*926e0*/  ISETP.LT.AND P3, PT, R8, UR10, !P2 ;  /* 0x0000000a08007c0c */ /* 0x000fe2000d761270 */
[----:B------:R-:W-:-:S02]  /*926f0*/  UMOV UR4, UR13 ;  /* 0x0000000d00047c82 */ /* 0x000fc40008000000 */
[----:B------:R-:W-:Y:S01]  /*92700*/  IMAD.U32 R18, RZ, RZ, UR12 ;  /* 0x0000000cff127e24 */ /* 0x000fe2000f8e00ff */
[----:B------:R-:W-:Y:S02]  /*92710*/  ISETP.LT.AND P2, PT, R3, UR9, !P2 ;  /* 0x0000000903007c0c */ /* 0x000fe4000d741270 */
[----:B------:R-:W-:Y:S01]  /*92720*/  ISETP.GE.AND P4, PT, R26, UR6, PT ;  /* 0x000000061a007c0c */ /* 0x000fe2000bf86270 */
[----:B------:R-:W-:Y:S01]  /*92730*/  ULDC UR6, c[0x0][0x248] ;  /* 0x0000920000067ab9 */ /* 0x000fe20000000800 */
[----:B------:R-:W-:Y:S01]  /*92740*/  VIADD R4, R28, 0x6 ;  /* 0x000000061c047836 */ /* 0x000fe20000000000 */
[----:B------:R-:W-:Y:S01]  /*92750*/  ULDC.64 UR10, c[0x0][0x228] ;  /* 0x00008a00000a7ab9 */ /* 0x000fe20000000a00 */
[----:B------:R-:W-:Y:S01]  /*92760*/  IMAD.WIDE R22, R9, 0x2, R12 ;  /* 0x0000000209167825 */ /* 0x000fe200078e020c */
[----:B------:R-:W-:Y:S01]  /*92770*/  ULDC UR13, c[0x0][0x228] ;  /* 0x00008a00000d7ab9 */ /* 0x000fe20000000800 */
[----:B------:R-:W-:Y:S01]  /*92780*/  ULDC UR12, c[0x0][0x248] ;  /* 0x00009200000c7ab9 */ /* 0x000fe20000000800 */
[----:B--2---:R-:W-:Y:S01]  /*92790*/  PRMT R2, R7, 0x7632, R2 ;  /* 0x0000763207027816 */ /* 0x004fe20000000002 */
[----:B------:R0:W-:Y:S01]  /*927a0*/  @P5 STG.E.U16 desc[UR44][R20.64], R7 ;  /* 0x0000000714005986 */ /* 0x0001e2000c10152c */
[----:B------:R-:W-:Y:S01]  /*927b0*/  ISETP.LT.AND P5, PT, R0, UR8, !P0 ;  /* 0x0000000800007c0c */ /* 0x000fe2000c7a1270 */
[----:B------:R-:W-:-:S02]  /*927c0*/  ULDC.64 UR8, c[0x0][0x228] ;  /* 0x00008a0000087ab9 */ /* 0x000fc40000000a00 */
[----:B------:R1:W-:Y:S04]  /*927d0*/  @P6 STG.E.U16 desc[UR44][R24.64], R2 ;  /* 0x0000000218006986 */ /* 0x0003e8000c10152c */
[----:B0-----:R-:W2:Y:S04]  /*927e0*/  LDL.LU R7, [R1+0x248] ;  /* 0x0002480001077983 */ /* 0x001ea80000300800 */
[----:B------:R0:W-:Y:S01]  /*927f0*/  STL [R1+0x250], R18 ;  /* 0x0002501201007387 */ /* 0x0001e20000100800 */
[----:B-1----:R-:W-:-:S04]  /*92800*/  VIADD R2, R9, UR6 ;  /* 0x0000000609027c36 */ /* 0x002fc80008000000 */
[----:B------:R-:W-:-:S04]  /*92810*/  IMAD.WIDE R20, R2, 0x2, R10 ;  /* 0x0000000202147825 */ /* 0x000fc800078e020a */
[----:B0-----:R-:W-:Y:S01]  /*92820*/  IMAD.WIDE R18, R9, 0x2, R14 ;  /* 0x0000000209127825 */ /* 0x001fe200078e020e */
[----:B---3--:R-:W-:-:S04]  /*92830*/  PRMT R26, R6, 0x7632, R26 ;  /* 0x00007632061a7816 */ /* 0x008fc8000000001a */
[----:B------:R0:W-:Y:S01]  /*92840*/  @P3 STG.E.U16 desc[UR44][R18.64], R6 ;  /* 0x0000000612003986 */ /* 0x0001e2000c10152c */
[----:B------:R-:W-:Y:S01]  /*92850*/  IMAD.WIDE R24, R2, 0x2, R16 ;  /* 0x0000000202187825 */ /* 0x000fe200078e0210 */
[----:B------:R-:W-:Y:S02]  /*92860*/  ISETP.GE.AND P3, PT, R4, UR4, PT ;  /* 0x0000000404007c0c */ /* 0x000fe4000bf66270 */
[----:B----4-:R-:W-:Y:S02]  /*92870*/  PRMT R9, R29, 0x7632, R9 ;  /* 0x000076321d097816 */ /* 0x010fe40000000009 */
[----:B------:R-:W-:Y:S01]  /*92880*/  MOV R4, UR9 ;  /* 0x0000000900047c02 */ /* 0x000fe20008000f00 */
[----:B------:R-:W-:Y:S04]  /*92890*/  @P2 STG.E.U16 desc[UR44][R22.64], R26 ;  /* 0x0000001a16002986 */ /* 0x000fe8000c10152c */
[----:B------:R-:W-:Y:S04]  /*928a0*/  @P5 STG.E.U16 desc[UR44][R20.64], R29 ;  /* 0x0000001d14005986 */ /* 0x000fe8000c10152c */
[----:B0-----:R-:W3:Y:S04]  /*928b0*/  LDL.LU R6, [R1+0x2afc] ;  /* 0x002afc0001067983 */ /* 0x001ee80000300800 */
[----:B------:R0:W-:Y:S01]  /*928c0*/  STL [R1+0x848], R4 ;  /* 0x0008480401007387 */ /* 0x0001e20000100800 */
[----:B------:R-:W-:Y:S01]  /*928d0*/  ISETP.LT.AND P6, PT, R27, UR7, !P0 ;  /* 0x000000071b007c0c */ /* 0x000fe2000c7c1270 */
[----:B------:R-:W-:Y:S01]  /*928e0*/  ULDC.64 UR6, c[0x0][0x228] ;  /* 0x00008a0000067ab9 */ /* 0x000fe20000000a00 */
[----:B0-----:R-:W-:-:S11]  /*928f0*/  MOV R4, UR11 ;  /* 0x0000000b00047c02 */ /* 0x001fd60008000f00 */
[----:B------:R0:W-:Y:S02]  /*92900*/  @P6 STG.E.U16 desc[UR44][R24.64], R9 ;  /* 0x0000000918006986 */ /* 0x0001e4000c10152c */
[----:B0-----:R-:W-:-:S05]  /*92910*/  MOV R9, UR7 ;  /* 0x0000000700097c02 */ /* 0x001fca0008000f00 */
[----:B------:R-:W-:Y:S04]  /*92920*/  STL [R1+0x844], R9 ;  /* 0x0008440901007387 */ /* 0x000fe80000100800 */
[----:B------:R0:W-:Y:S04]  /*92930*/  STL [R1+0x84c], R4 ;  /* 0x00084c0401007387 */ /* 0x0001e80000100800 */
[----:B------:R-:W4:Y:S01]  /*92940*/  LDL.LU R29, [R1+0x258] ;  /* 0x00025800011d7983 */ /* 0x000f220000300800 */
[----:B------:R-:W-:Y:S01]  /*92950*/  ISETP.LT.AND P2, PT, R8, UR6, !P0 ;  /* 0x0000000608007c0c */ /* 0x000fe2000c741270 */
[----:B------:R-:W-:Y:S01]  /*92960*/  UMOV UR4, UR14 ;  /* 0x0000000e00047c82 */ /* 0x000fe20008000000 */
[----:B------:R-:W-:-:S02]  /*92970*/  ISETP.LT.AND P0, PT, R3, UR8, !P0 ;  /* 0x0000000803007c0c */ /* 0x000fc4000c701270 */
[----:B------:R-:W-:Y:S02]  /*92980*/  ISETP.LT.AND P5, PT, R0, UR10, !P1 ;  /* 0x0000000a00007c0c */ /* 0x000fe4000cfa1270 */
[----:B------:R-:W-:Y:S01]  /*92990*/  ISETP.LT.AND P6, PT, R27, UR13, !P1 ;  /* 0x0000000d1b007c0c */ /* 0x000fe2000cfc1270 */
[C---:B0-----:R-:W-:Y:S01]  /*929a0*/  VIADD R4, R2.reuse, UR12 ;  /* 0x0000000c02047c36 */ /* 0x041fe20008000000 */
[----:B------:R-:W-:Y:S01]  /*929b0*/  MOV R18, UR4 ;  /* 0x0000000400127c02 */ /* 0x000fe20008000f00 */
[----:B------:R-:W-:Y:S01]  /*929c0*/  IMAD.WIDE R22, R2, 0x2, R12 ;  /* 0x0000000202167825 */ /* 0x000fe200078e020c */
[----:B------:R-:W-:Y:S01]  /*929d0*/  PRMT R26, R5, 0x7632, R26 ;  /* 0x00007632051a7816 */ /* 0x000fe2000000001a */
[----:B------:R-:W-:Y:S01]  /*929e0*/  UMOV UR6, UR15 ;  /* 0x0000000f00067c82 */ /* 0x000fe20008000000 */
[----:B------:R-:W-:Y:S01]  /*929f0*/  ULDC.64 UR12, c[0x0][0x228] ;  /* 0x00008a00000c7ab9 */ /* 0x000fe20000000a00 */
[----:B------:R0:W-:Y:S01]  /*92a00*/  STL [R1+0x244], R18 ;  /* 0x0002441201007387 */ /* 0x0001e20000100800 */
[C---:B------:R-:W-:Y:S01]  /*92a10*/  IMAD.WIDE R20, R4.reuse, 0x2, R10 ;  /* 0x0000000204147825 */ /* 0x040fe200078e020a */
[----:B------:R-:W-:Y:S01]  /*92a20*/  ULDC.64 UR14, c[0x0][0x228] ;  /* 0x00008a00000e7ab9 */ /* 0x000fe20000000a00 */
[----:B------:R-:W-:Y:S01]  /*92a30*/  ULDC.64 UR10, c[0x0][0x228] ;  /* 0x00008a00000a7ab9 */ /* 0x000fe20000000a00 */
[----:B------:R-:W-:Y:S01]  /*92a40*/  ULDC UR8, c[0x0][0x228] ;  /* 0x00008a0000087ab9 */ /* 0x000fe20000000800 */
[----:B------:R-:W-:-:S04]  /*92a50*/  IMAD.WIDE R24, R4, 0x2, R16 ;  /* 0x0000000204187825 */ /* 0x000fc800078e0210 */
[----:B0-----:R-:W-:-:S05]  /*92a60*/  IMAD.WIDE R18, R2, 0x2, R14 ;  /* 0x0000000202127825 */ /* 0x001fca00078e020e */
[----:B------:R0:W-:Y:S04]  /*92a70*/  @P2 STG.E.U16 desc[UR44][R18.64], R5 ;  /* 0x0000000512002986 */ /* 0x0001e8000c10152c */
[----:B------:R1:W-:Y:S01]  /*92a80*/  @P0 STG.E.U16 desc[UR44][R22.64], R26 ;  /* 0x0000001a16000986 */ /* 0x0003e2000c10152c */
[----:B------:R-:W-:Y:S02]  /*92a90*/  ISETP.LT.AND P0, PT, R8, UR12, !P1 ;  /* 0x0000000c08007c0c */ /* 0x000fe4000cf01270 */
[----:B0-----:R-:W-:Y:S01]  /*92aa0*/  MOV R5, UR13 ;  /* 0x0000000d00057c02 */ /* 0x001fe20008000f00 */
[----:B------:R-:W-:Y:S01]  /*92ab0*/  IMAD.WIDE R18, R4, 0x2, R14 ;  /* 0x0000000204127825 */ /* 0x000fe200078e020e */
[----:B-1----:R-:W3:Y:S01]  /*92ac0*/  LDL.LU R26, [R1+0x238] ;  /* 0x00023800011a7983 */ /* 0x002ee20000300800 */
[----:B--2---:R-:W-:-:S03]  /*92ad0*/  PRMT R2, R7, 0x7632, R2 ;  /* 0x0000763207027816 */ /* 0x004fc60000000002 */
[----:B------:R0:W-:Y:S01]  /*92ae0*/  @P5 STG.E.U16 desc[UR44][R20.64], R7 ;  /* 0x0000000714005986 */ /* 0x0001e2000c10152c */
[----:B------:R-:W-:Y:S01]  /*92af0*/  VIADD R9, R28, 0x7 ;  /* 0x000000071c097836 */ /* 0x000fe20000000000 */
[----:B------:R-:W-:Y:S01]  /*92b00*/  ISETP.LT.AND P1, PT, R3, UR14, !P1 ;  /* 0x0000000e03007c0c */ /* 0x000fe2000cf21270 */
[----:B------:R-:W-:Y:S01]  /*92b10*/  UMOV UR4, UR11 ;  /* 0x0000000b00047c82 */ /* 0x000fe20008000000 */
[----:B------:R1:W-:Y:S01]  /*92b20*/  @P6 STG.E.U16 desc[UR44][R24.64], R2 ;  /* 0x0000000218006986 */ /* 0x0003e2000c10152c */
[----:B------:R-:W-:-:S03]  /*92b30*/  ULDC.64 UR12, c[0x0][0x228] ;  /* 0x00008a00000c7ab9 */ /* 0x000fc60000000a00 */
[----:B0-----:R-:W2:Y:S01]  /*92b40*/  LDL.LU R7, [R1+0x2af8] ;  /* 0x002af80001077983 */ /* 0x001ea20000300800 */
[----:B-1----:R-:W-:-:S05]  /*92b50*/  MOV R2, UR15 ;  /* 0x0000000f00027c02 */ /* 0x002fca0008000f00 */
[----:B------:R0:W-:Y:S04]  /*92b60*/  STL [R1+0x838], R2 ;  /* 0x0008380201007387 */ /* 0x0001e80000100800 */
[----:B------:R1:W-:Y:S01]  /*92b70*/  STL [R1+0x83c], R5 ;  /* 0x00083c0501007387 */ /* 0x0003e20000100800 */
[----:B0-----:R-:W-:Y:S01]  /*92b80*/  MOV R2, UR17 ;  /* 0x0000001100027c02 */ /* 0x001fe20008000f00 */
[----:B-1----:R-:W-:-:S04]  /*92b90*/  IMAD.U32 R5, RZ, RZ, UR10 ;  /* 0x0000000aff057e24 */ /* 0x002fc8000f8e00ff */
[----:B------:R-:W-:Y:S01]  /*92ba0*/  STL [R1+0x840], R2 ;  /* 0x0008400201007387 */ /* 0x000fe20000100800 */
[----:B------:R-:W-:Y:S01]  /*92bb0*/  ISETP.GE.AND P2, PT, R9, UR6, PT ;  /* 0x0000000609007c0c */ /* 0x000fe2000bf46270 */
[----:B------:R-:W-:Y:S01]  /*92bc0*/  ULDC UR6, c[0x0][0x248] ;  /* 0x0000920000067ab9 */ /* 0x000fe20000000800 */
[----:B------:R-:W-:Y:S01]  /*92bd0*/  ULDC.64 UR10, c[0x0][0x228] ;  /* 0x00008a00000a7ab9 */ /* 0x000fe20000000a00 */
[----:B------:R-:W-:Y:S01]  /*92be0*/  STL [R1+0x240], R5 ;  /* 0x0002400501007387 */ /* 0x000fe20000100800 */
[----:B----4-:R-:W-:-:S03]  /*92bf0*/  PRMT R25, R29, 0x7632, R25 ;  /* 0x000076321d197816 */ /* 0x010fc60000000019 */
[----:B------:R0:W-:Y:S04]  /*92c00*/  @P0 STG.E.U16 desc[UR44][R18.64], R29 ;  /* 0x0000001d12000986 */ /* 0x0001e8000c10152c */
[----:B0-----:R-:W4:Y:S01]  /*92c10*/  LDL.LU R29, [R1+0x24c] ;  /* 0x00024c00011d7983 */ /* 0x001f220000300800 */
[----:B------:R-:W-:Y:S01]  /*92c20*/  VIADD R2, R4, UR6 ;  /* 0x0000000604027c36 */ /* 0x000fe20008000000 */
[----:B------:R-:W-:Y:S01]  /*92c30*/  ISETP.LT.AND P5, PT, R0, UR16, !P4 ;  /* 0x0000001000007c0c */ /* 0x000fe2000e7a1270 */
[----:B------:R-:W-:Y:S01]  /*92c40*/  IMAD.WIDE R4, R4, 0x2, R12 ;  /* 0x0000000204047825 */ /* 0x000fe200078e020c */
[----:B------:R-:W-:Y:S01]  /*92c50*/  UMOV UR7, UR10 ;  /* 0x0000000a00077c82 */ /* 0x000fe20008000000 */
[----:B------:R-:W-:Y:S01]  /*92c60*/  ISETP.LT.AND P6, PT, R27, UR8, !P4 ;  /* 0x000000081b007c0c */ /* 0x000fe2000e7c1270 */
[----:B------:R-:W-:Y:S01]  /*92c70*/  ULDC UR6, c[0x0][0x248] ;  /* 0x0000920000067ab9 */ /* 0x000fe20000000800 */
[----:B------:R-:W-:Y:S01]  /*92c80*/  VIADD R9, R28, 0x8 ;  /* 0x000000081c097836 */ /* 0x000fe20000000000 */
[----:B------:R0:W-:Y:S01]  /*92c90*/  @P1 STG.E.U16 desc[UR44][R4.64], R25 ;  /* 0x0000001904001986 */ /* 0x0001e2000c10152c */
[----:B------:R-:W-:Y:S01]  /*92ca0*/  IMAD.WIDE R20, R2, 0x2, R10 ;  /* 0x0000000202147825 */ /* 0x000fe200078e020a */
[----:B------:R-:W-:-:S03]  /*92cb0*/  ULDC UR8, c[0x0][0x228] ;  /* 0x00008a0000087ab9 */ /* 0x000fc60000000800 */
[----:B0-----:R-:W-:Y:S01]  /*92cc0*/  IMAD.U32 R4, RZ, RZ, UR11 ;  /* 0x0000000bff047e24 */ /* 0x001fe2000f8e00ff */
[----:B------:R-:W-:-:S04]  /*92cd0*/  ULDC.64 UR10, c[0x0][0x228] ;  /* 0x00008a00000a7ab9 */ /* 0x000fc80000000a00 */
[----:B------:R0:W-:Y:S01]  /*92ce0*/  STL [R1+0x830], R4 ;  /* 0x0008300401007387 */ /* 0x0001e20000100800 */
[----:B------:R-:W-:Y:S01]  /*92cf0*/  UMOV UR9, UR10 ;  /* 0x0000000a00097c82 */ /* 0x000fe20008000000 */
[----:B------:R-:W-:Y:S01]  /*92d00*/  ISETP.GE.AND P0, PT, R9, UR4, PT ;  /* 0x0000000409007c0c */ /* 0x000fe2000bf06270 */
[----:B0-----:R-:W-:Y:S01]  /*92d10*/  IMAD.U32 R4, RZ, RZ, UR11 ;  /* 0x0000000bff047e24 */ /* 0x001fe2000f8e00ff */
[----:B------:R-:W-:Y:S01]  /*92d20*/  ULDC.64 UR10, c[0x0][0x228] ;  /* 0x00008a00000a7ab9 */ /* 0x000fe20000000a00 */
[----:B---3--:R-:W-:Y:S01]  /*92d30*/  @P5 STG.E.U16 desc[UR44][R20.64], R26 ;  /* 0x0000001a14005986 */ /* 0x008fe2000c10152c */
[----:B------:R-:W-:Y:S01]  /*92d40*/  UMOV UR4, UR10 ;  /* 0x0000000a00047c82 */ /* 0x000fe20008000000 */
[----:B------:R-:W-:Y:S02]  /*92d50*/  ISETP.LT.AND P1, PT, R8, UR9, !P4 ;  /* 0x0000000908007c0c */ /* 0x000fe4000e721270 */
[----:B------:R0:W-:Y:S01]  /*92d60*/  STL [R1+0x82c], R4 ;  /* 0x00082c0401007387 */ /* 0x0001e20000100800 */
[----:B------:R-:W-:-:S02]  /*92d70*/  ISETP.LT.AND P4, PT, R3, UR7, !P4 ;  /* 0x0000000703007c0c */ /* 0x000fc4000e781270 */
[----:B------:R-:W-:Y:S01]  /*92d80*/  ISETP.LT.AND P5, PT, R0, UR4, !P3 ;  /* 0x0000000400007c0c */ /* 0x000fe2000dfa1270 */
[----:B0-----:R-:W-:Y:S01]  /*92d90*/  IMAD.U32 R4, RZ, RZ, UR11 ;  /* 0x0000000bff047e24 */ /* 0x001fe2000f8e00ff */
[----:B------:R-:W-:Y:S02]  /*92da0*/  ULDC.64 UR10, c[0x0][0x228] ;  /* 0x00008a00000a7ab9 */ /* 0x000fe40000000a00 */
[----:B------:R-:W-:Y:S02]  /*92db0*/  UMOV UR4, UR10 ;  /* 0x0000000a00047c82 */ /* 0x000fe40008000000 */
[----:B------:R-:W-:Y:S01]  /*92dc0*/  MOV R18, UR4 ;  /* 0x0000000400127c02 */ /* 0x000fe20008000f00 */
[----:B------:R-:W-:Y:S01]  /*92dd0*/  VIADD R9, R2, UR6 ;  /* 0x0000000602097c36 */ /* 0x000fe20008000000 */
[----:B------:R-:W-:Y:S01]  /*92de0*/  PRMT R24, R26, 0x7632, R24 ;  /* 0x000076321a187816 */ /* 0x000fe20000000018 */
[C---:B------:R-:W-:Y:S01]  /*92df0*/  IMAD.WIDE R22, R2.reuse, 0x2, R16 ;  /* 0x0000000202167825 */ /* 0x040fe200078e0210 */
[----:B------:R0:W-:Y:S03]  /*92e00*/  STL [R1+0x834], R4 ;  /* 0x0008340401007387 */ /* 0x0001e60000100800 */
[C---:B------:R-:W-:Y:S01]  /*92e10*/  IMAD.WIDE R20, R2.reuse, 0x2, R12 ;  /* 0x0000000202147825 */ /* 0x040fe200078e020c */
[----:B------:R-:W3:Y:S04]  /*92e20*/  LDL.LU R26, [R1+0x25c] ;  /* 0x00025c00011a7983 */ /* 0x000ee80000300800 */
[----:B------:R1:W-:Y:S01]  /*92e30*/  STL [R1+0x238], R18 ;  /* 0x0002381201007387 */ /* 0x0003e20000100800 */
[----:B0-----:R-:W-:Y:S01]  /*92e40*/  IMAD.WIDE R4, R2, 0x2, R14 ;  /* 0x0000000202047825 */ /* 0x001fe200078e020e */
[----:B------:R-:W-:-:S02]  /*92e50*/  PRMT R2, R6, 0x7632, R2 ;  /* 0x0000763206027816 */ /* 0x000fc40000000002 */
[----:B------:R-:W-:Y:S01]  /*92e60*/  @P6 STG.E.U16 desc[UR44][R22.64], R24 ;  /* 0x0000001816006986 */ /* 0x000fe2000c10152c */
[----:B-1----:R-:W-:-:S03]  /*92e70*/  IMAD.WIDE R18, R9, 0x2, R10 ;  /* 0x0000000209127825 */ /* 0x002fc600078e020a */
[----:B------:R-:W-:Y:S04]  /*92e80*/  @P1 STG.E.U16 desc[UR44][R4.64], R6 ;  /* 0x0000000604001986 */ /* 0x000fe8000c10152c */
[----:B------:R-:W-:Y:S01]  /*92e90*/  @P4 STG.E.U16 desc[UR44][R20.64], R2 ;  /* 0x0000000214004986 */ /* 0x000fe2000c10152c */
[----:B----4-:R-:W-:-:S03]  /*92ea0*/  PRMT R25, R29, 0x7632, R25 ;  /* 0x000076321d197816 */ /* 0x010fc60000000019 */
[----:B------:R0:W-:Y:S04]  /*92eb0*/  @P5 STG.E.U16 desc[UR44][R18.64], R29 ;  /* 0x0000001d12005986 */ /* 0x0001e8000c10152c */
[----:B0-----:R-:W4:Y:S01]  /*92ec0*/  LDL.LU R29, [R1+0x2af4] ;  /* 0x002af400011d7983 */ /* 0x001f220000300800 */
[----:B------:R-:W-:Y:S01]  /*92ed0*/  UMOV UR6, UR11 ;  /* 0x0000000b00067c82 */ /* 0x000fe20008000000 */
[----:B------:R-:W-:Y:S01]  /*92ee0*/  ULDC.64 UR10, c[0x0][0x228] ;  /* 0x00008a00000a7ab9 */ /* 0x000fe20000000a00 */
[----:B------:R-:W-:Y:S01]  /*92ef0*/  ISETP.LT.AND P6, PT, R27, UR8, !P3 ;  /* 0x000000081b007c0c */ /* 0x000fe2000dfc1270 */
[----:B------:R-:W-:Y:S01]  /*92f00*/  IMAD.U32 R2, RZ, RZ, UR11 ;  /* 0x0000000bff027e24 */ /* 0x000fe2000f8e00ff */
[----:B------:R-:W-:Y:S01]  /*92f10*/  UMOV UR9, UR10 ;  /* 0x0000000a00097c82 */ /* 0x000fe20008000000 */
[----:B------:R-:W-:Y:S01]  /*92f20*/  ULDC.64 UR10, c[0x0][0x228] ;  /* 0x00008a00000a7ab9 */ /* 0x000fe20000000a00 */
[----:B------:R-:W-:Y:S01]  /*92f30*/  IMAD.WIDE R22, R9, 0x2, R16 ;  /* 0x0000000209167825 */ /* 0x000fe200078e0210 */
[----:B------:R-:W-:Y:S01]  /*92f40*/  ULDC UR8, c[0x0][0x228] ;  /* 0x00008a0000087ab9 */ /* 0x000fe20000000800 */
[----:B------:R0:W-:Y:S01]  /*92f50*/  STL [R1+0x824], R2 ;  /* 0x0008240201007387 */ /* 0x0001e20000100800 */
[----:B------:R-:W-:Y:S01]  /*92f60*/  UMOV UR7, UR13 ;  /* 0x0000000d00077c82 */ /* 0x000fe20008000000 */
[----:B------:R-:W-:Y:S01]  /*92f70*/  VIADD R24, R28, 0x9 ;  /* 0x000000091c187836 */ /* 0x000fe20000000000 */
[----:B------:R-:W-:Y:S01]  /*92f80*/  ISETP.LT.AND P4, PT, R8, UR10, !P3 ;  /* 0x0000000a08007c0c */ /* 0x000fe2000df81270 */
[----:B------:R-:W-:Y:S01]  /*92f90*/  UMOV UR4, UR12 ;  /* 0x0000000c00047c82 */ /* 0x000fe20008000000 */
[----:B------:R-:W-:Y:S01]  /*92fa0*/  ISETP.LT.AND P3, PT, R3, UR9, !P3 ;  /* 0x0000000903007c0c */ /* 0x000fe2000df61270 */
[----:B------:R-:W-:-:S04]  /*92fb0*/  IMAD.WIDE R4, R9, 0x2, R14 ;  /* 0x0000000209047825 */ /* 0x000fc800078e020e */
[----:B0-----:R-:W-:Y:S01]  /*92fc0*/  IMAD.U32 R2, RZ, RZ, UR11 ;  /* 0x0000000bff027e24 */ /* 0x001fe2000f8e00ff */
[----:B------:R-:W-:Y:S01]  /*92fd0*/  ISETP.LT.AND P5, PT, R27, UR8, !P2 ;  /* 0x000000081b007c0c */ /* 0x000fe2000d7a1270 */
[----:B------:R-:W-:Y:S01]  /*92fe0*/  @P6 STG.E.U16 desc[UR44][R22.64], R25 ;  /* 0x0000001916006986 */ /* 0x000fe2000c10152c */
[----:B------:R-:W-:Y:S01]  /*92ff0*/  ULDC.64 UR8, c[0x0][0x228] ;  /* 0x00008a0000087ab9 */ /* 0x000fe20000000a00 */
[----:B------:R-:W-:Y:S01]  /*93000*/  ISETP.LT.AND P6, PT, R0, UR4, !P2 ;  /* 0x0000000400007c0c */ /* 0x000fe2000d7c1270 */
[----:B------:R-:W-:Y:S01]  /*93010*/  IMAD.WIDE R18, R9, 0x2, R12 ;  /* 0x0000000209127825 */ /* 0x000fe200078e020c */
[----:B------:R0:W-:Y:S01]  /*93020*/  STL [R1+0x820], R2 ;  /* 0x0008200201007387 */ /* 0x0001e20000100800 */
[----:B------:R-:W-:Y:S01]  /*93030*/  UMOV UR4, UR8 ;  /* 0x0000000800047c82 */ /* 0x000fe20008000000 */
[----:B------:R-:W-:Y:S01]  /*93040*/  ISETP.GE.AND P1, PT, R24, UR6, PT ;  /* 0x0000000618007c0c */ /* 0x000fe2000bf26270 */
[----:B------:R-:W-:Y:S01]  /*93050*/  ULDC UR6, c[0x0][0x248] ;  /* 0x0000920000067ab9 */ /* 0x000fe20000000800 */
[----:B------:R-:W-:Y:S01]  /*93060*/  MOV R20, UR4 ;  /* 0x0000000400147c02 */ /* 0x000fe20008000f00 */
[----:B------:R-:W-:Y:S01]  /*93070*/  ULDC.64 UR10, c[0x0][0x228] ;  /* 0x00008a00000a7ab9 */ /* 0x000fe20000000a00 */
[----:B------:R-:W-:Y:S01]  /*93080*/  VIADD R6, R28, 0xa ;  /* 0x0000000a1c067836 */ /* 0x000fe20000000000 */
[----:B------:R-:W-:Y:S01]  /*93090*/  ULDC.64 UR12, c[0x0][0x228] ;  /* 0x00008a00000c7ab9 */ /* 0x000fe20000000a00 */
[----:B0-----:R-:W-:Y:S01]  /*930a0*/  MOV R2, UR7 ;  /* 0x0000000700027c02 */ /* 0x001fe20008000f00 */
[----:B------:R-:W-:-:S04]  /*930b0*/  ULDC UR8, c[0x0][0x228] ;  /* 0x00008a0000087ab9 */ /* 0x000fc80000000800 */
[----:B------:R0:W-:Y:S04]  /*930c0*/  STL [R1+0x828], R2 ;  /* 0x0008280201007387 */ /* 0x0001e80000100800 */
[----:B------:R1:W-:Y:S01]  /*930d0*/  STL [R1+0x234], R20 ;  /* 0x0002341401007387 */ /* 0x0003e20000100800 */
[----:B0-----:R-:W-:Y:S01]  /*930e0*/  VIADD R2, R9, UR6 ;  /* 0x0000000609027c36 */ /* 0x001fe20008000000 */
[----:B------:R-:W-:Y:S01]  /*930f0*/  UMOV UR6, UR9 ;  /* 0x0000000900067c82 */ /* 0x000fe20008000000 */
[----:B---3--:R-:W-:Y:S01]  /*93100*/  PRMT R9, R26, 0x7632, R9 ;  /* 0x000076321a097816 */ /* 0x008fe20000000009 */
[----:B------:R-:W-:Y:S01]  /*93110*/  UMOV UR9, UR11 ;  /* 0x0000000b00097c82 */ /* 0x000fe20008000000 */
[----:B-1----:R-:W-:Y:S01]  /*93120*/  IMAD.WIDE R20, R2, 0x2, R10 ;  /* 0x0000000202147825 */ /* 0x002fe200078e020a */
[----:B------:R0:W-:Y:S01]  /*93130*/  @P4 STG.E.U16 desc[UR44][R4.64], R26 ;  /* 0x0000001a04004986 */ /* 0x0001e2000c10152c */
[----:B------:R-:W-:Y:S01]  /*93140*/  UMOV UR4, UR10 ;  /* 0x0000000a00047c82 */ /* 0x000fe20008000000 */
[----:B------:R-:W-:-:S02]  /*93150*/  ULDC.64 UR10, c[0x0][0x228] ;  /* 0x00008a00000a7ab9 */ /* 0x000fc40000000a00 */
[----:B------:R-:W-:Y:S01]  /*93160*/  @P3 STG.E.U16 desc[UR44][R18.64], R9 ;  /* 0x0000000912003986 */ /* 0x000fe2000c10152c */
[----:B------:R-:W-:Y:S01]  /*93170*/  UMOV UR7, UR10 ;  /* 0x0000000a00077c82 */ /* 0x000fe20008000000 */
[----:B0-----:R-:W-:Y:S01]  /*93180*/  MOV R4, UR9 ;  /* 0x0000000900047c02 */ /* 0x001fe20008000f00 */
[----:B------:R-:W-:Y:S01]  /*93190*/  IMAD.WIDE R22, R2, 0x2, R16 ;  /* 0x0000000202167825 */ /* 0x000fe200078e0210 */
[----:B------:R-:W-:Y:S02]  /*931a0*/  ISETP.LT.AND P3, PT, R8, UR4, !P2 ;  /* 0x0000000408007c0c */ /* 0x000fe4000d761270 */
[----:B----4-:R-:W-:Y:S01]  /*931b0*/  PRMT R24, R29, 0x7632, R24 ;  /* 0x000076321d187816 */ /* 0x010fe20000000018 */
[----:B------:R0:W-:Y:S04]  /*931c0*/  @P6 STG.E.U16 desc[UR44][R20.64], R29 ;  /* 0x0000001d14006986 */ /* 0x0001e8000c10152c */
[----:B0-----:R-:W3:Y:S04]  /*931d0*/  LDL.LU R29, [R1+0x2af0] ;  /* 0x002af000011d7983 */ /* 0x001ee80000300800 */
[----:B------:R0:W-:Y:S02]  /*931e0*/  STL [R1+0x814], R4 ;  /* 0x0008140401007387 */ /* 0x0001e40000100800 */
[----:B0-----:R-:W-:Y:S01]  /*931f0*/  MOV R4, UR11 ;  /* 0x0000000b00047c02 */ /* 0x001fe20008000f00 */
[----:B------:R-:W-:-:S02]  /*93200*/  ULDC.64 UR10, c[0x0][0x228] ;  /* 0x00008a00000a7ab9 */ /* 0x000fc40000000a00 */
[----:B------:R-:W-:Y:S02]  /*93210*/  UMOV UR15, UR11 ;  /* 0x0000000b000f7c82 */ /* 0x000fe40008000000 */
[----:B------:R0:W-:Y:S01]  /*93220*/  STL [R1+0x818], R4 ;  /* 0x0008180401007387 */ /* 0x0001e20000100800 */
[----:B------:R-:W-:Y:S01]  /*93230*/  UMOV UR4, UR10 ;  /* 0x0000000a00047c82 */ /* 0x000fe20008000000 */
[----:B------:R-:W-:Y:S02]  /*93240*/  ULDC.64 UR10, c[0x0][0x228] ;  /* 0x00008a00000a7ab9 */ /* 0x000fe40000000a00 */
[----:B------:R-:W-:Y:S01]  /*93250*/  @P5 STG.E.U16 desc[UR44][R22.64], R24 ;  /* 0x0000001816005986 */ /* 0x000fe2000c10152c */
[----:B------:R-:W-:Y:S01]  /*93260*/  ISETP.LT.AND P5, PT, R0, UR4, !P0 ;  /* 0x0000000400007c0c */ /* 0x000fe2000c7a1270 */
[----:B------:R-:W-:Y:S01]  /*93270*/  UMOV UR4, UR10 ;  /* 0x0000000a00047c82 */ /* 0x000fe20008000000 */
[----:B0-----:R-:W-:Y:S02]  /*93280*/  MOV R4, UR15 ;  /* 0x0000000f00047c02 */ /* 0x001fe40008000f00 */
[----:B------:R-:W-:Y:S01]  /*93290*/  ISETP.GE.AND P4, PT, R6, UR6, PT ;  /* 0x0000000606007c0c */ /* 0x000fe2000bf86270 */
[----:B------:R-:W-:Y:S01]  /*932a0*/  ULDC UR6, c[0x0][0x248] ;  /* 0x0000920000067ab9 */ /* 0x000fe20000000800 */
[----:B------:R-:W-:Y:S01]  /*932b0*/  ISETP.LT.AND P2, PT, R3, UR7, !P2 ;  /* 0x0000000703007c0c */ /* 0x000fe2000d741270 */
[----:B------:R0:W-:Y:S01]  /*932c0*/  STL [R1+0x81c], R4 ;  /* 0x00081c0401007387 */ /* 0x0001e20000100800 */
[C---:B------:R-:W-:Y:S01]  /*932d0*/  IMAD.WIDE R18, R2.reuse, 0x2, R12 ;  /* 0x0000000202127825 */ /* 0x040fe200078e020c */
[----:B------:R-:W-:Y:S01]  /*932e0*/  ISETP.LT.AND P6, PT, R27, UR8, !P0 ;  /* 0x000000081b007c0c */ /* 0x000fe2000c7c1270 */
[----:B------:R-:W-:Y:S01]  /*932f0*/  UMOV UR7, UR11 ;  /* 0x0000000b00077c82 */ /* 0x000fe20008000000 */
[----:B------:R-:W-:Y:S01]  /*93300*/  ULDC.64 UR10, c[0x0][0x228] ;  /* 0x00008a00000a7ab9 */ /* 0x000fe20000000a00 */
[----:B------:R-:W-:Y:S01]  /*93310*/  VIADD R6, R2, UR6 ;  /* 0x0000000602067c36 */ /* 0x000fe20008000000 */
[----:B------:R-:W-:Y:S01]  /*93320*/  ULDC.64 UR14, c[0x0][0x228] ;  /* 0x00008a00000e7ab9 */ /* 0x000fe20000000a00 */
[----:B0-----:R-:W-:Y:S01]  /*93330*/  MOV R4, UR4 ;  /* 0x0000000400047c02 */ /* 0x001fe20008000f00 */
[----:B------:R-:W-:Y:S01]  /*93340*/  UMOV UR17, UR11 ;  /* 0x0000000b00117c82 */ /* 0x000fe20008000000 */
[----:B------:R-:W-:Y:S01]  /*93350*/  VIADD R24, R28, 0xb ;  /* 0x0000000b1c187836 */ /* 0x000fe20000000000 */
[----:B------:R-:W-:Y:S01]  /*93360*/  UMOV UR9, UR10 ;  /* 0x0000000a00097c82 */ /* 0x000fe20008000000 */
[----:B------:R-:W-:Y:S01]  /*93370*/  ULDC UR8, c[0x0][0x228] ;  /* 0x00008a0000087ab9 */ /* 0x000fe20000000800 */
[----:B------:R0:W-:Y:S01]  /*93380*/  STL [R1+0x230], R4 ;  /* 0x0002300401007387 */ /* 0x0001e20000100800 */
[----:B------:R-:W-:-:S03]  /*93390*/  ULDC UR6, c[0x0][0x248] ;  /* 0x0000920000067ab9 */ /* 0x000fc60000000800 */
[----:B------:R-:W4:Y:S04]  /*933a0*/  LDL.LU R26, [R1+0x5a0] ;  /* 0x0005a000011a7983 */ /* 0x000f280000300800 */
[----:B------:R-:W4:Y:S01]  /*933b0*/  LDL.LU R25, [R1+0x550] ;  /* 0x0005500001197983 */ /* 0x000f220000300800 */
[----:B0-----:R-:W-:Y:S01]  /*933c0*/  IMAD.WIDE R4, R2, 0x2, R14 ;  /* 0x0000000202047825 */ /* 0x001fe200078e020e */
[----:B--2---:R-:W-:-:S04]  /*933d0*/  PRMT R2, R7, 0x7632, R2 ;  /* 0x0000763207027816 */ /* 0x004fc80000000002 */
[----:B------:R-:W-:Y:S04]  /*933e0*/  @P3 STG.E.U16 desc[UR44][R4.64], R7 ;  /* 0x0000000704003986 */ /* 0x000fe8000c10152c */
[----:B------:R0:W-:Y:S01]  /*933f0*/  @P2 STG.E.U16 desc[UR44][R18.64], R2 ;  /* 0x0000000212002986 */ /* 0x0001e2000c10152c */
[----:B------:R-:W-:Y:S01]  /*93400*/  IMAD.WIDE R20, R6, 0x2, R10 ;  /* 0x0000000206147825 */ /* 0x000fe200078e020a */
[----:B------:R-:W-:Y:S01]  /*93410*/  UMOV UR10, UR12 ;  /* 0x0000000c000a7c82 */ /* 0x000fe20008000000 */
[----:B------:R-:W-:Y:S02]  /*93420*/  ISETP.GE.AND P3, PT, R24, UR7, PT ;  /* 0x0000000718007c0c */ /* 0x000fe4000bf66270 */
[----:B0-----:R-:W-:Y:S01]  /*93430*/  MOV R2, UR17 ;  /* 0x0000001100027c02 */ /* 0x001fe20008000f00 */
[----:B------:R-:W-:Y:S01]  /*93440*/  IMAD.WIDE R22, R6, 0x2, R16 ;  /* 0x0000000206167825 */ /* 0x000fe200078e0210 */
[----:B------:R-:W-:Y:S01]  /*93450*/  ISETP.LT.AND P2, PT, R8, UR10, !P0 ;  /* 0x0000000a08007c0c */ /* 0x000fe2000c741270 */
[----:B------:R-:W-:-:S02]  /*93460*/  UMOV UR7, UR15 ;  /* 0x0000000f00077c82 */ /* 0x000fc40008000000 */
[----:B------:R0:W-:Y:S01]  /*93470*/  STL [R1+0x80c], R2 ;  /* 0x00080c0201007387 */ /* 0x0001e20000100800 */
[----:B------:R-:W-:Y:S01]  /*93480*/  UMOV UR4, UR14 ;  /* 0x0000000e00047c82 */ /* 0x000fe20008000000 */
[----:B------:R-:W-:Y:S01]  /*93490*/  ISETP.LT.AND P0, PT, R3, UR9, !P0 ;  /* 0x0000000903007c0c */ /* 0x000fe2000c701270 */
[----:B------:R-:W-:Y:S01]  /*934a0*/  IMAD.WIDE R4, R6, 0x2, R14 ;  /* 0x0000000206047825 */ /* 0x000fe200078e020e */
[----:B------:R-:W-:Y:S01]  /*934b0*/  ULDC UR10, c[0x0][0x228] ;  /* 0x00008a00000a7ab9 */ /* 0x000fe20000000800 */
[----:B0-----:R-:W-:Y:S01]  /*934c0*/  MOV R2, UR13 ;  /* 0x0000000d00027c02 */ /* 0x001fe20008000f00 */
[----:B------:R-:W-:-:S04]  /*934d0*/  ULDC.64 UR12, c[0x0][0x228] ;  /* 0x00008a00000c7ab9 */ /* 0x000fc80000000a00 */
[----:B------:R0:W-:Y:S02]  /*934e0*/  STL [R1+0x808], R2 ;  /* 0x0008080201007387 */ /* 0x0001e40000100800 */
[----:B0-----:R-:W-:-:S05]  /*934f0*/  MOV R2, UR7 ;  /* 0x0000000700027c02 */ /* 0x001fca0008000f00 */
[----:B------:R0:W-:Y:S01]  /*93500*/  STL [R1+0x810], R2 ;  /* 0x0008100201007387 */ /* 0x0001e20000100800 */
[----:B------:R-:W-:-:S03]  /*93510*/  UMOV UR7, UR12 ;  /* 0x0000000c00077c82 */ /* 0x000fc60008000000 */
[----:B------:R-:W2:Y:S01]  /*93520*/  LDL.LU R3, [R1+0x524] ;  /* 0x0005240001037983 */ /* 0x000ea20000300800 */
[C---:B0-----:R-:W-:Y:S02]  /*93530*/  VIADD R2, R6.reuse, UR6 ;  /* 0x0000000606027c36 */ /* 0x041fe40008000000 */
[----:B------:R-:W-:-:S04]  /*93540*/  IMAD.WIDE R6, R6, 0x2, R12 ;  /* 0x0000000206067825 */ /* 0x000fc800078e020c */
[----:B------:R-:W-:Y:S01]  /*93550*/  IMAD.WIDE R18, R2, 0x2, R10 ;  /* 0x0000000202127825 */ /* 0x000fe200078e020a */
[----:B---3--:R-:W-:Y:S01]  /*93560*/  PRMT R9, R29, 0x7632, R9 ;  /* 0x000076321d097816 */ /* 0x008fe20000000009 */
[----:B------:R0:W-:Y:S01]  /*93570*/  @P5 STG.E.U16 desc[UR44][R20.64], R29 ;  /* 0x0000001d14005986 */ /* 0x0001e2000c10152c */
[----:B------:R-:W-:Y:S01]  /*93580*/  ISETP.LT.AND P5, PT, R27, UR8, !P1 ;  /* 0x000000081b007c0c */ /* 0x000fe2000cfa1270 */
[----:B------:R-:W-:Y:S02]  /*93590*/  ULDC.64 UR8, c[0x0][0x228] ;  /* 0x00008a0000087ab9 */ /* 0x000fe40000000a00 */
[----:B------:R1:W-:Y:S01]  /*935a0*/  @P6 STG.E.U16 desc[UR44][R22.64], R9 ;  /* 0x0000000916006986 */ /* 0x0003e2000c10152c */
[----:B------:R-:W-:Y:S01]  /*935b0*/  ISETP.LT.AND P6, PT, R0, UR4, !P1 ;  /* 0x0000000400007c0c */ /* 0x000fe2000cfc1270 */
[----:B------:R-:W-:Y:S01]  /*935c0*/  UMOV UR4, UR8 ;  /* 0x0000000800047c82 */ /* 0x000fe20008000000 */
[----:B------:R-:W-:Y:S01]  /*935d0*/  UMOV UR6, UR9 ;  /* 0x0000000900067c82 */ /* 0x000fe20008000000 */
[----:B------:R-:W-:Y:S01]  /*935e0*/  UMOV UR9, UR13 ;  /* 0x0000000d00097c82 */ /* 0x000fe20008000000 */
[----:B------:R-:W-:Y:S01]  /*935f0*/  ULDC.64 UR12, c[0x0][0x228] ;  /* 0x00008a00000c7ab9 */ /* 0x000fe20000000a00 */
[----:B------:R-:W-:Y:S01]  /*93600*/  ULDC UR8, c[0x0][0x228] ;  /* 0x00008a0000087ab9 */ /* 0x000fe20000000800 */
[----:B0-----:R-:W-:Y:S01]  /*93610*/  MOV R29, UR4 ;  /* 0x00000004001d7c02 */ /* 0x001fe20008000f00 */
[----:B------:R-:W-:-:S04]  /*93620*/  IMAD.WIDE R20, R2, 0x2, R16 ;  /* 0x0000000202147825 */ /* 0x000fc800078e0210 */
[----:B------:R0:W-:Y:S01]  /*93630*/  STL [R1+0x2adc], R29 ;  /* 0x002adc1d01007387 */ /* 0x0001e20000100800 */
[----:B------:R-:W-:Y:S01]  /*93640*/  UMOV UR11, UR13 ;  /* 0x0000000d000b7c82 */ /* 0x000fe20008000000 */
[----:B------:R-:W-:Y:S01]  /*93650*/  UMOV UR4, UR12 ;  /* 0x0000000c00047c82 */ /* 0x000fe20008000000 */
[----:B-1----:R-:W-:Y:S01]  /*93660*/  VIADD R9, R28, 0xc ;  /* 0x0000000c1c097836 */ /* 0x002fe20000000000 */
[----:B------:R-:W-:Y:S01]  /*93670*/  ULDC.64 UR12, c[0x0][0x228] ;  /* 0x00008a00000c7ab9 */ /* 0x000fe20000000a00 */
[----:B0-----:R-:W3:Y:S04]  /*93680*/  LDL R29, [R1+0x1a14] ;  /* 0x001a1400011d7983 */ /* 0x001ee80000100800 */
[----:B----4-:R0:W-:Y:S01]  /*93690*/  @P2 STG.E.U16 desc[UR44][R4.64], R26 ;  /* 0x0000001a04002986 */ /* 0x0101e2000c10152c */
[----:B------:R-:W-:-:S02]  /*936a0*/  PRMT R22, R26, 0x7632, R22 ;  /* 0x000076321a167816 */ /* 0x000fc40000000016 */
[----:B------:R-:W-:-:S03]  /*936b0*/  PRMT R23, R25, 0x7632, R23 ;  /* 0x0000763219177816 */ /* 0x000fc60000000017 */
[----:B------:R-:W-:Y:S01]  /*936c0*/  @P0 STG.E.U16 desc[UR44][R6.64], R22 ;  /* 0x0000001606000986 */ /* 0x000fe2000c10152c */
[----:B0-----:R-:W-:-:S03]  /*936d0*/  MOV R4, UR9 ;  /* 0x0000000900047c02 */ /* 0x001fc60008000f00 */
[----:B------:R-:W4:Y:S01]  /*936e0*/  LDL.LU R26, [R1] ;  /* 0x00000000011a7983 */ /* 0x000f220000300800 */
[----:B------:R-:W-:-:S03]  /*936f0*/  ISETP.LT.AND P0, PT, R8, UR10, !P1 ;  /* 0x0000000a08007c0c */ /* 0x000fc6000cf01270 */
[----:B------:R0:W-:Y:S04]  /*93700*/  STL [R1+0x800], R4 ;  /* 0x0008000401007387 */ /* 0x0001e80000100800 */
[----:B------:R-:W-:Y:S01]  /*93710*/  @P6 STG.E.U16 desc[UR44][R18.64], R25 ;  /* 0x0000001912006986 */ /* 0x000fe2000c10152c */
[----:B------:R-:W-:Y:S02]  /*93720*/  ISETP.LT.AND P6, PT, R27, UR8, !P4 ;  /* 0x000000081b007c0c */ /* 0x000fe4000e7c1270 */
[----:B------:R-:W-:Y:S01]  /*93730*/  ISETP.GE.AND P2, PT, R9, UR6, PT ;  /* 0x0000000609007c0c */ /* 0x000fe2000bf46270 */
[----:B------:R-:W-:Y:S01]  /*93740*/  @P5 STG.E.U16 desc[UR44][R20.64], R23 ;  /* 0x0000001714005986 */ /* 0x000fe2000c10152c */
[----:B0-----:R-:W-:Y:S01]  /*93750*/  MOV R4, UR11 ;  /* 0x0000000b00047c02 */ /* 0x001fe20008000f00 */
[----:B------:R-:W-:Y:S01]  /*93760*/  ULDC.64 UR10, c[0x0][0x228] ;  /* 0x00008a00000a7ab9 */ /* 0x000fe20000000a00 */
[----:B------:R-:W-:Y:S01]  /*93770*/  ISETP.LT.AND P5, PT, R0, UR4, !P4 ;  /* 0x0000000400007c0c */ /* 0x000fe2000e7a1270 */
[----:B------:R-:W-:Y:S01]  /*93780*/  UMOV UR4, UR10 ;  /* 0x0000000a00047c82 */ /* 0x000fe20008000000 */
[----:B------:R-:W-:Y:S01]  /*93790*/  ULDC UR6, c[0x0][0x248] ;  /* 0x0000920000067ab9 */ /* 0x000fe20000000800 */
[----:B------:R-:W-:Y:S01]  /*937a0*/  MOV R27, UR4 ;  /* 0x00000004001b7c02 */ /* 0x000fe20008000f00 */
[----:B------:R-:W-:Y:S01]  /*937b0*/  STL [R1+0x804], R4 ;  /* 0x0008040401007387 */ /* 0x000fe20000100800 */
[----:B------:R-:W-:Y:S01]  /*937c0*/  VIADD R22, R28, 0xd ;  /* 0x0000000d1c167836 */ /* 0x000fe20000000000 */
[----:B------:R-:W-:Y:S01]  /*937d0*/  UMOV UR15, UR13 ;  /* 0x0000000d000f7c82 */ /* 0x000fe20008000000 */
[----:B------:R-:W-:Y:S01]  /*937e0*/  IMAD.WIDE R6, R2, 0x2, R12 ;  /* 0x0000000202067825 */ /* 0x000fe200078e020c */
[----:B------:R0:W-:Y:S01]  /*937f0*/  STL [R1+0x2ae0], R27 ;  /* 0x002ae01b01007387 */ /* 0x0001e20000100800 */
[----:B------:R-:W-:Y:S01]  /*93800*/  ULDC UR8, c[0x0][0x228] ;  /* 0x00008a0000087ab9 */ /* 0x000fe20000000800 */
[----:B------:R-:W-:-:S02]  /*93810*/  ULDC UR10, c[0x0][0x228] ;  /* 0x00008a00000a7ab9 */ /* 0x000fc40000000800 */
[----:B0-----:R-:W4:Y:S01]  /*93820*/  LDL R27, [R1+0x1a0c] ;  /* 0x001a0c00011b7983 */ /* 0x001f220000100800 */
[C---:B------:R-:W-:Y:S01]  /*93830*/  VIADD R9, R2.reuse, UR6 ;  /* 0x0000000602097c36 */ /* 0x040fe20008000000 */
[----:B------:R-:W-:Y:S01]  /*93840*/  ULDC UR6, c[0x0][0x248] ;  /* 0x0000920000067ab9 */ /* 0x000fe20000000800 */
[----:B------:R-:W-:Y:S01]  /*93850*/  IMAD.WIDE R4, R2, 0x2, R14 ;  /* 0x0000000202047825 */ /* 0x000fe200078e020e */
[----:B------:R-:W4:Y:S03]  /*93860*/  LDL.LU R25, [R1+0x554] ;  /* 0x0005540001197983 */ /* 0x000f260000300800 */
[----:B------:R-:W-:-:S04]  /*93870*/  IMAD.WIDE R18, R9, 0x2, R10 ;  /* 0x0000000209127825 */ /* 0x000fc800078e020a */
[----:B------:R-:W-:Y:S01]  /*93880*/  IMAD.WIDE R20, R9, 0x2, R16 ;  /* 0x0000000209147825 */ /* 0x000fe200078e0210 */
[----:B--2---:R-:W-:Y:S02]  /*93890*/  PRMT R23, R3, 0x7632, R23 ;  /* 0x0000763203177816 */ /* 0x004fe40000000017 */
[----:B---3--:R-:W-:Y:S01]  /*938a0*/  ISETP.LT.AND P1, PT, R29, UR7, !P1 ;  /* 0x000000071d007c0c */ /* 0x008fe2000cf21270 */
[----:B------:R-:W-:Y:S01]  /*938b0*/  UMOV UR7, UR11 ;  /* 0x0000000b00077c82 */ /* 0x000fe20008000000 */
[----:B----4-:R-:W-:Y:S01]  /*938c0*/  PRMT R2, R26, 0x7632, R2 ;  /* 0x000076321a027816 */ /* 0x010fe20000000002 */
[----:B------:R-:W-:Y:S01]  /*938d0*/  @P0 STG.E.U16 desc[UR44][R4.64], R26 ;  /* 0x0000001a04000986 */ /* 0x000fe2000c10152c */
[----:B------:R-:W-:Y:S01]  /*938e0*/  ISETP.GE.AND P0, PT, R22, UR7, PT ;  /* 0x0000000716007c0c */ /* 0x000fe2000bf06270 */
[----:B------:R-:W-:Y:S01]  /*938f0*/  UMOV UR7, UR12 ;  /* 0x0000000c00077c82 */ /* 0x000fe20008000000 */
[----:B------:R-:W-:-:S07]  /*93900*/  ULDC.64 UR12, c[0x0][0x228] ;  /* 0x00008a00000c7ab9 */ /* 0x000fce0000000a00 */
[----:B------:R0:W-:Y:S01]  /*93910*/  @P1 STG.E.U16 desc[UR44][R6.64], R2 ;  /* 0x0000000206001986 */ /* 0x0001e2000c10152c */
[----:B------:R-:W-:-:S03]  /*93920*/  UMOV UR4, UR12 ;  /* 0x0000000c00047c82 */ /* 0x000fc60008000000 */
[----:B------:R1:W-:Y:S04]  /*93930*/  @P5 STG.E.U16 desc[UR44][R18.64], R3 ;  /* 0x0000000312005986 */ /* 0x0003e8000c10152c */
[----:B------:R-:W-:Y:S01]  /*93940*/  @P6 STG.E.U16 desc[UR44][R20.64], R23 ;  /* 0x0000001714006986 */ /* 0x000fe2000c10152c */
[----:B0-----:R-:W-:Y:S02]  /*93950*/  MOV R2, UR15 ;  /* 0x0000000f00027c02 */ /* 0x001fe40008000f00 */
[----:B------:R-:W-:-:S03]  /*93960*/  ISETP.LT.AND P6, PT, R0, UR4, !P3 ;  /* 0x0000000400007c0c */ /* 0x000fc6000dfc1270 */
[----:B------:R0:W-:Y:S04]  /*93970*/  STL [R1+0x7f8], R2 ;  /* 0x0007f80201007387 */ /* 0x0001e80000100800 */
[----:B------:R-:W2:Y:S04]  /*93980*/  LDL.LU R24, [R1+0x4] ;  /* 0x0000040001187983 */ /* 0x000ea80000300800 */
[----:B-1----:R-:W3:Y:S01]  /*93990*/  LDL.LU R3, [R1+0x528] ;  /* 0x0005280001037983 */ /* 0x002ee20000300800 */
[----:B------:R-:W-:Y:S01]  /*939a0*/  ISETP.LT.AND P5, PT, R27, UR8, !P3 ;  /* 0x000000081b007c0c */ /* 0x000fe2000dfa1270 */
[----:B------:R-:W-:Y:S01]  /*939b0*/  ULDC.64 UR8, c[0x0][0x228] ;  /* 0x00008a0000087ab9 */ /* 0x000fe20000000a00 */
[----:B0-----:R-:W-:Y:S01]  /*939c0*/  MOV R2, UR13 ;  /* 0x0000000d00027c02 */ /* 0x001fe20008000f00 */
[----:B------:R-:W-:Y:S01]  /*939d0*/  UMOV UR4, UR8 ;  /* 0x0000000800047c82 */ /* 0x000fe20008000000 */
[----:B------:R-:W-:Y:S01]  /*939e0*/  ISETP.LT.AND P1, PT, R8, UR10, !P4 ;  /* 0x0000000a08007c0c */ /* 0x000fe2000e721270 */
[C---:B------:R-:W-:Y:S01]  /*939f0*/  IMAD.WIDE R4, R9.reuse, 0x2, R14 ;  /* 0x0000000209047825 */ /* 0x040fe200078e020e */
[----:B------:R-:W-:Y:S01]  /*93a00*/  MOV R26, UR4 ;  /* 0x00000004001a7c02 */ /* 0x000fe20008000f00 */
[----:B------:R-:W-:Y:S01]  /*93a10*/  STL [R1+0x7fc], R2 ;  /* 0x0007fc0201007387 */ /* 0x000fe20000100800 */
[----:B------:R-:W-:Y:S01]  /*93a20*/  ULDC.64 UR12, c[0x0][0x228] ;  /* 0x00008a00000c7ab9 */ /* 0x000fe20000000a00 */
[----:B------:R-:W-:Y:S01]  /*93a30*/  IMAD.WIDE R6, R9, 0x2, R12 ;  /* 0x0000000209067825 */ /* 0x000fe200078e020c */
[----:B------:R-:W-:Y:S01]  /*93a40*/  PRMT R23, R25, 0x7632, R23 ;  /* 0x0000763219177816 */ /* 0x000fe20000000017 */
[----:B------:R0:W-:Y:S01]  /*93a50*/  STL [R1+0x2ae4], R26 ;  /* 0x002ae41a01007387 */ /* 0x0001e20000100800 */
[----:B------:R-:W-:Y:S01]  /*93a60*/  ULDC UR10, c[0x0][0x228] ;  /* 0x00008a00000a7ab9 */ /* 0x000fe20000000800 */
[----:B------:R-:W-:Y:S01]  /*93a70*/  VIADD R22, R28, 0xe ;  /* 0x0000000e1c167836 */ /* 0x000fe20000000000 */
[----:B------:R-:W-:Y:S01]  /*93a80*/  ULDC UR8, c[0x0][0x228] ;  /* 0x00008a0000087ab9 */ /* 0x000fe20000000800 */
[----:B0-----:R-:W4:Y:S01]  /*93a90*/  LDL.LU R26, [R1+0x5a4] ;  /* 0x0005a400011a7983 */ /* 0x001f220000300800 */
[----:B------:R-:W-:Y:S01]  /*93aa0*/  ISETP.LT.AND P4, PT, R29, UR7, !P4 ;  /* 0x000000071d007c0c */ /* 0x000fe2000e781270 */
[----:B------:R-:W-:Y:S01]  /*93ab0*/  VIADD R2, R9, UR6 ;  /* 0x0000000609027c36 */ /* 0x000fe20008000000 */
[----:B------:R-:W-:Y:S01]  /*93ac0*/  UMOV UR17, UR13 ;  /* 0x0000000d00117c82 */ /* 0x000fe20008000000 */
[----:B------:R-:W-:-:S02]  /*93ad0*/  UMOV UR6, UR9 ;  /* 0x0000000900067c82 */ /* 0x000fc40008000000 */
[C---:B------:R-:W-:Y:S01]  /*93ae0*/  IMAD.WIDE R18, R2.reuse, 0x2, R10 ;  /* 0x0000000202127825 */ /* 0x040fe200078e020a */
[----:B------:R-:W-:Y:S01]  /*93af0*/  UMOV UR9, UR12 ;  /* 0x0000000c00097c82 */ /* 0x000fe20008000000 */
[----:B------:R-:W-:Y:S02]  /*93b00*/  ULDC.64 UR12, c[0x0][0x228] ;  /* 0x00008a00000c7ab9 */ /* 0x000fe40000000a00 */
[----:B------:R-:W-:Y:S01]  /*93b10*/  IMAD.WIDE R20, R2, 0x2, R16 ;  /* 0x0000000202147825 */ /* 0x000fe200078e0210 */
[----:B------:R-:W-:Y:S01]  /*93b20*/  UMOV UR4, UR12 ;  /* 0x0000000c00047c82 */ /* 0x000fe20008000000 */
[----:B------:R-:W-:Y:S01]  /*93b30*/  UMOV UR7, UR13 ;  /* 0x0000000d00077c82 */ /* 0x000fe20008000000 */
[----:B------:R-:W-:Y:S01]  /*93b40*/  ULDC.64 UR12, c[0x0][0x228] ;  /* 0x00008a00000c7ab9 */ /* 0x000fe20000000a00 */
[----:B----4-:R-:W-:Y:S01]  /*93b50*/  PRMT R9, R26, 0x7632, R9 ;  /* 0x000076321a097816 */ /* 0x010fe20000000009 */
[----:B------:R0:W-:Y:S04]  /*93b60*/  @P1 STG.E.U16 desc[UR44][R4.64], R26 ;  /* 0x0000001a04001986 */ /* 0x0001e8000c10152c */
[----:B------:R1:W-:Y:S01]  /*93b70*/  @P4 STG.E.U16 desc[UR44][R6.64], R9 ;  /* 0x0000000906004986 */ /* 0x0003e2000c10152c */
[----:B------:R-:W-:Y:S01]  /*93b80*/  ISETP.LT.AND P4, PT, R8, UR10, !P3 ;  /* 0x0000000a08007c0c */ /* 0x000fe2000df81270 */
[----:B------:R-:W-:Y:S01]  /*93b90*/  ULDC.64 UR10, c[0x0][0x228] ;  /* 0x00008a00000a7ab9 */ /* 0x000fe20000000a00 */
[----:B------:R-:W-:Y:S01]  /*93ba0*/  ISETP.LT.AND P3, PT, R29, UR9, !P3 ;  /* 0x000000091d007c0c */ /* 0x000fe2000df61270 */
[----:B------:R-:W-:Y:S01]  /*93bb0*/  @P6 STG.E.U16 desc[UR44][R18.64], R25 ;  /* 0x0000001912006986 */ /* 0x000fe2000c10152c */
[----:B0-----:R-:W-:-:S03]  /*93bc0*/  MOV R4, UR17 ;  /* 0x0000001100047c02 */ /* 0x001fc60008000f00 */
[----:B------:R-:W-:Y:S01]  /*93bd0*/  @P5 STG.E.U16 desc[UR44][R20.64], R23 ;  /* 0x0000001714005986 */ /* 0x000fe2000c10152c */
[----:B------:R-:W-:-:S03]  /*93be0*/  ISETP.LT.AND P5, PT, R0, UR4, !P2 ;  /* 0x0000000400007c0c */ /* 0x000fc6000d7a1270 */
[----:B------:R0:W-:Y:S01]  /*93bf0*/  STL [R1+0x7f0], R4 ;  /* 0x0007f00401007387 */ /* 0x0001e20000100800 */
[----:B------:R-:W-:Y:S01]  /*93c00*/  ISETP.GE.AND P1, PT, R22, UR6, PT ;  /* 0x0000000616007c0c */ /* 0x000fe2000bf26270 */
[----:B------:R-:W-:Y:S01]  /*93c10*/  ULDC UR6, c[0x0][0x248] ;  /* 0x0000920000067ab9 */ /* 0x000fe20000000800 */
[----:B------:R-:W-:Y:S01]  /*93c20*/  ISETP.LT.AND P6, PT, R27, UR8, !P2 ;  /* 0x000000081b007c0c */ /* 0x000fe2000d7c1270 */
[C---:B-1----:R-:W-:Y:S01]  /*93c30*/  VIADD R9, R2.reuse, UR6 ;  /* 0x0000000602097c36 */ /* 0x042fe20008000000 */
[----:B------:R-:W-:Y:S01]  /*93c40*/  UMOV UR4, UR10 ;  /* 0x0000000a00047c82 */ /* 0x000fe20008000000 */
[----:B0-----:R-:W-:Y:S01]  /*93c50*/  MOV R4, UR7 ;  /* 0x0000000700047c02 */ /* 0x001fe20008000f00 */
[----:B------:R-:W-:Y:S01]  /*93c60*/  IMAD.WIDE R6, R2, 0x2, R12 ;  /* 0x0000000202067825 */ /* 0x000fe200078e020c */
[----:B------:R-:W-:Y:S01]  /*93c70*/  MOV R25, UR4 ;  /* 0x0000000400197c02 */ /* 0x000fe20008000f00 */
[----:B------:R-:W-:Y:S01]  /*93c80*/  UMOV UR9, UR13 ;  /* 0x0000000d00097c82 */ /* 0x000fe20008000000 */
[----:B---3--:R-:W-:Y:S01]  /*93c90*/  PRMT R23, R3, 0x7632, R23 ;  /* 0x0000763203177816 */ /* 0x008fe20000000017 */
[----:B------:R0:W-:Y:S01]  /*93ca0*/  STL [R1+0x7f4], R4 ;  /* 0x0007f40401007387 */ /* 0x0001e20000100800 */
[C---:B------:R-:W-:Y:S01]  /*93cb0*/  IMAD.WIDE R18, R9.reuse, 0x2, R10 ;  /* 0x0000000209127825 */ /* 0x040fe200078e020a */
[----:B------:R-:W-:Y:S01]  /*93cc0*/  ULDC UR10, c[0x0][0x228] ;  /* 0x00008a00000a7ab9 */ /* 0x000fe20000000800 */
[----:B------:R-:W-:Y:S01]  /*93cd0*/  ULDC UR8, c[0x0][0x228] ;  /* 0x00008a0000087ab9 */ /* 0x000fe20000000800 */
[----:B------:R-:W-:Y:S01]  /*93ce0*/  ULDC UR6, c[0x0][0x248] ;  /* 0x0000920000067ab9 */ /* 0x000fe20000000800 */
[----:B------:R-:W-:-:S04]  /*93cf0*/  IMAD.WIDE R20, R9, 0x2, R16 ;  /* 0x0000000209147825 */ /* 0x000fc800078e0210 */
[----:B0-----:R-:W-:Y:S01]  /*93d00*/  IMAD.WIDE R4, R2, 0x2, R14 ;  /* 0x0000000202047825 */ /* 0x001fe200078e020e */
[----:B--2---:R-:W-:Y:S01]  /*93d10*/  PRMT R2, R24, 0x7632, R2 ;  /* 0x0000763218027816 */ /* 0x004fe20000000002 */
[----:B------:R0:W-:Y:S04]  /*93d20*/  STL [R1+0x2ae8], R25 ;  /* 0x002ae81901007387 */ /* 0x0001e80000100800 */
[----:B------:R-:W-:Y:S01]  /*93d30*/  @P4 STG.E.U16 desc[UR44][R4.64], R24 ;  /* 0x0000001804004986 */ /* 0x000fe2000c10152c */
[----:B------:R-:W-:-:S03]  /*93d40*/  VIADD R22, R28, 0xf ;  /* 0x0000000f1c167836 */ /* 0x000fc60000000000 */
[----:B------:R-:W-:Y:S04]  /*93d50*/  @P3 STG.E.U16 desc[UR44][R6.64], R2 ;  /* 0x0000000206003986 */ /* 0x000fe8000c10152c */
[----:B------:R-:W-:Y:S04]  /*93d60*/  @P5 STG.E.U16 desc[UR44][R18.64], R3 ;  /* 0x0000000312005986 */ /* 0x000fe8000c10152c */
[----:B0-----:R-:W2:Y:S04]  /*93d70*/  LDL.LU R25, [R1+0x558] ;  /* 0x0005580001197983 */ /* 0x001ea80000300800 */
[----:B------:R0:W-:Y:S04]  /*93d80*/  @P6 STG.E.U16 desc[UR44][R20.64], R23 ;  /* 0x0000001714006986 */ /* 0x0001e8000c10152c */
[----:B------:R1:W-:Y:S01]  /*93d90*/  STL [R1+0x2aec], R28 ;  /* 0x002aec1c01007387 */ /* 0x0003e20000100800 */
[----:B0-----:R-:W-:-:S03]  /*93da0*/  VIADD R23, R28, 0x10 ;  /* 0x000000101c177836 */ /* 0x001fc60000000000 */
[----:B-1----:R-:W3:Y:S01]  /*93db0*/  LDL.LU R28, [R1+0x5a8] ;  /* 0x0005a800011c7983 */ /* 0x002ee20000300800 */
[----:B------:R-:W-:-:S05]  /*93dc0*/  MOV R2, UR9 ;  /* 0x0000000900027c02 */ /* 0x000fca0008000f00 */
[----:B------:R0:W-:Y:S04]  /*93dd0*/  STL [R1+0x7e8], R2 ;  /* 0x0007e80201007387 */ /* 0x0001e80000100800 */
[----:B------:R-:W4:Y:S04]  /*93de0*/  LDL.LU R26, [R1+0x8] ;  /* 0x00000800011a7983 */ /* 0x000f280000300800 */
[----:B------:R-:W4:Y:S01]  /*93df0*/  LDL.LU R3, [R1+0x52c] ;  /* 0x00052c0001037983 */ /* 0x000f220000300800 */
[----:B------:R-:W-:Y:S01]  /*93e00*/  UMOV UR7, UR11 ;  /* 0x0000000b00077c82 */ /* 0x000fe20008000000 */
[----:B------:R-:W-:-:S02]  /*93e10*/  ISETP.LT.AND P6, PT, R8, UR10, !P2 ;  /* 0x0000000a08007c0c */ /* 0x000fc4000d7c1270 */
[----:B------:R-:W-:Y:S01]  /*93e20*/  ISETP.GE.AND P4, PT, R22, UR7, PT ;  /* 0x0000000716007c0c */ /* 0x000fe2000bf86270 */
[----:B------:R-:W-:Y:S01]  /*93e30*/  UMOV UR7, UR12 ;  /* 0x0000000c00077c82 */ /* 0x000fe20008000000 */
[----:B------:R-:W-:Y:S02]  /*93e40*/  ULDC.64 UR12, c[0x0][0x228] ;  /* 0x00008a00000c7ab9 */ /* 0x000fe40000000a00 */
[----:B------:R-:W-:Y:S01]  /*93e50*/  UMOV UR11, UR13 ;  /* 0x0000000d000b7c82 */ /* 0x000fe20008000000 */
[----:B------:R-:W-:Y:S01]  /*93e60*/  UMOV UR4, UR12 ;  /* 0x0000000c00047c82 */ /* 0x000fe20008000000 */
[----:B0-----:R-:W-:Y:S01]  /*93e70*/  MOV R2, UR11 ;  /* 0x0000000b00027c02 */ /* 0x001fe20008000f00 */
[----:B------:R-:W-:Y:S01]  /*93e80*/  IMAD.WIDE R4, R9, 0x2, R14 ;  /* 0x0000000209047825 */ /* 0x000fe200078e020e */
[----:B------:R-:W-:Y:S01]  /*93e90*/  ISETP.LT.AND P2, PT, R29, UR7, !P2 ;  /* 0x000000071d007c0c */ /* 0x000fe2000d741270 */
[----:B------:R-:W-:Y:S01]  /*93ea0*/  ULDC.64 UR12, c[0x0][0x228] ;  /* 0x00008a00000c7ab9 */ /* 0x000fe20000000a00 */
[----:B------:R-:W-:-:S02]  /*93eb0*/  ISETP.LT.AND P3, PT, R0, UR4, !P0 ;  /* 0x0000000400007c0c */ /* 0x000fc4000c761270 */
[----:B------:R-:W-:Y:S01]  /*93ec0*/  ISETP.LT.AND P5, PT, R27, UR8, !P0 ;  /* 0x000000081b007c0c */ /* 0x000fe2000c7a1270 */
[----:B------:R0:W-:Y:S01]  /*93ed0*/  STL [R1+0x7ec], R2 ;  /* 0x0007ec0201007387 */ /* 0x0001e20000100800 */
[C---:B------:R-:W-:Y:S01]  /*93ee0*/  IMAD.WIDE R6, R9.reuse, 0x2, R12 ;  /* 0x0000000209067825 */ /* 0x040fe200078e020c */
[----:B------:R-:W-:Y:S01]  /*93ef0*/  UMOV UR15, UR13 ;  /* 0x0000000d000f7c82 */ /* 0x000fe20008000000 */
[----:B------:R-:W-:Y:S01]  /*93f00*/  ULDC.64 UR10, c[0x0][0x228] ;  /* 0x00008a00000a7ab9 */ /* 0x000fe20000000a00 */
[----:B------:R-:W-:Y:S01]  /*93f10*/  UMOV UR7, UR12 ;  /* 0x0000000c00077c82 */ /* 0x000fe20008000000 */
[----:B------:R-:W-:Y:S01]  /*93f20*/  ULDC UR8, c[0x0][0x228] ;  /* 0x00008a0000087ab9 */ /* 0x000fe20000000800 */
[----:B0-----:R-:W-:Y:S01]  /*93f30*/  VIADD R2, R9, UR6 ;  /* 0x0000000609027c36 */ /* 0x001fe20008000000 */
[----:B------:R-:W-:Y:S01]  /*93f40*/  UMOV UR4, UR10 ;  /* 0x0000000a00047c82 */ /* 0x000fe20008000000 */
[----:B------:R-:W-:Y:S01]  /*93f50*/  ULDC UR10, c[0x0][0x228] ;  /* 0x00008a00000a7ab9 */ /* 0x000fe20000000800 */
[----:B------:R-:W-:Y:S01]  /*93f60*/  ULDC.64 UR12, c[0x0][0x228] ;  /* 0x00008a00000c7ab9 */ /* 0x000fe20000000a00 */
[----:B------:R-:W-:-:S04]  /*93f70*/  IMAD.WIDE R18, R2, 0x2, R10 ;  /* 0x0000000202127825 */ /* 0x000fc800078e020a */
[----:B------:R-:W-:Y:S01]  /*93f80*/  IMAD.WIDE R20, R2, 0x2, R16 ;  /* 0x0000000202147825 */ /* 0x000fe200078e0210 */
[----:B------:R-:W-:Y:S01]  /*93f90*/  UMOV UR6, UR11 ;  /* 0x0000000b00067c82 */ /* 0x000fe20008000000 */
[----:B------:R-:W-:Y:S01]  /*93fa0*/  MOV R24, UR4 ;  /* 0x0000000400187c02 */ /* 0x000fe20008000f00 */
[----:B------:R-:W-:Y:S01]  /*93fb0*/  UMOV UR4, UR12 ;  /* 0x0000000c00047c82 */ /* 0x000fe20008000000 */
[----:B--2---:R-:W-:Y:S02]  /*93fc0*/  PRMT R9, R25, 0x7632, R9 ;  /* 0x0000763219097816 */ /* 0x004fe40000000009 */
[----:B---3--:R-:W-:Y:S01]  /*93fd0*/  PRMT R22, R28, 0x7632, R22 ;  /* 0x000076321c167816 */ /* 0x008fe20000000016 */
[----:B------:R0:W-:Y:S04]  /*93fe0*/  @P6 STG.E.U16 desc[UR44][R4.64], R28 ;  /* 0x0000001c04006986 */ /* 0x0001e8000c10152c */
[----:B------:R1:W-:Y:S04]  /*93ff0*/  @P2 STG.E.U16 desc[UR44][R6.64], R22 ;  /* 0x0000001606002986 */ /* 0x0003e8000c10152c */
[----:B0-----:R-:W2:Y:S01]  /*94000*/  LDL.LU R28, [R1+0x2aec] ;  /* 0x002aec00011c7983 */ /* 0x001ea20000300800 */
[----:B------:R-:W-:-:S03]  /*94010*/  MOV R4, UR15 ;  /* 0x0000000f00047c02 */ /* 0x000fc60008000f00 */
[----:B------:R0:W-:Y:S04]  /*94020*/  @P3 STG.E.U16 desc[UR44][R18.64], R25 ;  /* 0x0000001912003986 */ /* 0x0001e8000c10152c */
[----:B------:R-:W-:Y:S01]  /*94030*/  @P5 STG.E.U16 desc[UR44][R20.64], R9 ;  /* 0x0000000914005986 */ /* 0x000fe2000c10152c */
[----:B------:R-:W-:Y:S02]  /*94040*/  ISETP.LT.AND P5, PT, R8, UR10, !P0 ;  /* 0x0000000a08007c0c */ /* 0x000fe4000c7a1270 */
[----:B------:R-:W-:Y:S01]  /*94050*/  ISETP.GE.AND P6, PT, R23, UR6, PT ;  /* 0x0000000617007c0c */ /* 0x000fe2000bfc6270 */
[----:B------:R3:W-:Y:S01]  /*94060*/  STL [R1+0x5a4], R4 ;  /* 0x0005a40401007387 */ /* 0x0007e20000100800 */
[----:B------:R-:W-:Y:S01]  /*94070*/  ULDC UR6, c[0x0][0x248] ;  /* 0x0000920000067ab9 */ /* 0x000fe20000000800 */
[----:B-1----:R-:W-:Y:S01]  /*94080*/  IMAD.WIDE R6, R2, 0x2, R12 ;  /* 0x0000000202067825 */ /* 0x002fe200078e020c */
[----:B------:R-:W-:Y:S01]  /*94090*/  ISETP.LT.AND P2, PT, R0, UR4, !P1 ;  /* 0x0000000400007c0c */ /* 0x000fe2000cf41270 */
[----:B0-----:R-:W2:Y:S01]  /*940a0*/  LDL.LU R25, [R1+0x5ac] ;  /* 0x0005ac0001197983 */ /* 0x001ea20000300800 */
[----:B----4-:R-:W-:Y:S01]  /*940b0*/  PRMT R22, R3, 0x7632, R22 ;  /* 0x0000763203167816 */ /* 0x010fe20000000016 */
[----:B------:R-:W-:Y:S01]  /*940c0*/  ULDC.64 UR10, c[0x0][0x228] ;  /* 0x00008a00000a7ab9 */ /* 0x000fe20000000a00 */
[----:B---3--:R-:W-:Y:S01]  /*940d0*/  MOV R4, UR13 ;  /* 0x0000000d00047c02 */ /* 0x008fe20008000f00 */
[----:B------:R-:W-:Y:S01]  /*940e0*/  VIADD R9, R2, UR6 ;  /* 0x0000000602097c36 */ /* 0x000fe20008000000 */
[----:B------:R-:W-:Y:S01]  /*940f0*/  ISETP.LT.AND P0, PT, R29, UR7, !P0 ;  /* 0x000000071d007c0c */ /* 0x000fe2000c701270 */
[----:B------:R-:W-:Y:S01]  /*94100*/  ULDC.64 UR12, c[0x0][0x228] ;  /* 0x00008a00000c7ab9 */ /* 0x000fe20000000a00 */
[----:B------:R-:W-:Y:S01]  /*94110*/  ISETP.LT.AND P3, PT, R27, UR8, !P1 ;  /* 0x000000081b007c0c */ /* 0x000fe2000cf61270 */
[----:B------:R0:W-:Y:S01]  /*94120*/  STL [R1+0x5a8], R4 ;  /* 0x0005a80401007387 */ /* 0x0001e20000100800 */
[----:B------:R-:W-:Y:S01]  /*94130*/  UMOV UR17, UR13 ;  /* 0x0000000d00117c82 */ /* 0x000fe20008000000 */
[C---:B------:R-:W-:Y:S01]  /*94140*/  IMAD.WIDE R18, R9.reuse, 0x2, R10 ;  /* 0x0000000209127825 */ /* 0x040fe200078e020a */
[----:B------:R-:W-:Y:S01]  /*94150*/  UMOV UR7, UR11 ;  /* 0x0000000b00077c82 */ /* 0x000fe20008000000 */
[----:B------:R-:W-:Y:S01]  /*94160*/  UMOV UR4, UR10 ;  /* 0x0000000a00047c82 */ /* 0x000fe20008000000 */
[----:B------:R-:W-:Y:S01]  /*94170*/  ULDC UR6, c[0x0][0x248] ;  /* 0x0000920000067ab9 */ /* 0x000fe20000000800 */
[----:B------:R-:W-:Y:S01]  /*94180*/  IMAD.WIDE R20, R9, 0x2, R16 ;  /* 0x0000000209147825 */ /* 0x000fe200078e0210 */
[----:B------:R-:W-:-:S03]  /*94190*/  ULDC UR8, c[0x0][0x228] ;  /* 0x00008a0000087ab9 */ /* 0x000fc60000000800 */
[----:B0-----:R-:W-:Y:S01]  /*941a0*/  IMAD.WIDE R4, R2, 0x2, R14 ;  /* 0x0000000202047825 */ /* 0x001fe200078e020e */
[----:B------:R-:W-:Y:S01]  /*941b0*/  PRMT R2, R26, 0x7632, R2 ;  /* 0x000076321a027816 */ /* 0x000fe20000000002 */
[----:B------:R-:W-:Y:S01]  /*941c0*/  UMOV UR11, UR12 ;  /* 0x0000000c000b7c82 */ /* 0x000fe20008000000 */
[----:B------:R-:W-:Y:S01]  /*941d0*/  ULDC.64 UR12, c[0x0][0x228] ;  /* 0x00008a00000c7ab9 */ /* 0x000fe20000000a00 */
[----:B------:R-:W-:Y:S01]  /*941e0*/  ULDC UR10, c[0x0][0x228] ;  /* 0x00008a00000a7ab9 */ /* 0x000fe20000000800 */
[----:B------:R0:W-:Y:S04]  /*941f0*/  @P5 STG.E.U16 desc[UR44][R4.64], R26 ;  /* 0x0000001a04005986 */ /* 0x0001e8000c10152c */
[----:B0-----:R-:W3:Y:S04]  /*94200*/  LDL.LU R26, [R1+0x55c] ;  /* 0x00055c00011a7983 */ /* 0x001ee80000300800 */
[----:B------:R0:W-:Y:S04]  /*94210*/  @P0 STG.E.U16 desc[UR44][R6.64], R2 ;  /* 0x0000000206000986 */ /* 0x0001e8000c10152c */
[----:B------:R1:W-:Y:S01]  /*94220*/  @P2 STG.E.U16 desc[UR44][R18.64], R3 ;  /* 0x0000000312002986 */ /* 0x0003e2000c10152c */
[----:B0-----:R-:W-:-:S05]  /*94230*/  MOV R2, UR17 ;  /* 0x0000001100027c02 */ /* 0x001fca0008000f00 */
[----:B------:R0:W-:Y:S04]  /*94240*/  STL [R1+0x558], R2 ;  /* 0x0005580201007387 */ /* 0x0001e80000100800 */
[----:B-1----:R-:W4:Y:S01]  /*94250*/  LDL.LU R3, [R1+0xc] ;  /* 0x00000c0001037983 */ /* 0x002f220000300800 */
[----:B------:R-:W-:Y:S01]  /*94260*/  ISETP.LT.AND P0, PT, R8, UR10, !P1 ;  /* 0x0000000a08007c0c */ /* 0x000fe2000cf01270 */
[----:B------:R-:W-:Y:S01]  /*94270*/  UMOV UR9, UR12 ;  /* 0x0000000c00097c82 */ /* 0x000fe20008000000 */
[----:B------:R-:W-:Y:S01]  /*94280*/  ISETP.LT.AND P1, PT, R29, UR11, !P1 ;  /* 0x0000000b1d007c0c */ /* 0x000fe2000cf21270 */
[----:B------:R1:W-:Y:S01]  /*94290*/  @P3 STG.E.U16 desc[UR44][R20.64], R22 ;  /* 0x0000001614003986 */ /* 0x0003e2000c10152c */
[----:B------:R-:W-:Y:S01]  /*942a0*/  ISETP.LT.AND P2, PT, R0, UR9, !P4 ;  /* 0x0000000900007c0c */ /* 0x000fe2000e741270 */
[----:B------:R-:W-:-:S04]  /*942b0*/  IMAD.WIDE R4, R9, 0x2, R14 ;  /* 0x0000000209047825 */ /* 0x000fc800078e020e */
[----:B------:R-:W-:Y:S01]  /*942c0*/  IMAD.WIDE R6, R9, 0x2, R12 ;  /* 0x0000000209067825 */ /* 0x000fe200078e020c */
[----:B------:R-:W-:Y:S01]  /*942d0*/  ISETP.LT.AND P3, PT, R27, UR8, !P4 ;  /* 0x000000081b007c0c */ /* 0x000fe2000e761270 */
[----:B------:R-:W-:Y:S01]  /*942e0*/  ULDC.64 UR8, c[0x0][0x228] ;  /* 0x00008a0000087ab9 */ /* 0x000fe20000000a00 */
[----:B------:R-:W-:Y:S02]  /*942f0*/  ULDC.64 UR10, c[0x0][0x228] ;  /* 0x00008a00000a7ab9 */ /* 0x000fe40000000a00 */
[----:B------:R-:W-:Y:S01]  /*94300*/  UMOV UR41, UR10 ;  /* 0x0000000a00297c82 */ /* 0x000fe20008000000 */
[----:B--2---:R-:W-:-:S05]  /*94310*/  VIADD R23, R28, 0x11 ;  /* 0x000000111c177836 */ /* 0x004fca0000000000 */
[----:B------:R-:W-:Y:S01]  /*94320*/  ISETP.GE.AND P5, PT, R23, UR7, PT ;  /* 0x0000000717007c0c */ /* 0x000fe2000bfa6270 */
[----:B------:R-:W-:Y:S02]  /*94330*/  UMOV UR7, UR13 ;  /* 0x0000000d00077c82 */ /* 0x000fe40008000000 */
[----:B0-----:R-:W-:-:S05]  /*94340*/  MOV R2, UR7 ;  /* 0x0000000700027c02 */ /* 0x001fca0008000f00 */
[----:B------:R0:W-:Y:S01]  /*94350*/  STL [R1+0x5a0], R2 ;  /* 0x0005a00201007387 */ /* 0x0001e20000100800 */
[----:B-1----:R-:W-:Y:S01]  /*94360*/  PRMT R22, R25, 0x7632, R22 ;  /* 0x0000763219167816 */ /* 0x002fe20000000016 */
[----:B0-----:R-:W-:Y:S02]  /*94370*/  VIADD R2, R9, UR6 ;  /* 0x0000000609027c36 */ /* 0x001fe40008000000 */
[----:B------:R0:W-:Y:S02]  /*94380*/  @P0 STG.E.U16 desc[UR44][R4.64], R25 ;  /* 0x0000001904000986 */ /* 0x0001e4000c10152c */
[----:B------:R-:W-:Y:S02]  /*94390*/  IMAD.WIDE R18, R2, 0x2, R10 ;  /* 0x0000000202127825 */ /* 0x000fe400078e020a */
[----:B------:R-:W-:Y:S04]  /*943a0*/  @P1 STG.E.U16 desc[UR44][R6.64], R22 ;  /* 0x0000001606001986 */ /* 0x000fe8000c10152c */
[----:B0-----:R-:W2:Y:S01]  /*943b0*/  LDL.LU R25, [R1+0x2ae8] ;  /* 0x002ae80001197983 */ /* 0x001ea20000300800 */
[----:B------:R-:W-:Y:S01]  /*943c0*/  VIADD R23, R28, 0x12 ;  /* 0x000000121c177836 */ /* 0x000fe20000000000 */
[----:B------:R-:W-:-:S02]  /*943d0*/  MOV R4, UR9 ;  /* 0x0000000900047c02 */ /* 0x000fc40008000f00 */
[----:B---3--:R-:W-:Y:S01]  /*943e0*/  PRMT R9, R26, 0x7632, R9 ;  /* 0x000076321a097816 */ /* 0x008fe20000000009 */
[----:B------:R0:W-:Y:S04]  /*943f0*/  @P2 STG.E.U16 desc[UR44][R18.64], R26 ;  /* 0x0000001a12002986 */ /* 0x0001e8000c10152c */
[----:B0-----:R-:W3:Y:S04]  /*94400*/  LDL.LU R26, [R1+0x2ae4] ;  /* 0x002ae400011a7983 */ /* 0x001ee80000300800 */
[----:B------:R-:W2:Y:S01]  /*94410*/  LDL.LU R22, [R1+0x5b0] ;  /* 0x0005b00001167983 */ /* 0x000ea20000300800 */
[----:B------:R-:W-:Y:S01]  /*94420*/  UMOV UR6, UR11 ;  /* 0x0000000b00067c82 */ /* 0x000fe20008000000 */
[----:B------:R-:W-:Y:S01]  /*94430*/  ULDC.64 UR10, c[0x0][0x228] ;  /* 0x00008a00000a7ab9 */ /* 0x000fe20000000a00 */
[----:B------:R-:W-:Y:S01]  /*94440*/  ISETP.GE.AND P0, PT, R23, UR6, PT ;  /* 0x0000000617007c0c */ /* 0x000fe2000bf06270 */
[----:B------:R0:W-:Y:S01]  /*94450*/  STL [R1+0x550], R4 ;  /* 0x0005500401007387 */ /* 0x0001e20000100800 */
[----:B------:R-:W-:-:S03]  /*94460*/  ULDC UR6, c[0x0][0x228] ;  /* 0x00008a0000067ab9 */ /* 0x000fc60000000800 */
[----:B------:R-:W3:Y:S01]  /*94470*/  LDL.LU R23, [R1+0x30] ;  /* 0x0000300001177983 */ /* 0x000ee20000300800 */
[----:B------:R-:W-:Y:S01]  /*94480*/  ISETP.LT.AND P1, PT, R8, UR6, !P4 ;  /* 0x0000000608007c0c */ /* 0x000fe2000e721270 */
[----:B------:R-:W-:Y:S01]  /*94490*/  IMAD.WIDE R20, R2, 0x2, R16 ;  /* 0x0000000202147825 */ /* 0x000fe200078e0210 */
[----:B----4-:R-:W-:Y:S01]  /*944a0*/  PRMT R18, R3, 0x7632, R18 ;  /* 0x0000763203127816 */ /* 0x010fe20000000012 */
[----:B------:R-:W-:Y:S01]  /*944b0*/  UMOV UR7, UR8 ;  /* 0x0000000800077c82 */ /* 0x000fe20008000000 */
[----:B------:R-:W-:Y:S01]  /*944c0*/  ULDC UR8, c[0x0][0x228] ;  /* 0x00008a0000087ab9 */ /* 0x000fe20000000800 */
[----:B0-----:R-:W-:Y:S01]  /*944d0*/  MOV R4, UR11 ;  /* 0x0000000b00047c02 */ /* 0x001fe20008000f00 */
[----:B------:R-:W-:-:S04]  /*944e0*/  ULDC UR6, c[0x0][0x248] ;  /* 0x0000920000067ab9 */ /* 0x000fc80000000800 */
[----:B------:R0:W-:Y:S04]  /*944f0*/  STL [R1+0x554], R4 ;  /* 0x0005540401007387 */ /* 0x0001e80000100800 */
[----:B------:R-:W-:Y:S01]  /*94500*/  @P3 STG.E.U16 desc[UR44][R20.64], R9 ;  /* 0x0000000914003986 */ /* 0x000fe2000c10152c */
[----:B0-----:R-:W-:-:S05]  /*94510*/  IMAD.WIDE R4, R2, 0x2, R14 ;  /* 0x0000000202047825 */ /* 0x001fca00078e020e */
[----:B------:R0:W-:Y:S04]  /*94520*/  @P1 STG.E.U16 desc[UR44][R4.64], R3 ;  /* 0x0000000304001986 */ /* 0x0001e8000c10152c */
[----:B0-----:R-:W4:Y:S01]  /*94530*/  LDL.LU R3, [R1+0x20] ;  /* 0x0000200001037983 */ /* 0x001f220000300800 */
[----:B------:R-:W-:Y:S01]  /*94540*/  ISETP.LT.AND P4, PT, R29, UR7, !P4 ;  /* 0x000000071d007c0c */ /* 0x000fe2000e781270 */
[----:B------:R-:W-:Y:S02]  /*94550*/  UMOV UR7, UR10 ;  /* 0x0000000a00077c82 */ /* 0x000fe40008000000 */
[----:B------:R-:W-:Y:S01]  /*94560*/  ISETP.LT.AND P3, PT, R0, UR7, !P6 ;  /* 0x0000000700007c0c */ /* 0x000fe2000f761270 */
[----:B------:R-:W-:Y:S01]  /*94570*/  VIADD R9, R28, 0x13 ;  /* 0x000000131c097836 */ /* 0x000fe20000000000 */
[----:B------:R-:W-:Y:S01]  /*94580*/  ISETP.LT.AND P2, PT, R27, UR8, !P6 ;  /* 0x000000081b007c0c */ /* 0x000fe2000f741270 */
[----:B------:R-:W-:Y:S01]  /*94590*/  IMAD.WIDE R6, R2, 0x2, R12 ;  /* 0x0000000202067825 */ /* 0x000fe200078e020c */
[----:B------:R-:W-:-:S03]  /*945a0*/  ULDC.64 UR8, c[0x0][0x228] ;  /* 0x00008a0000087ab9 */ /* 0x000fc60000000a00 */
[----:B------:R-:W-:Y:S01]  /*945b0*/  VIADD R2, R2, UR6 ;  /* 0x0000000602027c36 */ /* 0x000fe20008000000 */
[----:B------:R-:W-:Y:S01]  /*945c0*/  UMOV UR6, UR9 ;  /* 0x0000000900067c82 */ /* 0x000fe20008000000 */
[----:B------:R-:W-:Y:S01]  /*945d0*/  UMOV UR29, UR8 ;  /* 0x00000008001d7c82 */ /* 0x000fe20008000000 */
[----:B------:R-:W-:Y:S01]  /*945e0*/  ISETP.GE.AND P1, PT, R9, UR6, PT ;  /* 0x0000000609007c0c */ /* 0x000fe2000bf26270 */
[----:B------:R-:W-:Y:S01]  /*945f0*/  IMAD.WIDE R4, R2, 0x2, R10 ;  /* 0x0000000202047825 */ /* 0x000fe200078e020a */
[----:B------:R-:W-:Y:S01]  /*94600*/  ULDC UR6, c[0x0][0x228] ;  /* 0x00008a0000067ab9 */ /* 0x000fe20000000800 */
[----:B------:R0:W-:Y:S01]  /*94610*/  @P4 STG.E.U16 desc[UR44][R6.64], R18 ;  /* 0x0000001206004986 */ /* 0x0001e2000c10152c */
[----:B------:R-:W-:Y:S01]  /*94620*/  ULDC.64 UR8, c[0x0][0x228] ;  /* 0x00008a0000087ab9 */ /* 0x000fe20000000a00 */
[----:B------:R-:W-:Y:S01]  /*94630*/  VIADD R9, R28, 0x14 ;  /* 0x000000141c097836 */ /* 0x000fe20000000000 */
[----:B------:R-:W-:Y:S01]  /*94640*/  ISETP.LT.AND P4, PT, R8, UR6, !P6 ;  /* 0x0000000608007c0c */ /* 0x000fe2000f781270 */
[----:B------:R-:W-:Y:S01]  /*94650*/  UMOV UR6, UR9 ;  /* 0x0000000900067c82 */ /* 0x000fe20008000000 */
[----:B------:R-:W-:Y:S01]  /*94660*/  UMOV UR42, UR8 ;  /* 0x00000008002a7c82 */ /* 0x000fe20008000000 */
[----:B------:R-:W-:-:S02]  /*94670*/  ULDC.64 UR8, c[0x0][0x228] ;  /* 0x00008a0000087ab9 */ /* 0x000fc40000000a00 */
[----:B------:R-:W-:Y:S01]  /*94680*/  UMOV UR26, UR8 ;  /* 0x00000008001a7c82 */ /* 0x000fe20008000000 */
[----:B0-----:R-:W-:Y:S01]  /*94690*/  IMAD.WIDE R6, R2, 0x2, R16 ;  /* 0x0000000202067825 */ /* 0x001fe200078e0210 */
[----:B--2---:R-:W-:Y:S01]  /*946a0*/  PRMT R18, R22, 0x7632, R18 ;  /* 0x0000763216127816 */ /* 0x004fe20000000012 */
[----:B------:R0:W-:Y:S01]  /*946b0*/  @P3 STG.E.U16 desc[UR44][R4.64], R22 ;  /* 0x0000001604003986 */ /* 0x0001e2000c10152c */
[----:B------:R-:W-:Y:S01]  /*946c0*/  ISETP.GE.AND P3, PT, R9, UR6, PT ;  /* 0x0000000609007c0c */ /* 0x000fe2000bf66270 */
[----:B------:R-:W-:Y:S01]  /*946d0*/  UMOV UR6, UR9 ;  /* 0x0000000900067c82 */ /* 0x000fe20008000000 */
[----:B------:R-:W-:Y:S01]  /*946e0*/  ULDC.64 UR8, c[0x0][0x228] ;  /* 0x00008a0000087ab9 */ /* 0x000fe20000000a00 */
[----:B------:R-:W-:Y:S01]  /*946f0*/  @P2 STG.E.U16 desc[UR44][R6.64], R18 ;  /* 0x0000001206002986 */ /* 0x000fe2000c10152c */
[----:B------:R-:W-:Y:S01]  /*94700*/  UMOV UR15, UR9 ;  /* 0x00000009000f7c82 */ /* 0x000fe20008000000 */
[----:B0-----:R-:W-:Y:S02]  /*94710*/  VIADD R4, R28, 0x15 ;  /* 0x000000151c047836 */ /* 0x001fe40000000000 */
[----:B------:R-:W2:Y:S03]  /*94720*/  LDL.LU R22, [R1+0x10] ;  /* 0x0000100001167983 */ /* 0x000ea60000300800 */
[----:B------:R-:W-:-:S02]  /*94730*/  ISETP.GE.AND P2, PT, R4, UR6, PT ;  /* 0x0000000604007c0c */ /* 0x000fc4000bf46270 */
[----:B------:R-:W-:Y:S01]  /*94740*/  MOV R4, UR15 ;  /* 0x0000000f00047c02 */ /* 0x000fe20008000f00 */
[----:B------:R-:W-:Y:S01]  /*94750*/  UMOV UR6, UR8 ;  /* 0x0000000800067c82 */ /* 0x000fe20008000000 */
[----:B------:R-:W-:-:S03]  /*94760*/  ULDC.64 UR8, c[0x0][0x228] ;  /* 0x00008a0000087ab9 */ /* 0x000fc60000000a00 */
[----:B------:R0:W-:Y:S01]  /*94770*/  STL [R1+0x52c], R4 ;  /* 0x00052c0401007387 */ /* 0x0001e20000100800 */
[----:B------:R-:W-:Y:S01]  /*94780*/  UMOV UR13, UR9 ;  /* 0x00000009000d7c82 */ /* 0x000fe20008000000 */
[----:B0-----:R-:W-:-:S05]  /*94790*/  IMAD.WIDE R4, R2, 0x2, R14 ;  /* 0x0000000202047825 */ /* 0x001fca00078e020e */
[----:B---3--:R0:W-:Y:S01]  /*947a0*/  @P4 STG.E.U16 desc[UR44][R4.64], R23 ;  /* 0x0000001704004986 */ /* 0x0081e2000c10152c */
[----:B------:R-:W-:Y:S01]  /*947b0*/  ISETP.LT.AND P6, PT, R29, UR6, !P6 ;  /* 0x000000061d007c0c */ /* 0x000fe2000f7c1270 */
[----:B------:R-:W-:Y:S01]  /*947c0*/  UMOV UR6, UR8 ;  /* 0x0000000800067c82 */ /* 0x000fe20008000000 */
[----:B------:R-:W-:Y:S01]  /*947d0*/  IMAD.WIDE R6, R2, 0x2, R12 ;  /* 0x0000000202067825 */ /* 0x000fe200078e020c */
[----:B0-----:R-:W-:Y:S01]  /*947e0*/  MOV R4, UR13 ;  /* 0x0000000d00047c02 */ /* 0x001fe20008000f00 */
[----:B------:R-:W-:Y:S01]  /*947f0*/  ULDC.64 UR8, c[0x0][0x228] ;  /* 0x00008a0000087ab9 */ /* 0x000fe20000000a00 */
[----:B------:R-:W-:-:S03]  /*94800*/  PRMT R5, R23, 0x7632, R5 ;  /* 0x0000763217057816 */ /* 0x000fc60000000005 */
[----:B------:R0:W-:Y:S04]  /*94810*/  STL [R1+0x528], R4 ;  /* 0x0005280401007387 */ /* 0x0001e80000100800 */
[----:B------:R-:W3:Y:S01]  /*94820*/  LDL.LU R23, [R1+0x5b4] ;  /* 0x0005b40001177983 */ /* 0x000ee20000300800 */
[----:B------:R-:W-:Y:S01]  /*94830*/  ISETP.LT.AND P4, PT, R0, UR6, !P5 ;  /* 0x0000000600007c0c */ /* 0x000fe2000ef81270 */
[----:B------:R-:W-:Y:S02]  /*94840*/  ULDC UR6, c[0x0][0x248] ;  /* 0x0000920000067ab9 */ /* 0x000fe40000000800 */
[----:B0-----:R-:W-:Y:S01]  /*94850*/  VIADD R4, R2, UR6 ;  /* 0x0000000602047c36 */ /* 0x001fe20008000000 */
[----:B------:R0:W-:Y:S01]  /*94860*/  @P6 STG.E.U16 desc[UR44][R6.64], R5 ;  /* 0x0000000506006986 */ /* 0x0001e2000c10152c */
[----:B----4-:R-:W-:Y:S01]  /*94870*/  PRMT R2, R3, 0x7632, R2 ;  /* 0x0000763203027816 */ /* 0x010fe20000000002 */
[----:B------:R-:W-:Y:S01]  /*94880*/  ULDC UR6, c[0x0][0x228] ;  /* 0x00008a0000067ab9 */ /* 0x000fe20000000800 */
[----:B0-----:R-:W-:-:S06]  /*94890*/  IMAD.WIDE R6, R4, 0x2, R10 ;  /* 0x0000000204067825 */ /* 0x001fcc00078e020a */
[----:B------:R0:W-:Y:S04]  /*948a0*/  @P4 STG.E.U16 desc[UR44][R6.64], R3 ;  /* 0x0000000306004986 */ /* 0x0001e8000c10152c */
[----:B0-----:R-:W4:Y:S01]  /*948b0*/  LDL.LU R3, [R1+0x34] ;  /* 0x0000340001037983 */ /* 0x001f220000300800 */
[----:B------:R-:W-:Y:S01]  /*948c0*/  ISETP.LT.AND P6, PT, R27, UR6, !P5 ;  /* 0x000000061b007c0c */ /* 0x000fe2000efc1270 */
[----:B------:R-:W-:Y:S01]  /*948d0*/  ULDC UR6, c[0x0][0x228] ;  /* 0x00008a0000067ab9 */ /* 0x000fe20000000800 */
[----:B------:R-:W-:Y:S01]  /*948e0*/  IMAD.WIDE R6, R4, 0x2, R16 ;  /* 0x0000000204067825 */ /* 0x000fe200078e0210 */
[----:B------:R-:W-:Y:S01]  /*948f0*/  ISETP.LT.AND P4, PT, R8, UR6, !P5 ;  /* 0x0000000608007c0c */ /* 0x000fe2000ef81270 */
[----:B------:R-:W-:Y:S01]  /*94900*/  UMOV UR6, UR9 ;  /* 0x0000000900067c82 */ /* 0x000fe20008000000 */
[----:B------:R-:W-:Y:S01]  /*94910*/  UMOV UR40, UR8 ;  /* 0x0000000800287c82 */ /* 0x000fe20008000000 */
[----:B------:R-:W-:Y:S01]  /*94920*/  VIADD R5, R28, 0x16 ;  /* 0x000000161c057836 */ /* 0x000fe20000000000 */
[----:B------:R-:W-:-:S02]  /*94930*/  ULDC.64 UR8, c[0x0][0x228] ;  /* 0x00008a0000087ab9 */ /* 0x000fc40000000a00 */
[----:B------:R-:W-:-:S04]  /*94940*/  UMOV UR17, UR9 ;  /* 0x0000000900117c82 */ /* 0x000fc80008000000 */
[----:B------:R0:W-:Y:S01]  /*94950*/  @P6 STG.E.U16 desc[UR44][R6.64], R2 ;  /* 0x0000000206006986 */ /* 0x0001e2000c10152c */
[----:B------:R-:W-:Y:S01]  /*94960*/  ISETP.GE.AND P6, PT, R5, UR6, PT ;  /* 0x0000000605007c0c */ /* 0x000fe2000bfc6270 */
[----:B------:R-:W-:Y:S01]  /*94970*/  UMOV UR6, UR8 ;  /* 0x0000000800067c82 */ /* 0x000fe20008000000 */
[----:B------:R-:W-:Y:S01]  /*94980*/  ULDC.64 UR8, c[0x0][0x228] ;  /* 0x00008a0000087ab9 */ /* 0x000fe20000000a00 */
[----:B------:R-:W-:Y:S01]  /*94990*/  ISETP.LT.AND P5, PT, R29, UR6, !P5 ;  /* 0x000000061d007c0c */ /* 0x000fe2000efa1270 */
[----:B------:R-:W-:Y:S01]  /*949a0*/  UMOV UR7, UR9 ;  /* 0x0000000900077c82 */ /* 0x000fe20008000000 */
[----:B0-----:R-:W-:Y:S01]  /*949b0*/  MOV R2, UR17 ;  /* 0x0000001100027c02 */ /* 0x001fe20008000f00 */
[----:B------:R-:W-:Y:S01]  /*949c0*/  IMAD.WIDE R6, R4, 0x2, R14 ;  /* 0x0000000204067825 */ /* 0x000fe200078e020e */
[----:B------:R-:W-:Y:S01]  /*949d0*/  UMOV UR6, UR8 ;  /* 0x0000000800067c82 */ /* 0x000fe20008000000 */
[----:B------:R-:W-:Y:S02]  /*949e0*/  ULDC.64 UR8, c[0x0][0x228] ;  /* 0x00008a0000087ab9 */ /* 0x000fe40000000a00 */
[----:B------:R0:W-:Y:S02]  /*949f0*/  STL [R1+0x524], R2 ;  /* 0x0005240201007387 */ /* 0x0001e40000100800 */
[----:B0-----:R-:W-:-:S05]  /*94a00*/  MOV R2, UR7 ;  /* 0x0000000700027c02 */ /* 0x001fca0008000f00 */
[----:B------:R0:W-:Y:S01]  /*94a10*/  STL [R1+0x520], R2 ;  /* 0x0005200201007387 */ /* 0x0001e20000100800 */
[----:B------:R-:W-:-:S03]  /*94a20*/  UMOV UR32, UR8 ;  /* 0x0000000800207c82 */ /* 0x000fc60008000000 */
[----:B--2---:R1:W-:Y:S01]  /*94a30*/  @P4 STG.E.U16 desc[UR44][R6.64], R22 ;  /* 0x0000001606004986 */ /* 0x0043e2000c10152c */
[----:B------:R-:W-:Y:S01]  /*94a40*/  ISETP.LT.AND P4, PT, R0, UR6, !P0 ;  /* 0x0000000600007c0c */ /* 0x000fe2000c781270 */
[----:B------:R-:W-:Y:S02]  /*94a50*/  ULDC UR6, c[0x0][0x248] ;  /* 0x0000920000067ab9 */ /* 0x000fe40000000800 */
[C---:B0-----:R-:W-:Y:S01]  /*94a60*/  VIADD R2, R4.reuse, UR6 ;  /* 0x0000000604027c36 */ /* 0x041fe20008000000 */
[----:B------:R-:W-:Y:S01]  /*94a70*/  ULDC UR6, c[0x0][0x228] ;  /* 0x00008a0000067ab9 */ /* 0x000fe20000000800 */
[----:B------:R-:W-:Y:S01]  /*94a80*/  IMAD.WIDE R4, R4, 0x2, R12 ;  /* 0x0000000204047825 */ /* 0x000fe200078e020c */
[----:B-1----:R-:W-:Y:S02]  /*94a90*/  PRMT R6, R22, 0x7632, R6 ;  /* 0x0000763216067816 */ /* 0x002fe40000000006 */
[----:B------:R-:W2:Y:S04]  /*94aa0*/  LDL.LU R22, [R1+0x24] ;  /* 0x0000240001167983 */ /* 0x000ea80000300800 */
[----:B------:R0:W-:Y:S01]  /*94ab0*/  @P5 STG.E.U16 desc[UR44][R4.64], R6 ;  /* 0x0000000604005986 */ /* 0x0001e2000c10152c */
[----:B------:R-:W-:Y:S01]  /*94ac0*/  ISETP.LT.AND P5, PT, R27, UR6, !P0 ;  /* 0x000000061b007c0c */ /* 0x000fe2000c7a1270 */
[----:B------:R-:W-:Y:S01]  /*94ad0*/  ULDC UR6, c[0x0][0x228] ;  /* 0x00008a0000067ab9 */ /* 0x000fe20000000800 */
[----:B0-----:R-:W-:-:S04]  /*94ae0*/  IMAD.WIDE R4, R2, 0x2, R10 ;  /* 0x0000000202047825 */ /* 0x001fc800078e020a */
[----:B------:R-:W-:Y:S01]  /*94af0*/  VIADD R7, R28, 0x17 ;  /* 0x000000171c077836 */ /* 0x000fe20000000000 */
[----:B---3--:R0:W-:Y:S01]  /*94b00*/  @P4 STG.E.U16 desc[UR44][R4.64], R23 ;  /* 0x0000001704004986 */ /* 0x0081e2000c10152c */
[----:B------:R-:W-:Y:S02]  /*94b10*/  PRMT R6, R23, 0x7632, R6 ;  /* 0x0000763217067816 */ /* 0x000fe40000000006 */
[----:B------:R-:W-:Y:S01]  /*94b20*/  ISETP.LT.AND P4, PT, R8, UR6, !P0 ;  /* 0x0000000608007c0c */ /* 0x000fe2000c781270 */
[----:B------:R-:W-:Y:S01]  /*94b30*/  UMOV UR6, UR9 ;  /* 0x0000000900067c82 */ /* 0x000fe20008000000 */
[----:B------:R-:W-:Y:S01]  /*94b40*/  ULDC.64 UR8, c[0x0][0x228] ;  /* 0x00008a0000087ab9 */ /* 0x000fe20000000a00 */
[----:B0-----:R-:W-:Y:S01]  /*94b50*/  IMAD.WIDE R4, R2, 0x2, R16 ;  /* 0x0000000202047825 */ /* 0x001fe200078e0210 */
[----:B------:R-:W3:Y:S04]  /*94b60*/  LDL.LU R23, [R1+0x14] ;  /* 0x0000140001177983 */ /* 0x000ee80000300800 */
[----:B------:R0:W-:Y:S01]  /*94b70*/  @P5 STG.E.U16 desc[UR44][R4.64], R6 ;  /* 0x0000000604005986 */ /* 0x0001e2000c10152c */
[----:B------:R-:W-:Y:S01]  /*94b80*/  ISETP.GE.AND P5, PT, R7, UR6, PT ;  /* 0x0000000607007c0c */ /* 0x000fe2000bfa6270 */
[----:B------:R-:W-:Y:S01]  /*94b90*/  UMOV UR6, UR8 ;  /* 0x0000000800067c82 */ /* 0x000fe20008000000 */
[----:B0-----:R-:W-:Y:S01]  /*94ba0*/  MOV R4, UR9 ;  /* 0x0000000900047c02 */ /* 0x001fe20008000f00 */
[----:B------:R-:W-:-:S04]  /*94bb0*/  ULDC.64 UR8, c[0x0][0x228] ;  /* 0x00008a0000087ab9 */ /* 0x000fc80000000a00 */
[----:B------:R0:W-:Y:S01]  /*94bc0*/  STL [R1+0x25c], R4 ;  /* 0x00025c0401007387 */ /* 0x0001e20000100800 */
[----:B------:R-:W-:Y:S01]  /*94bd0*/  UMOV UR11, UR9 ;  /* 0x00000009000b7c82 */ /* 0x000fe20008000000 */
[----:B0-----:R-:W-:-:S05]  /*94be0*/  IMAD.WIDE R4, R2, 0x2, R14 ;  /* 0x0000000202047825 */ /* 0x001fca00078e020e */
[----:B----4-:R0:W-:Y:S01]  /*94bf0*/  @P4 STG.E.U16 desc[UR44][R4.64], R3 ;  /* 0x0000000304004986 */ /* 0x0101e2000c10152c */
[----:B------:R-:W-:Y:S02]  /*94c00*/  PRMT R7, R3, 0x7632, R7 ;  /* 0x0000763203077816 */ /* 0x000fe40000000007 */
[----:B0-----:R-:W-:-:S05]  /*94c10*/  MOV R4, UR11 ;  /* 0x0000000b00047c02 */ /* 0x001fca0008000f00 */
[----:B------:R0:W-:Y:S04]  /*94c20*/  STL [R1+0x258], R4 ;  /* 0x0002580401007387 */ /* 0x0001e80000100800 */
[----:B------:R-:W4:Y:S01]  /*94c30*/  LDL.LU R3, [R1+0x5b8] ;  /* 0x0005b80001037983 */ /* 0x000f220000300800 */
[----:B------:R-:W-:Y:S01]  /*94c40*/  ISETP.LT.AND P0, PT, R29, UR6, !P0 ;  /* 0x000000061d007c0c */ /* 0x000fe2000c701270 */
[----:B------:R-:W-:Y:S01]  /*94c50*/  UMOV UR6, UR8 ;  /* 0x0000000800067c82 */ /* 0x000fe20008000000 */
[----:B------:R-:W-:Y:S01]  /*94c60*/  ULDC.64 UR8, c[0x0][0x228] ;  /* 0x00008a0000087ab9 */ /* 0x000fe20000000a00 */
[----:B------:R-:W-:Y:S01]  /*94c70*/  ISETP.LT.AND P4, PT, R0, UR6, !P1 ;  /* 0x0000000600007c0c */ /* 0x000fe2000cf81270 */
[----:B------:R-:W-:Y:S01]  /*94c80*/  ULDC UR6, c[0x0][0x248] ;  /* 0x0000920000067ab9 */ /* 0x000fe20000000800 */
[----:B0-----:R-:W-:-:S04]  /*94c90*/  IMAD.WIDE R4, R2, 0x2, R12 ;  /* 0x0000000202047825 */ /* 0x001fc800078e020c */
[----:B------:R-:W-:Y:S01]  /*94ca0*/  VIADD R6, R2, UR6 ;  /* 0x0000000602067c36 */ /* 0x000fe20008000000 */
[----:B------:R-:W-:-:S03]  /*94cb0*/  ULDC UR6, c[0x0][0x228] ;  /* 0x00008a0000067ab9 */ /* 0x000fc60000000800 */
[----:B------:R0:W-:Y:S01]  /*94cc0*/  @P0 STG.E.U16 desc[UR44][R4.64], R7 ;  /* 0x0000000704000986 */ /* 0x0001e2000c10152c */
[----:B------:R-:W-:Y:S01]  /*94cd0*/  ISETP.LT.AND P0, PT, R27, UR6, !P1 ;  /* 0x000000061b007c0c */ /* 0x000fe2000cf01270 */
[----:B------:R-:W-:Y:S01]  /*94ce0*/  ULDC UR6, c[0x0][0x228] ;  /* 0x00008a0000067ab9 */ /* 0x000fe20000000800 */
[----:B------:R-:W-:Y:S01]  /*94cf0*/  UMOV UR43, UR8 ;  /* 0x00000008002b7c82 */ /* 0x000fe20008000000 */
[----:B0-----:R-:W-:-:S04]  /*94d00*/  IMAD.WIDE R4, R6, 0x2, R10 ;  /* 0x0000000206047825 */ /* 0x001fc800078e020a */
[----:B------:R-:W-:Y:S01]  /*94d10*/  VIADD R7, R28, 0x18 ;  /* 0x000000181c077836 */ /* 0x000fe20000000000 */
[----:B--2---:R0:W-:Y:S01]  /*94d20*/  @P4 STG.E.U16 desc[UR44][R4.64], R22 ;  /* 0x0000001604004986 */ /* 0x0041e2000c10152c */
[----:B------:R-:W-:Y:S01]  /*94d30*/  ISETP.LT.AND P4, PT, R8, UR6, !P1 ;  /* 0x0000000608007c0c */ /* 0x000fe2000cf81270 */
[----:B------:R-:W-:Y:S01]  /*94d40*/  UMOV UR6, UR9 ;  /* 0x0000000900067c82 */ /* 0x000fe20008000000 */
[----:B------:R-:W-:Y:S01]  /*94d50*/  PRMT R2, R22, 0x7632, R2 ;  /* 0x0000763216027816 */ /* 0x000fe20000000002 */
[----:B------:R-:W-:Y:S02]  /*94d60*/  ULDC.64 UR8, c[0x0][0x228] ;  /* 0x00008a0000087ab9 */ /* 0x000fe40000000a00 */
[----:B------:R-:W-:Y:S01]  /*94d70*/  UMOV UR15, UR9 ;  /* 0x00000009000f7c82 */ /* 0x000fe20008000000 */
[----:B0-----:R-:W-:-:S05]  /*94d80*/  IMAD.WIDE R4, R6, 0x2, R16 ;  /* 0x0000000206047825 */ /* 0x001fca00078e0210 */
        /* <DEDUP_REMOVED lines=10> */
[----:B------:R0:W-:Y:S04]  /*94e30*/  STL [R1+0x254], R2 ;  /* 0x0002540201007387 */ /* 0x0001e80000100800 */
[----:B------:R-:W2:Y:S01]  /*94e40*/  LDL.LU R22, [R1+0x38] ;  /* 0x0000380001167983 */ /* 0x000ea20000300800 */
[----:B0-----:R-:W-:-:S03]  /*94e50*/  MOV R2, UR13 ;  /* 0x0000000d00027c02 */ /* 0x001fc60008000f00 */
[----:B---3--:R0:W-:Y:S01]  /*94e60*/  @P4 STG.E.U16 desc[UR44][R4.64], R23 ;  /* 0x0000001704004986 */ /* 0x0081e2000c10152c */
[----:B------:R-:W-:Y:S01]  /*94e70*/  ISETP.LT.AND P4, PT, R0, UR6, !P3 ;  /* 0x0000000600007c0c */ /* 0x000fe2000df81270 */
[----:B------:R-:W-:Y:S02]  /*94e80*/  ULDC UR6, c[0x0][0x248] ;  /* 0x0000920000067ab9 */ /* 0x000fe40000000800 */
[----:B------:R1:W-:Y:S01]  /*94e90*/  STL [R1+0x24c], R2 ;  /* 0x00024c0201007387 */ /* 0x0003e20000100800 */
[----:B0-----:R-:W-:Y:S01]  /*94ea0*/  PRMT R4, R23, 0x7632, R4 ;  /* 0x0000763217047816 */ /* 0x001fe20000000004 */
[C---:B-1----:R-:W-:Y:S01]  /*94eb0*/  VIADD R2, R6.reuse, UR6 ;  /* 0x0000000606027c36 */ /* 0x042fe20008000000 */
[----:B------:R-:W-:Y:S01]  /*94ec0*/  ULDC UR6, c[0x0][0x228] ;  /* 0x00008a0000067ab9 */ /* 0x000fe20000000800 */
[----:B------:R-:W-:-:S05]  /*94ed0*/  IMAD.WIDE R6, R6, 0x2, R12 ;  /* 0x0000000206067825 */ /* 0x000fca00078e020c */
[----:B------:R0:W-:Y:S01]  /*94ee0*/  @P1 STG.E.U16 desc[UR44][R6.64], R4 ;  /* 0x0000000406001986 */ /* 0x0001e2000c10152c */
[----:B------:R-:W-:Y:S01]  /*94ef0*/  ISETP.LT.AND P1, PT, R27, UR6, !P3 ;  /* 0x000000061b007c0c */ /* 0x000fe2000df21270 */
[----:B------:R-:W-:Y:S01]  /*94f00*/  ULDC UR6, c[0x0][0x228] ;  /* 0x00008a0000067ab9 */ /* 0x000fe20000000800 */
[----:B------:R-:W-:Y:S01]  /*94f10*/  UMOV UR27, UR8 ;  /* 0x00000008001b7c82 */ /* 0x000fe20008000000 */
[----:B------:R-:W3:Y:S04]  /*94f20*/  LDL.LU R27, [R1+0x2ae0] ;  /* 0x002ae000011b7983 */ /* 0x000ee80000300800 */
[----:B------:R-:W3:Y:S01]  /*94f30*/  LDL.LU R23, [R1+0x28] ;  /* 0x0000280001177983 */ /* 0x000ee20000300800 */
[----:B0-----:R-:W-:-:S03]  /*94f40*/  IMAD.WIDE R4, R2, 0x2, R10 ;  /* 0x0000000202047825 */ /* 0x001fc600078e020a */
[----:B------:R-:W3:Y:S04]  /*94f50*/  LDL.LU R19, [R1+0x18] ;  /* 0x0000180001137983 */ /* 0x000ee80000300800 */
[----:B----4-:R0:W-:Y:S01]  /*94f60*/  @P4 STG.E.U16 desc[UR44][R4.64], R3 ;  /* 0x0000000304004986 */ /* 0x0101e2000c10152c */
[----:B------:R-:W-:Y:S01]  /*94f70*/  ISETP.LT.AND P4, PT, R8, UR6, !P3 ;  /* 0x0000000608007c0c */ /* 0x000fe2000df81270 */
[----:B------:R-:W-:Y:S01]  /*94f80*/  UMOV UR6, UR9 ;  /* 0x0000000900067c82 */ /* 0x000fe20008000000 */
[----:B------:R-:W-:Y:S01]  /*94f90*/  ULDC.64 UR8, c[0x0][0x228] ;  /* 0x00008a0000087ab9 */ /* 0x000fe20000000a00 */
[----:B------:R-:W-:Y:S01]  /*94fa0*/  PRMT R6, R3, 0x7632, R6 ;  /* 0x0000763203067816 */ /* 0x000fe20000000006 */
[----:B------:R-:W-:Y:S02]  /*94fb0*/  UMOV UR17, UR9 ;  /* 0x0000000900117c82 */ /* 0x000fe40008000000 */
[----:B0-----:R-:W-:-:S05]  /*94fc0*/  MOV R3, UR17 ;  /* 0x0000001100037c02 */ /* 0x001fca0008000f00 */
[----:B------:R0:W-:Y:S04]  /*94fd0*/  STL [R1+0x2ad0], R3 ;  /* 0x002ad00301007387 */ /* 0x0001e80000100800 */
[----:B0-----:R-:W4:Y:S01]  /*94fe0*/  LDL R3, [R1+0x1a0c] ;  /* 0x001a0c0001037983 */ /* 0x001f220000100800 */
[----:B------:R-:W-:-:S04]  /*94ff0*/  IMAD.WIDE R4, R2, 0x2, R16 ;  /* 0x0000000202047825 */ /* 0x000fc800078e0210 */
[----:B------:R-:W-:Y:S01]  /*95000*/  VIADD R7, R28, 0x19 ;  /* 0x000000191c077836 */ /* 0x000fe20000000000 */
[----:B------:R0:W-:Y:S04]  /*95010*/  @P1 STG.E.U16 desc[UR44][R4.64], R6 ;  /* 0x0000000604001986 */ /* 0x0001e8000c10152c */
[----:B------:R-:W-:Y:S01]  /*95020*/  ISETP.GE.AND P1, PT, R7, UR6, PT ;  /* 0x0000000607007c0c */ /* 0x000fe2000bf26270 */
[----:B------:R-:W-:Y:S01]  /*95030*/  UMOV UR6, UR8 ;  /* 0x0000000800067c82 */ /* 0x000fe20008000000 */
[----:B------:R-:W-:Y:S02]  /*95040*/  ULDC.64 UR8, c[0x0][0x228] ;  /* 0x00008a0000087ab9 */ /* 0x000fe40000000a00 */
[----:B------:R-:W-:Y:S01]  /*95050*/  UMOV UR7, UR9 ;  /* 0x0000000900077c82 */ /* 0x000fe20008000000 */
[----:B0-----:R-:W-:Y:S01]  /*95060*/  IMAD.WIDE R4, R2, 0x2, R14 ;  /* 0x0000000202047825 */ /* 0x001fe200078e020e */
[----:B------:R-:W-:Y:S01]  /*95070*/  ISETP.LT.AND P3, PT, R29, UR6, !P3 ;  /* 0x000000061d007c0c */ /* 0x000fe2000df61270 */
[----:B------:R-:W-:Y:S01]  /*95080*/  UMOV UR6, UR8 ;  /* 0x0000000800067c82 */ /* 0x000fe20008000000 */
[----:B------:R-:W-:-:S02]  /*95090*/  ULDC.64 UR8, c[0x0][0x228] ;  /* 0x00008a0000087ab9 */ /* 0x000fc40000000a00 */
[----:B------:R-:W-:Y:S01]  /*950a0*/  UMOV UR38, UR8 ;  /* 0x0000000800267c82 */ /* 0x000fe20008000000 */
[----:B--2---:R0:W-:Y:S01]  /*950b0*/  @P4 STG.E.U16 desc[UR44][R4.64], R22 ;  /* 0x0000001604004986 */ /* 0x0041e2000c10152c */
[----:B------:R-:W-:Y:S02]  /*950c0*/  PRMT R7, R22, 0x7632, R7 ;  /* 0x0000763216077816 */ /* 0x000fe40000000007 */
[----:B0-----:R-:W-:-:S05]  /*950d0*/  MOV R4, UR7 ;  /* 0x0000000700047c02 */ /* 0x001fca0008000f00 */
[----:B------:R0:W-:Y:S04]  /*950e0*/  STL [R1+0x23c], R4 ;  /* 0x00023c0401007387 */ /* 0x0001e80000100800 */
[----:B------:R-:W2:Y:S01]  /*950f0*/  LDL.LU R22, [R1+0x5bc] ;  /* 0x0005bc0001167983 */ /* 0x000ea20000300800 */
[----:B------:R-:W-:Y:S01]  /*95100*/  ISETP.LT.AND P4, PT, R0, UR6, !P2 ;  /* 0x0000000600007c0c */ /* 0x000fe2000d781270 */
[----:B------:R-:W-:Y:S02]  /*95110*/  ULDC UR6, c[0x0][0x248] ;  /* 0x0000920000067ab9 */ /* 0x000fe40000000800 */
[C---:B------:R-:W-:Y:S01]  /*95120*/  VIADD R6, R2.reuse, UR6 ;  /* 0x0000000602067c36 */ /* 0x040fe20008000000 */
[----:B------:R-:W-:Y:S01]  /*95130*/  ULDC UR6, c[0x0][0x228] ;  /* 0x00008a0000067ab9 */ /* 0x000fe20000000800 */
[----:B0-----:R-:W-:-:S05]  /*95140*/  IMAD.WIDE R4, R2, 0x2, R12 ;  /* 0x0000000202047825 */ /* 0x001fca00078e020c */
[----:B------:R0:W-:Y:S01]  /*95150*/  @P3 STG.E.U16 desc[UR44][R4.64], R7 ;  /* 0x0000000704003986 */ /* 0x0001e2000c10152c */
[----:B---3--:R-:W-:Y:S01]  /*95160*/  PRMT R2, R23, 0x7632, R2 ;  /* 0x0000763217027816 */ /* 0x008fe20000000002 */
[----:B0-----:R-:W-:-:S05]  /*95170*/  IMAD.WIDE R4, R6, 0x2, R10 ;  /* 0x0000000206047825 */ /* 0x001fca00078e020a */
[----:B------:R0:W-:Y:S01]  /*95180*/  @P4 STG.E.U16 desc[UR44][R4.64], R23 ;  /* 0x0000001704004986 */ /* 0x0001e2000c10152c */
[----:B------:R-:W-:-:S03]  /*95190*/  VIADD R7, R28, 0x1a ;  /* 0x0000001a1c077836 */ /* 0x000fc60000000000 */
[----:B0-----:R-:W3:Y:S01]  /*951a0*/  LDL.LU R23, [R1+0x3c] ;  /* 0x00003c0001177983 */ /* 0x001ee20000300800 */
[----:B------:R-:W-:Y:S01]  /*951b0*/  IMAD.WIDE R4, R6, 0x2, R16 ;  /* 0x0000000206047825 */ /* 0x000fe200078e0210 */
[----:B----4-:R-:W-:Y:S01]  /*951c0*/  ISETP.LT.AND P3, PT, R3, UR6, !P2 ;  /* 0x0000000603007c0c */ /* 0x010fe2000d761270 */
[----:B------:R-:W-:Y:S02]  /*951d0*/  ULDC UR6, c[0x0][0x228] ;  /* 0x00008a0000067ab9 */ /* 0x000fe40000000800 */
[----:B------:R-:W-:Y:S01]  /*951e0*/  ISETP.LT.AND P4, PT, R8, UR6, !P2 ;  /* 0x0000000608007c0c */ /* 0x000fe2000d781270 */
[----:B------:R-:W-:Y:S01]  /*951f0*/  UMOV UR6, UR9 ;  /* 0x0000000900067c82 */ /* 0x000fe20008000000 */
[----:B------:R-:W-:-:S08]  /*95200*/  ULDC.64 UR8, c[0x0][0x228] ;  /* 0x00008a0000087ab9 */ /* 0x000fd00000000a00 */
[----:B------:R0:W-:Y:S01]  /*95210*/  @P3 STG.E.U16 desc[UR44][R4.64], R2 ;  /* 0x0000000204003986 */ /* 0x0001e2000c10152c */
[----:B------:R-:W-:Y:S01]  /*95220*/  ISETP.GE.AND P3, PT, R7, UR6, PT ;  /* 0x0000000607007c0c */ /* 0x000fe2000bf66270 */
[----:B------:R-:W-:Y:S01]  /*95230*/  UMOV UR6, UR8 ;  /* 0x0000000800067c82 */ /* 0x000fe20008000000 */
[----:B0-----:R-:W-:Y:S01]  /*95240*/  MOV R2, UR9 ;  /* 0x0000000900027c02 */ /* 0x001fe20008000f00 */
[----:B------:R-:W-:Y:S01]  /*95250*/  ULDC.64 UR8, c[0x0][0x228] ;  /* 0x00008a0000087ab9 */ /* 0x000fe20000000a00 */
[----:B------:R-:W-:Y:S01]  /*95260*/  IMAD.WIDE R4, R6, 0x2, R14 ;  /* 0x0000000206047825 */ /* 0x000fe200078e020e */
[----:B------:R-:W-:Y:S02]  /*95270*/  UMOV UR11, UR9 ;  /* 0x00000009000b7c82 */ /* 0x000fe40008000000 */
[----:B------:R0:W-:Y:S04]  /*95280*/  STL [R1+0x38], R2 ;  /* 0x0000380201007387 */ /* 0x0001e80000100800 */
[----:B------:R1:W-:Y:S01]  /*95290*/  @P4 STG.E.U16 desc[UR44][R4.64], R19 ;  /* 0x0000001304004986 */ /* 0x0003e2000c10152c */
[----:B0-----:R-:W-:-:S05]  /*952a0*/  MOV R2, UR11 ;  /* 0x0000000b00027c02 */ /* 0x001fca0008000f00 */
[----:B------:R0:W-:Y:S01]  /*952b0*/  STL [R1+0x34], R2 ;  /* 0x0000340201007387 */ /* 0x0001e20000100800 */
[----:B-1----:R-:W-:-:S03]  /*952c0*/  PRMT R4, R19, 0x7632, R4 ;  /* 0x0000763213047816 */ /* 0x002fc60000000004 */
[----:B------:R-:W4:Y:S01]  /*952d0*/  LDL.LU R19, [R1+0x2c] ;  /* 0x00002c0001137983 */ /* 0x000f220000300800 */
[----:B------:R-:W-:Y:S01]  /*952e0*/  ISETP.LT.AND P2, PT, R29, UR6, !P2 ;  /* 0x000000061d007c0c */ /* 0x000fe2000d741270 */
[----:B------:R-:W-:Y:S01]  /*952f0*/  UMOV UR6, UR8 ;  /* 0x0000000800067c82 */ /* 0x000fe20008000000 */
[----:B------:R-:W-:Y:S01]  /*95300*/  ULDC.64 UR8, c[0x0][0x228] ;  /* 0x00008a0000087ab9 */ /* 0x000fe20000000a00 */
[----:B------:R-:W-:Y:S01]  /*95310*/  ISETP.LT.AND P4, PT, R0, UR6, !P6 ;  /* 0x0000000600007c0c */ /* 0x000fe2000f781270 */
[----:B------:R-:W-:Y:S02]  /*95320*/  ULDC UR6, c[0x0][0x248] ;  /* 0x0000920000067ab9 */ /* 0x000fe40000000800 */
[C---:B0-----:R-:W-:Y:S01]  /*95330*/  VIADD R2, R6.reuse, UR6 ;  /* 0x0000000606027c36 */ /* 0x041fe20008000000 */
[----:B------:R-:W-:Y:S01]  /*95340*/  ULDC UR6, c[0x0][0x228] ;  /* 0x00008a0000067ab9 */ /* 0x000fe20000000800 */
[----:B------:R-:W-:-:S05]  /*95350*/  IMAD.WIDE R6, R6, 0x2, R12 ;  /* 0x0000000206067825 */ /* 0x000fca00078e020c */
[----:B------:R0:W-:Y:S01]  /*95360*/  @P2 STG.E.U16 desc[UR44][R6.64], R4 ;  /* 0x0000000406002986 */ /* 0x0001e2000c10152c */
[----:B------:R-:W-:Y:S01]  /*95370*/  ISETP.LT.AND P2, PT, R3, UR6, !P6 ;  /* 0x0000000603007c0c */ /* 0x000fe2000f741270 */
[----:B------:R-:W-:Y:S01]  /*95380*/  ULDC UR6, c[0x0][0x228] ;  /* 0x00008a0000067ab9 */ /* 0x000fe20000000800 */
[----:B0-----:R-:W-:Y:S01]  /*95390*/  IMAD.WIDE R4, R2, 0x2, R10 ;  /* 0x0000000202047825 */ /* 0x001fe200078e020a */
[----:B------:R-:W-:-:S03]  /*953a0*/  UMOV UR28, UR8 ;  /* 0x00000008001c7c82 */ /* 0x000fc60008000000 */
[----:B------:R-:W-:Y:S01]  /*953b0*/  VIADD R7, R28, 0x1b ;  /* 0x0000001b1c077836 */ /* 0x000fe20000000000 */
[----:B--2---:R0:W-:Y:S01]  /*953c0*/  @P4 STG.E.U16 desc[UR44][R4.64], R22 ;  /* 0x0000001604004986 */ /* 0x0041e2000c10152c */
[----:B------:R-:W-:Y:S02]  /*953d0*/  PRMT R6, R22, 0x7632, R6 ;  /* 0x0000763216067816 */ /* 0x000fe40000000006 */
[----:B------:R-:W-:Y:S01]  /*953e0*/  ISETP.LT.AND P4, PT, R8, UR6, !P6 ;  /* 0x0000000608007c0c */ /* 0x000fe2000f781270 */
[----:B------:R-:W-:Y:S01]  /*953f0*/  UMOV UR6, UR9 ;  /* 0x0000000900067c82 */ /* 0x000fe20008000000 */
[----:B------:R-:W-:Y:S01]  /*95400*/  ULDC.64 UR8, c[0x0][0x228] ;  /* 0x00008a0000087ab9 */ /* 0x000fe20000000a00 */
[----:B0-----:R-:W-:Y:S01]  /*95410*/  IMAD.WIDE R4, R2, 0x2, R16 ;  /* 0x0000000202047825 */ /* 0x001fe200078e0210 */
[----:B------:R-:W2:Y:S04]  /*95420*/  LDL.LU R22, [R1+0x1c] ;  /* 0x00001c0001167983 */ /* 0x000ea80000300800 */
[----:B------:R0:W-:Y:S01]  /*95430*/  @P2 STG.E.U16 desc[UR44][R4.64], R6 ;  /* 0x0000000604002986 */ /* 0x0001e2000c10152c */
[----:B------:R-:W-:Y:S01]  /*95440*/  ISETP.GE.AND P2, PT, R7, UR6, PT ;  /* 0x0000000607007c0c */ /* 0x000fe2000bf46270 */
[----:B------:R-:W-:Y:S01]  /*95450*/  UMOV UR6, UR8 ;  /* 0x0000000800067c82 */ /* 0x000fe20008000000 */
[----:B------:R-:W-:-:S02]  /*95460*/  UMOV UR8, UR9 ;  /* 0x0000000900087c82 */ /* 0x000fc40008000000 */
[----:B0-----:R-:W-:Y:S01]  /*95470*/  MOV R4, UR8 ;  /* 0x0000000800047c02 */ /* 0x001fe20008000f00 */
[----:B------:R-:W-:-:S04]  /*95480*/  ULDC.64 UR8, c[0x0][0x228] ;  /* 0x00008a0000087ab9 */ /* 0x000fc80000000a00 */
[----:B------:R0:W-:Y:S01]  /*95490*/  STL [R1+0x30], R4 ;  /* 0x0000300401007387 */ /* 0x0001e20000100800 */
[----:B------:R-:W-:Y:S01]  /*954a0*/  UMOV UR10, UR9 ;  /* 0x00000009000a7c82 */ /* 0x000fe20008000000 */
[----:B0-----:R-:W-:-:S05]  /*954b0*/  IMAD.WIDE R4, R2, 0x2, R14 ;  /* 0x0000000202047825 */ /* 0x001fca00078e020e */
[----:B---3--:R0:W-:Y:S01]  /*954c0*/  @P4 STG.E.U16 desc[UR44][R4.64], R23 ;  /* 0x0000001704004986 */ /* 0x0081e2000c10152c */
[----:B------:R-:W-:Y:S02]  /*954d0*/  ISETP.LT.AND P6, PT, R29, UR6, !P6 ;  /* 0x000000061d007c0c */ /* 0x000fe4000f7c1270 */
[----:B------:R-:W-:Y:S01]  /*954e0*/  PRMT R7, R23, 0x7632, R7 ;  /* 0x0000763217077816 */ /* 0x000fe20000000007 */
[----:B------:R-:W-:Y:S01]  /*954f0*/  UMOV UR6, UR8 ;  /* 0x0000000800067c82 */ /* 0x000fe20008000000 */
[----:B------:R-:W-:Y:S01]  /*95500*/  ULDC.64 UR8, c[0x0][0x228] ;  /* 0x00008a0000087ab9 */ /* 0x000fe20000000a00 */
[----:B0-----:R-:W-:-:S05]  /*95510*/  MOV R4, UR10 ;  /* 0x0000000a00047c02 */ /* 0x001fca0008000f00 */
[----:B------:R0:W-:Y:S04]  /*95520*/  STL [R1+0x28], R4 ;  /* 0x0000280401007387 */ /* 0x0001e80000100800 */
[----:B------:R-:W3:Y:S01]  /*95530*/  LDL.LU R23, [R1+0x5d0] ;  /* 0x0005d00001177983 */ /* 0x000ee20000300800 */
[----:B------:R-:W-:Y:S01]  /*95540*/  ISETP.LT.AND P4, PT, R0, UR6, !P5 ;  /* 0x0000000600007c0c */ /* 0x000fe2000ef81270 */
[----:B------:R-:W-:Y:S02]  /*95550*/  ULDC UR6, c[0x0][0x248] ;  /* 0x0000920000067ab9 */ /* 0x000fe40000000800 */
[C---:B------:R-:W-:Y:S01]  /*95560*/  VIADD R6, R2.reuse, UR6 ;  /* 0x0000000602067c36 */ /* 0x040fe20008000000 */
[----:B------:R-:W-:Y:S01]  /*95570*/  ULDC UR6, c[0x0][0x228] ;  /* 0x00008a0000067ab9 */ /* 0x000fe20000000800 */
[----:B0-----:R-:W-:-:S05]  /*95580*/  IMAD.WIDE R4, R2, 0x2, R12 ;  /* 0x0000000202047825 */ /* 0x001fca00078e020c */
[----:B------:R0:W-:Y:S02]  /*95590*/  @P6 STG.E.U16 desc[UR44][R4.64], R7 ;  /* 0x0000000704006986 */ /* 0x0001e4000c10152c */
[----:B0-----:R-:W-:-:S05]  /*955a0*/  IMAD.WIDE R4, R6, 0x2, R10 ;  /* 0x0000000206047825 */ /* 0x001fca00078e020a */
[----:B----4-:R0:W-:Y:S01]  /*955b0*/  @P4 STG.E.U16 desc[UR44][R4.64], R19 ;  /* 0x0000001304004986 */ /* 0x0101e2000c10152c */
[----:B------:R-:W-:-:S03]  /*955c0*/  PRMT R2, R19, 0x7632, R2 ;  /* 0x0000763213027816 */ /* 0x000fc60000000002 */
        /* <DEDUP_REMOVED lines=8> */
[----:B------:R-:W-:Y:S02]  /*95650*/  ULDC.64 UR8, c[0x0][0x228] ;  /* 0x00008a0000087ab9 */ /* 0x000fe40000000a00 */
        /* <DEDUP_REMOVED lines=29> */
[----:B------:R-:W-:Y:S01]  /*95830*/  ISETP.LT.AND P4, PT, R8, UR6, !P0 ;  /* 0x0000000608007c0c */ /* 0x000fe2000c781270 */
[----:B------:R-:W-:Y:S01]  /*95840*/  UMOV UR6, UR9 ;  /* 0x0000000900067c82 */ /* 0x000fe20008000000 */
[----:B------:R-:W-:Y:S01]  /*95850*/  PRMT R6, R23, 0x7632, R6 ;  /* 0x0000763217067816 */ /* 0x000fe20000000006 */
[----:B------:R-:W-:Y:S02]  /*95860*/  ULDC.64 UR8, c[0x0][0x228] ;  /* 0x00008a0000087ab9 */ /* 0x000fe40000000a00 */
[----:B------:R-:W-:Y:S01]  /*95870*/  UMOV UR16, UR9 ;  /* 0x0000000900107c82 */ /* 0x000fe20008000000 */
[----:B0-----:R-:W-:Y:S01]  /*95880*/  IMAD.WIDE R4, R2, 0x2, R16 ;  /* 0x0000000202047825 */ /* 0x001fe200078e0210 */
[----:B------:R-:W3:Y:S04]  /*95890*/  LDL.LU R23, [R1+0x40] ;  /* 0x0000400001177983 */ /* 0x000ee80000300800 */
[----:B------:R0:W-:Y:S01]  /*958a0*/  @P5 STG.E.U16 desc[UR44][R4.64], R6 ;  /* 0x0000000604005986 */ /* 0x0001e2000c10152c */
[----:B------:R-:W-:Y:S01]  /*958b0*/  ISETP.GE.AND P5, PT, R7, UR6, PT ;  /* 0x0000000607007c0c */ /* 0x000fe2000bfa6270 */
[----:B------:R-:W-:Y:S01]  /*958c0*/  UMOV UR6, UR8 ;  /* 0x0000000800067c82 */ /* 0x000fe20008000000 */
[----:B------:R-:W-:Y:S01]  /*958d0*/  ULDC.64 UR8, c[0x0][0x228] ;  /* 0x00008a0000087ab9 */ /* 0x000fe20000000a00 */
[----:B0-----:R-:W-:-:S05]  /*958e0*/  MOV R4, UR16 ;  /* 0x0000001000047c02 */ /* 0x001fca0008000f00 */
[----:B------:R0:W-:Y:S01]  /*958f0*/  STL [R1+0x18], R4 ;  /* 0x0000180401007387 */ /* 0x0001e20000100800 */
[----:B------:R-:W-:Y:S01]  /*95900*/  UMOV UR15, UR9 ;  /* 0x00000009000f7c82 */ /* 0x000fe20008000000 */
[----:B0-----:R-:W-:-:S05]  /*95910*/  IMAD.WIDE R4, R2, 0x2, R14 ;  /* 0x0000000202047825 */ /* 0x001fca00078e020e */
[----:B----4-:R0:W-:Y:S02]  /*95920*/  @P4 STG.E.U16 desc[UR44][R4.64], R19 ;  /* 0x0000001304004986 */ /* 0x0101e4000c10152c */
[----:B0-----:R-:W-:Y:S02]  /*95930*/  MOV R4, UR15 ;  /* 0x0000000f00047c02 */ /* 0x001fe40008000f00 */
[----:B------:R-:W-:-:S03]  /*95940*/  PRMT R5, R19, 0x7632, R5 ;  /* 0x0000763213057816 */ /* 0x000fc60000000005 */
[----:B------:R0:W-:Y:S04]  /*95950*/  STL [R1+0x14], R4 ;  /* 0x0000140401007387 */ /* 0x0001e80000100800 */
[----:B------:R-:W4:Y:S01]  /*95960*/  LDL.LU R19, [R1+0x5d4] ;  /* 0x0005d40001137983 */ /* 0x000f220000300800 */
[----:B------:R-:W-:Y:S01]  /*95970*/  ISETP.LT.AND P0, PT, R29, UR6, !P0 ;  /* 0x000000061d007c0c */ /* 0x000fe2000c701270 */
[----:B------:R-:W-:Y:S01]  /*95980*/  UMOV UR6, UR8 ;  /* 0x0000000800067c82 */ /* 0x000fe20008000000 */
[----:B------:R-:W-:Y:S01]  /*95990*/  IMAD.WIDE R6, R2, 0x2, R12 ;  /* 0x0000000202067825 */ /* 0x000fe200078e020c */
[----:B------:R-:W-:Y:S01]  /*959a0*/  ISETP.LT.AND P4, PT, R0, UR6, !P1 ;  /* 0x0000000600007c0c */ /* 0x000fe2000cf81270 */
[----:B------:R-:W-:Y:S01]  /*959b0*/  ULDC UR6, c[0x0][0x248] ;  /* 0x0000920000067ab9 */ /* 0x000fe20000000800 */
[----:B------:R-:W-:Y:S01]  /*959c0*/  ULDC.64 UR8, c[0x0][0x228] ;  /* 0x00008a0000087ab9 */ /* 0x000fe20000000a00 */
[----:B0-----:R-:W-:Y:S01]  /*959d0*/  VIADD R4, R2, UR6 ;  /* 0x0000000602047c36 */ /* 0x001fe20008000000 */
[----:B------:R-:W-:-:S06]  /*959e0*/  ULDC UR6, c[0x0][0x228] ;  /* 0x00008a0000067ab9 */ /* 0x000fcc0000000800 */
        /* <DEDUP_REMOVED lines=11> */
[----:B0-----:R-:W2:Y:S01]  /*95aa0*/  LDL.LU R22, [R1+0x5c4] ;  /* 0x0005c40001167983 */ /* 0x001ea20000300800 */
[----:B------:R-:W-:Y:S01]  /*95ab0*/  IMAD.WIDE R6, R4, 0x2, R16 ;  /* 0x0000000204067825 */ /* 0x000fe200078e0210 */
[----:B------:R-:W-:-:S04]  /*95ac0*/  UMOV UR13, UR9 ;  /* 0x00000009000d7c82 */ /* 0x000fc80008000000 */
[----:B------:R0:W-:Y:S01]  /*95ad0*/  @P0 STG.E.U16 desc[UR44][R6.64], R2 ;  /* 0x0000000206000986 */ /* 0x0001e2000c10152c */
[----:B------:R-:W-:Y:S01]  /*95ae0*/  ISETP.GE.AND P0, PT, R5, UR6, PT ;  /* 0x0000000605007c0c */ /* 0x000fe2000bf06270 */
[----:B------:R-:W-:Y:S01]  /*95af0*/  UMOV UR6, UR8 ;  /* 0x0000000800067c82 */ /* 0x000fe20008000000 */
[----:B------:R-:W-:Y:S02]  /*95b00*/  ULDC.64 UR8, c[0x0][0x228] ;  /* 0x00008a0000087ab9 */ /* 0x000fe40000000a00 */
[----:B------:R-:W-:Y:S01]  /*95b10*/  UMOV UR17, UR9 ;  /* 0x0000000900117c82 */ /* 0x000fe20008000000 */
[----:B------:R-:W-:Y:S02]  /*95b20*/  ISETP.LT.AND P1, PT, R29, UR6, !P1 ;  /* 0x000000061d007c0c */ /* 0x000fe4000cf21270 */
[----:B0-----:R-:W-:Y:S01]  /*95b30*/  MOV R2, UR13 ;  /* 0x0000000d00027c02 */ /* 0x001fe20008000f00 */
[----:B------:R-:W-:Y:S01]  /*95b40*/  IMAD.WIDE R6, R4, 0x2, R14 ;  /* 0x0000000204067825 */ /* 0x000fe200078e020e */
[----:B------:R-:W-:Y:S01]  /*95b50*/  UMOV UR6, UR8 ;  /* 0x0000000800067c82 */ /* 0x000fe20008000000 */
[----:B------:R-:W-:-:S02]  /*95b60*/  ULDC.64 UR8, c[0x0][0x228] ;  /* 0x00008a0000087ab9 */ /* 0x000fc40000000a00 */
[----:B------:R0:W-:Y:S02]  /*95b70*/  STL [R1+0x10], R2 ;  /* 0x0000100201007387 */ /* 0x0001e40000100800 */
[----:B0-----:R-:W-:-:S05]  /*95b80*/  MOV R2, UR17 ;  /* 0x0000001100027c02 */ /* 0x001fca0008000f00 */
[----:B------:R0:W-:Y:S04]  /*95b90*/  STL [R1+0xc], R2 ;  /* 0x00000c0201007387 */ /* 0x0001e80000100800 */
[----:B---3--:R1:W-:Y:S01]  /*95ba0*/  @P4 STG.E.U16 desc[UR44][R6.64], R23 ;  /* 0x0000001706004986 */ /* 0x0083e2000c10152c */
[----:B------:R-:W-:Y:S01]  /*95bb0*/  ISETP.LT.AND P4, PT, R0, UR6, !P3 ;  /* 0x0000000600007c0c */ /* 0x000fe2000df81270 */
[----:B------:R-:W-:Y:S02]  /*95bc0*/  ULDC UR6, c[0x0][0x248] ;  /* 0x0000920000067ab9 */ /* 0x000fe40000000800 */
[C---:B0-----:R-:W-:Y:S01]  /*95bd0*/  VIADD R2, R4.reuse, UR6 ;  /* 0x0000000604027c36 */ /* 0x041fe20008000000 */
[----:B------:R-:W-:Y:S01]  /*95be0*/  ULDC UR6, c[0x0][0x228] ;  /* 0x00008a0000067ab9 */ /* 0x000fe20000000800 */
[----:B------:R-:W-:Y:S01]  /*95bf0*/  IMAD.WIDE R4, R4, 0x2, R12 ;  /* 0x0000000204047825 */ /* 0x000fe200078e020c */
[----:B-1----:R-:W-:-:S02]  /*95c00*/  PRMT R6, R23, 0x7632, R6 ;  /* 0x0000763217067816 */ /* 0x002fc40000000006 */
[----:B------:R-:W3:Y:S04]  /*95c10*/  LDL.LU R23, [R1+0x54] ;  /* 0x0000540001177983 */ /* 0x000ee80000300800 */
        /* <DEDUP_REMOVED lines=11> */
[----:B------:R-:W-:Y:S02]  /*95cd0*/  ULDC.64 UR8, c[0x0][0x228] ;  /* 0x00008a0000087ab9 */ /* 0x000fe40000000a00 */
[----:B------:R-:W-:Y:S01]  /*95ce0*/  UMOV UR7, UR9 ;  /* 0x0000000900077c82 */ /* 0x000fe20008000000 */
[----:B------:R-:W-:-:S04]  /*95cf0*/  VIADD R7, R28, 0x1f ;  /* 0x0000001f1c077836 */ /* 0x000fc80000000000 */
[----:B------:R0:W-:Y:S01]  /*95d00*/  @P1 STG.E.U16 desc[UR44][R4.64], R6 ;  /* 0x0000000604001986 */ /* 0x0001e2000c10152c */
[----:B------:R-:W-:Y:S01]  /*95d10*/  ISETP.GE.AND P1, PT, R7, UR6, PT ;  /* 0x0000000607007c0c */ /* 0x000fe2000bf26270 */
[----:B------:R-:W-:Y:S01]  /*95d20*/  UMOV UR6, UR8 ;  /* 0x0000000800067c82 */ /* 0x000fe20008000000 */
[----:B------:R-:W-:Y:S01]  /*95d30*/  ULDC.64 UR8, c[0x0][0x228] ;  /* 0x00008a0000087ab9 */ /* 0x000fe20000000a00 */
[----:B0-----:R-:W-:-:S05]  /*95d40*/  MOV R4, UR7 ;  /* 0x0000000700047c02 */ /* 0x001fca0008000f00 */
[----:B------:R0:W-:Y:S01]  /*95d50*/  STL [R1+0x8], R4 ;  /* 0x0000080401007387 */ /* 0x0001e20000100800 */
[----:B------:R-:W-:Y:S01]  /*95d60*/  ISETP.LT.AND P3, PT, R29, UR6, !P3 ;  /* 0x000000061d007c0c */ /* 0x000fe2000df61270 */
[----:B0-----:R-:W-:Y:S01]  /*95d70*/  IMAD.WIDE R4, R2, 0x2, R14 ;  /* 0x0000000202047825 */ /* 0x001fe200078e020e */
[----:B------:R-:W-:-:S04]  /*95d80*/  UMOV UR6, UR8 ;  /* 0x0000000800067c82 */ /* 0x000fc80008000000 */
[----:B--2---:R0:W-:Y:S01]  /*95d90*/  @P4 STG.E.U16 desc[UR44][R4.64], R22 ;  /* 0x0000001604004986 */ /* 0x0041e2000c10152c */
[----:B------:R-:W-:Y:S02]  /*95da0*/  PRMT R7, R22, 0x7632, R7 ;  /* 0x0000763216077816 */ /* 0x000fe40000000007 */
[----:B------:R-:W-:Y:S01]  /*95db0*/  ISETP.LT.AND P4, PT, R0, UR6, !P2 ;  /* 0x0000000600007c0c */ /* 0x000fe2000d781270 */
[----:B------:R-:W-:Y:S01]  /*95dc0*/  ULDC UR6, c[0x0][0x248] ;  /* 0x0000920000067ab9 */ /* 0x000fe20000000800 */
[----:B0-----:R-:W-:Y:S01]  /*95dd0*/  MOV R4, UR9 ;  /* 0x0000000900047c02 */ /* 0x001fe20008000f00 */
[----:B------:R-:W-:Y:S01]  /*95de0*/  VIADD R6, R2, UR6 ;  /* 0x0000000602067c36 */ /* 0x000fe20008000000 */
[----:B------:R-:W-:Y:S01]  /*95df0*/  ULDC UR6, c[0x0][0x228] ;  /* 0x00008a0000067ab9 */ /* 0x000fe20000000800 */
[----:B------:R-:W-:Y:S02]  /*95e00*/  ULDC.64 UR8, c[0x0][0x228] ;  /* 0x00008a0000087ab9 */ /* 0x000fe40000000a00 */
[----:B------:R0:W-:Y:S04]  /*95e10*/  STL [R1+0x4], R4 ;  /* 0x0000040401007387 */ /* 0x0001e80000100800 */
[----:B------:R-:W2:Y:S01]  /*95e20*/  LDL.LU R22, [R1+0x5d8] ;  /* 0x0005d80001167983 */ /* 0x000ea20000300800 */
[----:B------:R-:W-:-:S03]  /*95e30*/  UMOV UR49, UR8 ;  /* 0x0000000800317c82 */ /* 0x000fc60008000000 */
[----:B------:R-:W2:Y:S01]  /*95e40*/  LDL.LU R20, [R1+0x5c8] ;  /* 0x0005c80001147983 */ /* 0x000ea20000300800 */
[----:B0-----:R-:W-:-:S05]  /*95e50*/  IMAD.WIDE R4, R2, 0x2, R12 ;  /* 0x0000000202047825 */ /* 0x001fca00078e020c */
[----:B------:R0:W-:Y:S01]  /*95e60*/  @P3 STG.E.U16 desc[UR44][R4.64], R7 ;  /* 0x0000000704003986 */ /* 0x0001e2000c10152c */
[----:B------:R-:W-:Y:S01]  /*95e70*/  ISETP.LT.AND P3, PT, R3, UR6, !P2 ;  /* 0x0000000603007c0c */ /* 0x000fe2000d761270 */
[----:B------:R-:W-:Y:S01]  /*95e80*/  ULDC UR6, c[0x0][0x228] ;  /* 0x00008a0000067ab9 */ /* 0x000fe20000000800 */
[----:B0-----:R-:W-:-:S05]  /*95e90*/  IMAD.WIDE R4, R6, 0x2, R10 ;  /* 0x0000000206047825 */ /* 0x001fca00078e020a */
[----:B---3--:R0:W-:Y:S01]  /*95ea0*/  @P4 STG.E.U16 desc[UR44][R4.64], R23 ;  /* 0x0000001704004986 */ /* 0x0081e2000c10152c */
[----:B------:R-:W-:Y:S02]  /*95eb0*/  ISETP.LT.AND P4, PT, R8, UR6, !P2 ;  /* 0x0000000608007c0c */ /* 0x000fe4000d781270 */
[----:B------:R-:W-:Y:S01]  /*95ec0*/  PRMT R2, R23, 0x7632, R2 ;  /* 0x0000763217027816 */ /* 0x000fe20000000002 */
[----:B------:R-:W-:Y:S01]  /*95ed0*/  UMOV UR6, UR9 ;  /* 0x0000000900067c82 */ /* 0x000fe20008000000 */
[----:B------:R-:W-:Y:S02]  /*95ee0*/  ULDC.64 UR8, c[0x0][0x228] ;  /* 0x00008a0000087ab9 */ /* 0x000fe40000000a00 */
[----:B------:R-:W-:Y:S01]  /*95ef0*/  UMOV UR11, UR9 ;  /* 0x00000009000b7c82 */ /* 0x000fe20008000000 */
[----:B0-----:R-:W-:-:S05]  /*95f00*/  IMAD.WIDE R4, R6, 0x2, R16 ;  /* 0x0000000206047825 */ /* 0x001fca00078e0210 */
[----:B------:R0:W-:Y:S02]  /*95f10*/  @P3 STG.E.U16 desc[UR44][R4.64], R2 ;  /* 0x0000000204003986 */ /* 0x0001e4000c10152c */
[----:B0-----:R-:W-:Y:S01]  /*95f20*/  IMAD.WIDE R4, R6, 0x2, R14 ;  /* 0x0000000206047825 */ /* 0x001fe200078e020e */
[----:B------:R-:W-:-:S05]  /*95f30*/  MOV R2, UR11 ;  /* 0x0000000b00027c02 */ /* 0x000fca0008000f00 */
[----:B------:R-:W-:Y:S04]  /*95f40*/  STL [R1], R2 ;  /* 0x0000000201007387 */ /* 0x000fe80000100800 */
[----:B----4-:R0:W-:Y:S02]  /*95f50*/  @P4 STG.E.U16 desc[UR44][R4.64], R19 ;  /* 0x0000001304004986 */ /* 0x0101e4000c10152c */
[----:B0-----:R-:W-:Y:S02]  /*95f60*/  PRMT R4, R19, 0x7632, R4 ;  /* 0x0000763213047816 */ /* 0x001fe40000000004 */
[----:B------:R-:W3:Y:S01]  /*95f70*/  LDL.LU R19, [R1+0x58] ;  /* 0x0000580001137983 */ /* 0x000ee20000300800 */
[----:B------:R-:W-:-:S03]  /*95f80*/  VIADD R7, R28, 0x20 ;  /* 0x000000201c077836 */ /* 0x000fc60000000000 */
[----:B------:R-:W4:Y:S02]  /*95f90*/  LDL.LU R9, [R1+0x5cc] ;  /* 0x0005cc0001097983 */ /* 0x000f240000300800 */
[----:B------:R-:W-:Y:S01]  /*95fa0*/  ISETP.GE.AND P3, PT, R7, UR6, PT ;  /* 0x0000000607007c0c */ /* 0x000fe2000bf66270 */
[----:B------:R-:W-:Y:S01]  /*95fb0*/  UMOV UR6, UR8 ;  /* 0x0000000800067c82 */ /* 0x000fe20008000000 */
[----:B------:R-:W-:Y:S01]  /*95fc0*/  ULDC.64 UR8, c[0x0][0x228] ;  /* 0x00008a0000087ab9 */ /* 0x000fe20000000a00 */
[----:B------:R-:W-:Y:S01]  /*95fd0*/  ISETP.LT.AND P2, PT, R29, UR6, !P2 ;  /* 0x000000061d007c0c */ /* 0x000fe2000d741270 */
[----:B------:R-:W-:Y:S02]  /*95fe0*/  UMOV UR6, UR8 ;  /* 0x0000000800067c82 */ /* 0x000fe40008000000 */
[----:B------:R-:W-:Y:S01]  /*95ff0*/  ISETP.LT.AND P4, PT, R0, UR6, !P6 ;  /* 0x0000000600007c0c */ /* 0x000fe2000f781270 */
[----:B------:R-:W-:Y:S02]  /*96000*/  ULDC UR6, c[0x0][0x248] ;  /* 0x0000920000067ab9 */ /* 0x000fe40000000800 */
[C---:B------:R-:W-:Y:S01]  /*96010*/  VIADD R2, R6.reuse, UR6 ;  /* 0x0000000606027c36 */ /* 0x040fe20008000000 */
[----:B------:R-:W-:Y:S01]  /*96020*/  ULDC UR6, c[0x0][0x228] ;  /* 0x00008a0000067ab9 */ /* 0x000fe20000000800 */
[----:B------:R-:W-:-:S05]  /*96030*/  IMAD.WIDE R6, R6, 0x2, R12 ;  /* 0x0000000206067825 */ /* 0x000fca00078e020c */
[----:B------:R0:W-:Y:S01]  /*96040*/  @P2 STG.E.U16 desc[UR44][R6.64], R4 ;  /* 0x0000000406002986 */ /* 0x0001e2000c10152c */
[----:B------:R-:W-:Y:S01]  /*96050*/  ISETP.LT.AND P2, PT, R3, UR6, !P6 ;  /* 0x0000000603007c0c */ /* 0x000fe2000f741270 */
[----:B------:R-:W-:Y:S01]  /*96060*/  UMOV UR8, UR9 ;  /* 0x0000000900087c82 */ /* 0x000fe20008000000 */
[----:B------:R-:W-:Y:S01]  /*96070*/  ULDC UR6, c[0x0][0x228] ;  /* 0x00008a0000067ab9 */ /* 0x000fe20000000800 */
[----:B------:R-:W-:Y:S01]  /*96080*/  MOV R23, UR8 ;  /* 0x0000000800177c02 */ /* 0x000fe20008000f00 */
[----:B------:R-:W-:Y:S01]  /*96090*/  ULDC.64 UR8, c[0x0][0x228] ;  /* 0x00008a0000087ab9 */ /* 0x000fe20000000a00 */
        /* <DEDUP_REMOVED lines=8> */
[----:B0-----:R-:W-:-:S05]  /*96120*/  IMAD.WIDE R4, R2, 0x2, R16 ;  /* 0x0000000202047825 */ /* 0x001fca00078e0210 */
[----:B------:R0:W-:Y:S01]  /*96130*/  @P2 STG.E.U16 desc[UR44][R4.64], R6 ;  /* 0x0000000604002986 */ /* 0x0001e2000c10152c */
[----:B------:R-:W-:Y:S01]  /*96140*/  ISETP.GE.AND P2, PT, R7, UR6, PT ;  /* 0x0000000607007c0c */ /* 0x000fe2000bf46270 */
[----:B------:R-:W-:Y:S02]  /*96150*/  UMOV UR6, UR8 ;  /* 0x0000000800067c82 */ /* 0x000fe40008000000 */
[----:B------:R-:W-:Y:S01]  /*96160*/  ISETP.LT.AND P6, PT, R29, UR6, !P6 ;  /* 0x000000061d007c0c */ /* 0x000fe2000f7c1270 */
[----:B------:R-:W-:Y:S01]  /*96170*/  UMOV UR10, UR9 ;  /* 0x00000009000a7c82 */ /* 0x000fe20008000000 */
[----:B------:R-:W-:Y:S02]  /*96180*/  ULDC.64 UR8, c[0x0][0x228] ;  /* 0x00008a0000087ab9 */ /* 0x000fe40000000a00 */
[----:B------:R-:W-:Y:S01]  /*96190*/  UMOV UR6, UR8 ;  /* 0x0000000800067c82 */ /* 0x000fe20008000000 */
[----:B0-----:R-:W-:Y:S01]  /*961a0*/  IMAD.WIDE R4, R2, 0x2, R14 ;  /* 0x0000000202047825 */ /* 0x001fe200078e020e */
[----:B------:R-:W-:-:S04]  /*961b0*/  PRMT R7, R20, 0x7632, R7 ;  /* 0x0000763214077816 */ /* 0x000fc80000000007 */
[----:B------:R0:W-:Y:S01]  /*961c0*/  @P4 STG.E.U16 desc[UR44][R4.64], R20 ;  /* 0x0000001404004986 */ /* 0x0001e2000c10152c */
[----:B------:R-:W-:Y:S01]  /*961d0*/  ISETP.LT.AND P4, PT, R0, UR6, !P5 ;  /* 0x0000000600007c0c */ /* 0x000fe2000ef81270 */
[----:B------:R-:W-:Y:S02]  /*961e0*/  ULDC UR6, c[0x0][0x248] ;  /* 0x0000920000067ab9 */ /* 0x000fe40000000800 */
[C---:B------:R-:W-:Y:S01]  /*961f0*/  VIADD R6, R2.reuse, UR6 ;  /* 0x0000000602067c36 */ /* 0x040fe20008000000 */
[----:B------:R-:W-:Y:S01]  /*96200*/  ULDC UR6, c[0x0][0x228] ;  /* 0x00008a0000067ab9 */ /* 0x000fe20000000800 */
[----:B0-----:R-:W-:-:S05]  /*96210*/  IMAD.WIDE R4, R2, 0x2, R12 ;  /* 0x0000000202047825 */ /* 0x001fca00078e020c */
[----:B------:R0:W-:Y:S01]  /*96220*/  @P6 STG.E.U16 desc[UR44][R4.64], R7 ;  /* 0x0000000704006986 */ /* 0x0001e2000c10152c */
[----:B------:R-:W-:Y:S01]  /*96230*/  ISETP.LT.AND P6, PT, R3, UR6, !P5 ;  /* 0x0000000603007c0c */ /* 0x000fe2000efc1270 */
[----:B------:R-:W-:Y:S01]  /*96240*/  UMOV UR12, UR9 ;  /* 0x00000009000c7c82 */ /* 0x000fe20008000000 */
[----:B------:R-:W-:Y:S01]  /*96250*/  ULDC UR6, c[0x0][0x228] ;  /* 0x00008a0000067ab9 */ /* 0x000fe20000000800 */
[----:B------:R-:W-:Y:S01]  /*96260*/  ULDC.64 UR8, c[0x0][0x228] ;  /* 0x00008a0000087ab9 */ /* 0x000fe20000000a00 */
[----:B0-----:R-:W-:-:S04]  /*96270*/  IMAD.WIDE R4, R6, 0x2, R10 ;  /* 0x0000000206047825 */ /* 0x001fc800078e020a */
[----:B------:R-:W-:Y:S01]  /*96280*/  VIADD R7, R28, 0x22 ;  /* 0x000000221c077836 */ /* 0x000fe20000000000 */
[----:B---3--:R0:W-:Y:S01]  /*96290*/  @P4 STG.E.U16 desc[UR44][R4.64], R19 ;  /* 0x0000001304004986 */ /* 0x0081e2000c10152c */
[----:B------:R-:W-:Y:S02]  /*962a0*/  PRMT R2, R19, 0x7632, R2 ;  /* 0x0000763213027816 */ /* 0x000fe40000000002 */
[----:B------:R-:W-:Y:S01]  /*962b0*/  ISETP.LT.AND P4, PT, R8, UR6, !P5 ;  /* 0x0000000608007c0c */ /* 0x000fe2000ef81270 */
[----:B------:R-:W-:Y:S01]  /*962c0*/  UMOV UR6, UR9 ;  /* 0x0000000900067c82 */ /* 0x000fe20008000000 */
[----:B0-----:R-:W-:-:S05]  /*962d0*/  IMAD.WIDE R4, R6, 0x2, R16 ;  /* 0x0000000206047825 */ /* 0x001fca00078e0210 */
[----:B------:R0:W-:Y:S01]  /*962e0*/  @P6 STG.E.U16 desc[UR44][R4.64], R2 ;  /* 0x0000000204006986 */ /* 0x0001e2000c10152c */
[----:B------:R-:W-:-:S03]  /*962f0*/  ISETP.GE.AND P6, PT, R7, UR6, PT ;  /* 0x0000000607007c0c */ /* 0x000fc6000bfc6270 */
[----:B------:R-:W2:Y:S01]  /*96300*/  LDL.LU R7, [R1+0x48] ;  /* 0x0000480001077983 */ /* 0x000ea20000300800 */
[----:B------:R-:W-:Y:S01]  /*96310*/  UMOV UR31, UR8 ;  /* 0x00000008001f7c82 */ /* 0x000fe20008000000 */
[----:B------:R-:W-:Y:S02]  /*96320*/  ULDC.64 UR8, c[0x0][0x228] ;  /* 0x00008a0000087ab9 */ /* 0x000fe40000000a00 */
[----:B------:R-:W-:Y:S01]  /*96330*/  UMOV UR6, UR8 ;  /* 0x0000000800067c82 */ /* 0x000fe20008000000 */
[----:B------:R-:W-:Y:S01]  /*96340*/  UMOV UR14, UR9 ;  /* 0x00000009000e7c82 */ /* 0x000fe20008000000 */
[----:B------:R-:W-:Y:S01]  /*96350*/  ISETP.LT.AND P5, PT, R29, UR6, !P5 ;  /* 0x000000061d007c0c */ /* 0x000fe2000efa1270 */
[----:B------:R-:W-:Y:S01]  /*96360*/  ULDC.64 UR8, c[0x0][0x228] ;  /* 0x00008a0000087ab9 */ /* 0x000fe20000000a00 */
[----:B0-----:R-:W-:Y:S01]  /*96370*/  IMAD.WIDE R4, R6, 0x2, R14 ;  /* 0x0000000206047825 */ /* 0x001fe200078e020e */
[----:B------:R-:W-:-:S04]  /*96380*/  UMOV UR6, UR8 ;  /* 0x0000000800067c82 */ /* 0x000fc80008000000 */
[----:B--2---:R0:W-:Y:S01]  /*96390*/  @P4 STG.E.U16 desc[UR44][R4.64], R7 ;  /* 0x0000000704004986 */ /* 0x0041e2000c10152c */
[----:B------:R-:W-:Y:S01]  /*963a0*/  ISETP.LT.AND P4, PT, R0, UR6, !P0 ;  /* 0x0000000600007c0c */ /* 0x000fe2000c781270 */
[----:B------:R-:W-:Y:S02]  /*963b0*/  ULDC UR6, c[0x0][0x248] ;  /* 0x0000920000067ab9 */ /* 0x000fe40000000800 */
[C---:B------:R-:W-:Y:S01]  /*963c0*/  VIADD R2, R6.reuse, UR6 ;  /* 0x0000000606027c36 */ /* 0x040fe20008000000 */
[----:B------:R-:W-:Y:S01]  /*963d0*/  ULDC UR6, c[0x0][0x228] ;  /* 0x00008a0000067ab9 */ /* 0x000fe20000000800 */
[----:B0-----:R-:W-:Y:S01]  /*963e0*/  PRMT R4, R7, 0x7632, R4 ;  /* 0x0000763207047816 */ /* 0x001fe20000000004 */
[----:B------:R-:W-:-:S05]  /*963f0*/  IMAD.WIDE R6, R6, 0x2, R12 ;  /* 0x0000000206067825 */ /* 0x000fca00078e020c */
[----:B------:R0:W-:Y:S04]  /*96400*/  @P5 STG.E.U16 desc[UR44][R6.64], R4 ;  /* 0x0000000406005986 */ /* 0x0001e8000c10152c */
[----:B0-----:R-:W2:Y:S01]  /*96410*/  LDL.LU R7, [R1+0x5dc] ;  /* 0x0005dc0001077983 */ /* 0x001ea20000300800 */
[----:B------:R-:W-:Y:S01]  /*96420*/  ISETP.LT.AND P5, PT, R3, UR6, !P0 ;  /* 0x0000000603007c0c */ /* 0x000fe2000c7a1270 */
[----:B------:R-:W-:Y:S01]  /*96430*/  IMAD.WIDE R4, R2, 0x2, R10 ;  /* 0x0000000202047825 */ /* 0x000fe200078e020a */
[----:B------:R-:W-:Y:S01]  /*96440*/  UMOV UR16, UR9 ;  /* 0x0000000900107c82 */ /* 0x000fe20008000000 */
[----:B------:R-:W-:Y:S01]  /*96450*/  ULDC UR6, c[0x0][0x228] ;  /* 0x00008a0000067ab9 */ /* 0x000fe20000000800 */
[----:B------:R-:W-:Y:S02]  /*96460*/  ULDC.64 UR8, c[0x0][0x228] ;  /* 0x00008a0000087ab9 */ /* 0x000fe40000000a00 */
[----:B------:R-:W-:Y:S01]  /*96470*/  UMOV UR47, UR8 ;  /* 0x00000008002f7c82 */ /* 0x000fe20008000000 */
[----:B--2---:R0:W-:Y:S01]  /*96480*/  @P4 STG.E.U16 desc[UR44][R4.64], R7 ;  /* 0x0000000704004986 */ /* 0x0041e2000c10152c */
[----:B------:R-:W-:-:S02]  /*96490*/  PRMT R6, R7, 0x7632, R6 ;  /* 0x0000763207067816 */ /* 0x000fc40000000006 */
[----:B------:R-:W-:Y:S01]  /*964a0*/  ISETP.LT.AND P4, PT, R8, UR6, !P0 ;  /* 0x0000000608007c0c */ /* 0x000fe2000c781270 */
[----:B------:R-:W-:Y:S01]  /*964b0*/  UMOV UR6, UR9 ;  /* 0x0000000900067c82 */ /* 0x000fe20008000000 */
[----:B------:R-:W-:Y:S01]  /*964c0*/  ULDC.64 UR8, c[0x0][0x228] ;  /* 0x00008a0000087ab9 */ /* 0x000fe20000000a00 */
[----:B0-----:R-:W-:-:S04]  /*964d0*/  IMAD.WIDE R4, R2, 0x2, R16 ;  /* 0x0000000202047825 */ /* 0x001fc800078e0210 */
[----:B------:R-:W-:Y:S01]  /*964e0*/  VIADD R7, R28, 0x23 ;  /* 0x000000231c077836 */ /* 0x000fe20000000000 */
[----:B------:R0:W-:Y:S04]  /*964f0*/  @P5 STG.E.U16 desc[UR44][R4.64], R6 ;  /* 0x0000000604005986 */ /* 0x0001e8000c10152c */
[----:B------:R-:W-:Y:S01]  /*96500*/  ISETP.GE.AND P5, PT, R7, UR6, PT ;  /* 0x0000000607007c0c */ /* 0x000fe2000bfa6270 */
[----:B------:R-:W-:Y:S02]  /*96510*/  UMOV UR6, UR8 ;  /* 0x0000000800067c82 */ /* 0x000fe40008000000 */
[----:B------:R-:W-:Y:S01]  /*96520*/  ISETP.LT.AND P0, PT, R29, UR6, !P0 ;  /* 0x000000061d007c0c */ /* 0x000fe2000c701270 */
[----:B0-----:R-:W-:Y:S01]  /*96530*/  IMAD.WIDE R4, R2, 0x2, R14 ;  /* 0x0000000202047825 */ /* 0x001fe200078e020e */
[----:B----4-:R-:W-:-:S04]  /*96540*/  PRMT R7, R9, 0x7632, R7 ;  /* 0x0000763209077816 */ /* 0x010fc80000000007 */
[----:B------:R0:W-:Y:S02]  /*96550*/  @P4 STG.E.U16 desc[UR44][R4.64], R9 ;  /* 0x0000000904004986 */ /* 0x0001e4000c10152c */
[----:B0-----:R-:W-:Y:S02]  /*96560*/  IMAD.WIDE R4, R2, 0x2, R12 ;  /* 0x0000000202047825 */ /* 0x001fe400078e020c */
[----:B------:R-:W2:Y:S04]  /*96570*/  LDL.LU R9, [R1+0x90] ;  /* 0x0000900001097983 */ /* 0x000ea80000300800 */
[----:B------:R0:W-:Y:S04]  /*96580*/  @P0 STG.E.U16 desc[UR44][R4.64], R7 ;  /* 0x0000000704000986 */ /* 0x0001e8000c10152c */
[----:B0-----:R-:W3:Y:S01]  /*96590*/  LDL.LU R7, [R1+0x5c] ;  /* 0x00005c0001077983 */ /* 0x001ee20000300800 */
[----:B------:R-:W-:Y:S01]  /*965a0*/  UMOV UR15, UR9 ;  /* 0x00000009000f7c82 */ /* 0x000fe20008000000 */
[----:B------:R-:W-:-:S02]  /*965b0*/  ULDC.64 UR8, c[0x0][0x228] ;  /* 0x00008a0000087ab9 */ /* 0x000fc40000000a00 */
[----:B------:R-:W-:Y:S02]  /*965c0*/  UMOV UR6, UR8 ;  /* 0x0000000800067c82 */ /* 0x000fe40008000000 */
[----:B------:R-:W-:Y:S01]  /*965d0*/  ISETP.LT.AND P4, PT, R0, UR6, !P1 ;  /* 0x0000000600007c0c */ /* 0x000fe2000cf81270 */
[----:B------:R-:W-:Y:S02]  /*965e0*/  ULDC UR6, c[0x0][0x248] ;  /* 0x0000920000067ab9 */ /* 0x000fe40000000800 */
[----:B------:R-:W-:Y:S01]  /*965f0*/  VIADD R6, R2, UR6 ;  /* 0x0000000602067c36 */ /* 0x000fe20008000000 */
[----:B------:R-:W-:Y:S02]  /*96600*/  ULDC UR6, c[0x0][0x228] ;  /* 0x00008a0000067ab9 */ /* 0x000fe40000000800 */
[----:B------:R-:W-:Y:S01]  /*96610*/  ISETP.LT.AND P0, PT, R3, UR6, !P1 ;  /* 0x0000000603007c0c */ /* 0x000fe2000cf01270 */
[----:B------:R-:W-:Y:S01]  /*96620*/  IMAD.WIDE R4, R6, 0x2, R10 ;  /* 0x0000000206047825 */ /* 0x000fe200078e020a */
[----:B------:R-:W-:-:S05]  /*96630*/  ULDC UR6, c[0x0][0x228] ;  /* 0x00008a0000067ab9 */ /* 0x000fca0000000800 */
[----:B---3--:R0:W-:Y:S01]  /*96640*/  @P4 STG.E.U16 desc[UR44][R4.64], R7 ;  /* 0x0000000704004986 */ /* 0x0081e2000c10152c */
[----:B------:R-:W-:Y:S01]  /*96650*/  PRMT R2, R7, 0x7632, R2 ;  /* 0x0000763207027816 */ /* 0x000fe20000000002 */
[----:B0-----:R-:W-:-:S04]  /*96660*/  IMAD.WIDE R4, R6, 0x2, R16 ;  /* 0x0000000206047825 */ /* 0x001fc800078e0210 */
[----:B------:R-:W-:Y:S01]  /*96670*/  VIADD R7, R28, 0x24 ;  /* 0x000000241c077836 */ /* 0x000fe20000000000 */
[----:B------:R0:W-:Y:S04]  /*96680*/  @P0 STG.E.U16 desc[UR44][R4.64], R2 ;  /* 0x0000000204000986 */ /* 0x0001e8000c10152c */
[----:B------:R-:W-:Y:S02]  /*96690*/  ISETP.GE.AND P0, PT, R7, UR53, PT ;  /* 0x0000003507007c0c */ /* 0x000fe4000bf06270 */
[----:B------:R-:W3:Y:S01]  /*966a0*/  LDL.LU R7, [R1+0x4c] ;  /* 0x00004c0001077983 */ /* 0x000ee20000300800 */
[----:B------:R-:W-:Y:S01]  /*966b0*/  ISETP.LT.AND P4, PT, R8, UR6, !P1 ;  /* 0x0000000608007c0c */ /* 0x000fe2000cf81270 */
[----:B------:R-:W-:Y:S01]  /*966c0*/  UMOV UR13, UR9 ;  /* 0x00000009000d7c82 */ /* 0x000fe20008000000 */
[----:B------:R-:W-:-:S02]  /*966d0*/  ULDC.64 UR8, c[0x0][0x228] ;  /* 0x00008a0000087ab9 */ /* 0x000fc40000000a00 */
[----:B------:R-:W-:Y:S01]  /*966e0*/  UMOV UR6, UR8 ;  /* 0x0000000800067c82 */ /* 0x000fe20008000000 */
[----:B0-----:R-:W-:Y:S01]  /*966f0*/  IMAD.WIDE R4, R6, 0x2, R14 ;  /* 0x0000000206047825 */ /* 0x001fe200078e020e */
[----:B------:R-:W-:Y:S01]  /*96700*/  UMOV UR17, UR9 ;  /* 0x0000000900117c82 */ /* 0x000fe20008000000 */
[----:B------:R-:W-:Y:S01]  /*96710*/  ISETP.LT.AND P1, PT, R29, UR6, !P1 ;  /* 0x000000061d007c0c */ /* 0x000fe2000cf21270 */
[----:B------:R-:W-:Y:S02]  /*96720*/  ULDC.64 UR8, c[0x0][0x228] ;  /* 0x00008a0000087ab9 */ /* 0x000fe40000000a00 */
[----:B------:R-:W-:-:S03]  /*96730*/  UMOV UR6, UR8 ;  /* 0x0000000800067c82 */ /* 0x000fc60008000000 */
[----:B---3--:R0:W-:Y:S01]  /*96740*/  @P4 STG.E.U16 desc[UR44][R4.64], R7 ;  /* 0x0000000704004986 */ /* 0x0081e2000c10152c */
[----:B------:R-:W-:Y:S01]  /*96750*/  ISETP.LT.AND P4, PT, R0, UR6, !P3 ;  /* 0x0000000600007c0c */ /* 0x000fe2000df81270 */
[----:B------:R-:W-:Y:S02]  /*96760*/  ULDC UR6, c[0x0][0x248] ;  /* 0x0000920000067ab9 */ /* 0x000fe40000000800 */
[C---:B------:R-:W-:Y:S01]  /*96770*/  VIADD R2, R6.reuse, UR6 ;  /* 0x0000000606027c36 */ /* 0x040fe20008000000 */
[----:B------:R-:W-:Y:S01]  /*96780*/  ULDC UR6, c[0x0][0x228] ;  /* 0x00008a0000067ab9 */ /* 0x000fe20000000800 */
[----:B0-----:R-:W-:Y:S01]  /*96790*/  PRMT R4, R7, 0x7632, R4 ;  /* 0x0000763207047816 */ /* 0x001fe20000000004 */
[----:B------:R-:W-:-:S05]  /*967a0*/  IMAD.WIDE R6, R6, 0x2, R12 ;  /* 0x0000000206067825 */ /* 0x000fca00078e020c */
[----:B------:R0:W-:Y:S01]  /*967b0*/  @P1 STG.E.U16 desc[UR44][R6.64], R4 ;  /* 0x0000000406001986 */ /* 0x0001e2000c10152c */
[----:B------:R-:W-:Y:S01]  /*967c0*/  ISETP.LT.AND P1, PT, R3, UR6, !P3 ;  /* 0x0000000603007c0c */ /* 0x000fe2000df21270 */
[----:B------:R-:W-:Y:S01]  /*967d0*/  ULDC UR6, c[0x0][0x228] ;  /* 0x00008a0000067ab9 */ /* 0x000fe20000000800 */
[----:B0-----:R-:W-:Y:S01]  /*967e0*/  IMAD.WIDE R4, R2, 0x2, R10 ;  /* 0x0000000202047825 */ /* 0x001fe200078e020a */
[----:B--2---:R-:W-:-:S04]  /*967f0*/  PRMT R6, R9, 0x7632, R6 ;  /* 0x0000763209067816 */ /* 0x004fc80000000006 */
[----:B------:R0:W-:Y:S02]  /*96800*/  @P4 STG.E.U16 desc[UR44][R4.64], R9 ;  /* 0x0000000904004986 */ /* 0x0001e4000c10152c */
[----:B0-----:R-:W-:Y:S02]  /*96810*/  IMAD.WIDE R4, R2, 0x2, R16 ;  /* 0x0000000202047825 */ /* 0x001fe400078e0210 */
[----:B------:R-:W2:Y:S04]  /*96820*/  LDL.LU R9, [R1+0x60] ;  /* 0x0000600001097983 */ /* 0x000ea80000300800 */
[----:B------:R0:W-:Y:S04]  /*96830*/  @P1 STG.E.U16 desc[UR44][R4.64], R6 ;  /* 0x0000000604001986 */ /* 0x0001e8000c10152c */
[----:B0-----:R-:W3:Y:S01]  /*96840*/  LDL.LU R6, [R1+0x80] ;  /* 0x0000800001067983 */ /* 0x001ee20000300800 */
[----:B------:R-:W-:Y:S01]  /*96850*/  ISETP.LT.AND P4, PT, R8, UR6, !P3 ;  /* 0x0000000608007c0c */ /* 0x000fe2000df81270 */
[----:B------:R-:W-:Y:S01]  /*96860*/  UMOV UR7, UR9 ;  /* 0x0000000900077c82 */ /* 0x000fe20008000000 */
[----:B------:R-:W-:-:S02]  /*96870*/  ULDC.64 UR8, c[0x0][0x228] ;  /* 0x00008a0000087ab9 */ /* 0x000fc40000000a00 */
[----:B------:R-:W-:Y:S01]  /*96880*/  UMOV UR6, UR8 ;  /* 0x0000000800067c82 */ /* 0x000fe20008000000 */
[----:B------:R-:W-:Y:S01]  /*96890*/  IMAD.WIDE R4, R2, 0x2, R14 ;  /* 0x0000000202047825 */ /* 0x000fe200078e020e */
[----:B------:R-:W-:-:S03]  /*968a0*/  ISETP.LT.AND P3, PT, R29, UR6, !P3 ;  /* 0x000000061d007c0c */ /* 0x000fc6000df61270 */
[----:B------:R-:W-:-:S05]  /*968b0*/  VIADD R7, R28, 0x25 ;  /* 0x000000251c077836 */ /* 0x000fca0000000000 */
[----:B------:R-:W-:Y:S01]  /*968c0*/  ISETP.GE.AND P1, PT, R7, UR55, PT ;  /* 0x0000003707007c0c */ /* 0x000fe2000bf26270 */
[----:B---3--:R0:W-:Y:S02]  /*968d0*/  @P4 STG.E.U16 desc[UR44][R4.64], R6 ;  /* 0x0000000604004986 */ /* 0x0081e4000c10152c */
[----:B0-----:R-:W-:Y:S01]  /*968e0*/  PRMT R5, R6, 0x7632, R5 ;  /* 0x0000763206057816 */ /* 0x001fe20000000005 */
[----:B------:R-:W-:-:S05]  /*968f0*/  IMAD.WIDE R6, R2, 0x2, R12 ;  /* 0x0000000202067825 */ /* 0x000fca00078e020c */
[----:B------:R0:W-:Y:S04]  /*96900*/  @P3 STG.E.U16 desc[UR44][R6.64], R5 ;  /* 0x0000000506003986 */ /* 0x0001e8000c10152c */
[----:B0-----:R-:W3:Y:S01]  /*96910*/  LDL.LU R5, [R1+0x70] ;  /* 0x0000700001057983 */ /* 0x001ee20000300800 */
[----:B------:R-:W-:Y:S01]  /*96920*/  MOV R22, UR10 ;  /* 0x0000000a00167c02 */ /* 0x000fe20008000f00 */
[----:B------:R-:W-:Y:S02]  /*96930*/  ULDC.64 UR10, c[0x0][0x228] ;  /* 0x00008a00000a7ab9 */ /* 0x000fe40000000a00 */
[----:B------:R-:W-:Y:S02]  /*96940*/  UMOV UR6, UR10 ;  /* 0x0000000a00067c82 */ /* 0x000fe40008000000 */
[----:B------:R-:W-:Y:S01]  /*96950*/  ISETP.LT.AND P4, PT, R0, UR6, !P2 ;  /* 0x0000000600007c0c */ /* 0x000fe2000d781270 */
[----:B------:R-:W-:-:S02]  /*96960*/  ULDC UR6, c[0x0][0x248] ;  /* 0x0000920000067ab9 */ /* 0x000fc40000000800 */
[----:B------:R-:W-:Y:S01]  /*96970*/  VIADD R4, R2, UR6 ;  /* 0x0000000602047c36 */ /* 0x000fe20008000000 */
[----:B------:R-:W-:Y:S02]  /*96980*/  ULDC UR6, c[0x0][0x228] ;  /* 0x00008a0000067ab9 */ /* 0x000fe40000000800 */
[----:B------:R-:W-:Y:S01]  /*96990*/  ISETP.LT.AND P3, PT, R3, UR6, !P2 ;  /* 0x0000000603007c0c */ /* 0x000fe2000d761270 */
[----:B------:R-:W-:Y:S01]  /*969a0*/  IMAD.WIDE R6, R4, 0x2, R10 ;  /* 0x0000000204067825 */ /* 0x000fe200078e020a */
[----:B------:R-:W-:-:S05]  /*969b0*/  ULDC UR6, c[0x0][0x228] ;  /* 0x00008a0000067ab9 */ /* 0x000fca0000000800 */
[----:B---3--:R0:W-:Y:S01]  /*969c0*/  @P4 STG.E.U16 desc[UR44][R6.64], R5 ;  /* 0x0000000506004986 */ /* 0x0081e2000c10152c */
[----:B------:R-:W-:Y:S02]  /*969d0*/  ISETP.LT.AND P4, PT, R8, UR6, !P2 ;  /* 0x0000000608007c0c */ /* 0x000fe4000d781270 */
[----:B------:R-:W-:Y:S01]  /*969e0*/  PRMT R2, R5, 0x7632, R2 ;  /* 0x0000763205027816 */ /* 0x000fe20000000002 */
[----:B0-----:R-:W-:-:S05]  /*969f0*/  IMAD.WIDE R6, R4, 0x2, R16 ;  /* 0x0000000204067825 */ /* 0x001fca00078e0210 */
[----:B------:R0:W-:Y:S02]  /*96a00*/  @P3 STG.E.U16 desc[UR44][R6.64], R2 ;  /* 0x0000000206003986 */ /* 0x0001e4000c10152c */
[----:B0-----:R-:W-:-:S05]  /*96a10*/  IMAD.WIDE R6, R4, 0x2, R14 ;  /* 0x0000000204067825 */ /* 0x001fca00078e020e */
[----:B--2---:R0:W-:Y:S04]  /*96a20*/  @P4 STG.E.U16 desc[UR44][R6.64], R9 ;  /* 0x0000000906004986 */ /* 0x0041e8000c10152c */
[----:B0-----:R-:W2:Y:S01]  /*96a30*/  LDL.LU R7, [R1+0x94] ;  /* 0x0000940001077983 */ /* 0x001ea20000300800 */
[----:B------:R-:W-:Y:S01]  /*96a40*/  UMOV UR6, UR18 ;  /* 0x0000001200067c82 */ /* 0x000fe20008000000 */
[----:B------:R-:W-:Y:S01]  /*96a50*/  UMOV UR8, UR19 ;  /* 0x0000001300087c82 */ /* 0x000fe20008000000 */
[----:B------:R-:W-:Y:S01]  /*96a60*/  ISETP.LT.AND P2, PT, R29, UR6, !P2 ;  /* 0x000000061d007c0c */ /* 0x000fe2000d741270 */
[----:B------:R-:W-:Y:S01]  /*96a70*/  ULDC.64 UR18, c[0x0][0x228] ;  /* 0x00008a0000127ab9 */ /* 0x000fe20000000a00 */
[----:B------:R-:W-:Y:S01]  /*96a80*/  VIADD R5, R28, 0x26 ;  /* 0x000000261c057836 */ /* 0x000fe20000000000 */
[----:B------:R-:W-:-:S02]  /*96a90*/  UMOV UR6, UR18 ;  /* 0x0000001200067c82 */ /* 0x000fc40008000000 */
[----:B------:R-:W-:Y:S01]  /*96aa0*/  ISETP.LT.AND P4, PT, R0, UR6, !P6 ;  /* 0x0000000600007c0c */ /* 0x000fe2000f781270 */
[----:B------:R-:W-:Y:S01]  /*96ab0*/  ULDC UR6, c[0x0][0x248] ;  /* 0x0000920000067ab9 */ /* 0x000fe20000000800 */
[----:B------:R-:W-:Y:S01]  /*96ac0*/  ISETP.GE.AND P3, PT, R5, UR57, PT ;  /* 0x0000003905007c0c */ /* 0x000fe2000bf66270 */
[C---:B------:R-:W-:Y:S01]  /*96ad0*/  VIADD R2, R4.reuse, UR6 ;  /* 0x0000000604027c36 */ /* 0x040fe20008000000 */
[----:B------:R-:W-:Y:S01]  /*96ae0*/  PRMT R6, R9, 0x7632, R6 ;  /* 0x0000763209067816 */ /* 0x000fe20000000006 */
[----:B------:R-:W-:Y:S01]  /*96af0*/  IMAD.WIDE R4, R4, 0x2, R12 ;  /* 0x0000000204047825 */ /* 0x000fe200078e020c */
[----:B------:R-:W-:Y:S01]  /*96b00*/  ULDC UR6, c[0x0][0x228] ;  /* 0x00008a0000067ab9 */ /* 0x000fe20000000800 */
[----:B------:R-:W3:Y:S04]  /*96b10*/  LDL.LU R9, [R1+0x74] ;  /* 0x0000740001097983 */ /* 0x000ee80000300800 */
[----:B------:R0:W-:Y:S01]  /*96b20*/  @P2 STG.E.U16 desc[UR44][R4.64], R6 ;  /* 0x0000000604002986 */ /* 0x0001e2000c10152c */
[----:B------:R-:W-:Y:S01]  /*96b30*/  ISETP.LT.AND P2, PT, R3, UR6, !P6 ;  /* 0x0000000603007c0c */ /* 0x000fe2000f741270 */
[----:B------:R-:W-:Y:S01]  /*96b40*/  ULDC UR6, c[0x0][0x228] ;  /* 0x00008a0000067ab9 */ /* 0x000fe20000000800 */
[----:B0-----:R-:W-:-:S05]  /*96b50*/  IMAD.WIDE R4, R2, 0x2, R10 ;  /* 0x0000000202047825 */ /* 0x001fca00078e020a */
[----:B--2---:R0:W-:Y:S01]  /*96b60*/  @P4 STG.E.U16 desc[UR44][R4.64], R7 ;  /* 0x0000000704004986 */ /* 0x0041e2000c10152c */
[----:B------:R-:W-:Y:S01]  /*96b70*/  PRMT R6, R7, 0x7632, R6 ;  /* 0x0000763207067816 */ /* 0x000fe20000000006 */
[----:B0-----:R-:W-:-:S05]  /*96b80*/  IMAD.WIDE R4, R2, 0x2, R16 ;  /* 0x0000000202047825 */ /* 0x001fca00078e0210 */
[----:B------:R0:W-:Y:S04]  /*96b90*/  @P2 STG.E.U16 desc[UR44][R4.64], R6 ;  /* 0x0000000604002986 */ /* 0x0001e8000c10152c */
[----:B0-----:R-:W2:Y:S01]  /*96ba0*/  LDL.LU R6, [R1+0x84] ;  /* 0x0000840001067983 */ /* 0x001ea20000300800 */
[----:B------:R-:W-:Y:S01]  /*96bb0*/  ISETP.LT.AND P4, PT, R8, UR6, !P6 ;  /* 0x0000000608007c0c */ /* 0x000fe2000f781270 */
[----:B------:R-:W-:Y:S01]  /*96bc0*/  UMOV UR10, UR19 ;  /* 0x00000013000a7c82 */ /* 0x000fe20008000000 */
[----:B------:R-:W-:Y:S01]  /*96bd0*/  ULDC.64 UR18, c[0x0][0x228] ;  /* 0x00008a0000127ab9 */ /* 0x000fe20000000a00 */
[----:B------:R-:W-:Y:S01]  /*96be0*/  IMAD.WIDE R4, R2, 0x2, R14 ;  /* 0x0000000202047825 */ /* 0x000fe200078e020e */
[----:B------:R-:W-:Y:S02]  /*96bf0*/  UMOV UR6, UR18 ;  /* 0x0000001200067c82 */ /* 0x000fe40008000000 */
[----:B------:R-:W-:Y:S01]  /*96c00*/  ISETP.LT.AND P6, PT, R29, UR6, !P6 ;  /* 0x000000061d007c0c */ /* 0x000fe2000f7c1270 */
[----:B------:R-:W-:Y:S01]  /*96c10*/  VIADD R7, R28, 0x27 ;  /* 0x000000271c077836 */ /* 0x000fe20000000000 */
[----:B------:R-:W-:Y:S01]  /*96c20*/  MOV R21, UR12 ;  /* 0x0000000c00157c02 */ /* 0x000fe20008000f00 */
[----:B------:R-:W-:Y:S01]  /*96c30*/  UMOV UR12, UR19 ;  /* 0x00000013000c7c82 */ /* 0x000fe20008000000 */
[----:B------:R-:W-:-:S02]  /*96c40*/  ULDC.64 UR18, c[0x0][0x228] ;  /* 0x00008a0000127ab9 */ /* 0x000fc40000000a00 */
[----:B------:R-:W-:Y:S01]  /*96c50*/  ISETP.GE.AND P2, PT, R7, UR61, PT ;  /* 0x0000003d07007c0c */ /* 0x000fe2000bf46270 */
[----:B------:R-:W-:Y:S01]  /*96c60*/  UMOV UR6, UR18 ;  /* 0x0000001200067c82 */ /* 0x000fe20008000000 */
[----:B--2---:R0:W-:Y:S01]  /*96c70*/  @P4 STG.E.U16 desc[UR44][R4.64], R6 ;  /* 0x0000000604004986 */ /* 0x0041e2000c10152c */
[----:B------:R-:W-:Y:S01]  /*96c80*/  ISETP.LT.AND P4, PT, R0, UR6, !P5 ;  /* 0x0000000600007c0c */ /* 0x000fe2000ef81270 */
[----:B------:R-:W-:Y:S01]  /*96c90*/  ULDC UR6, c[0x0][0x248] ;  /* 0x0000920000067ab9 */ /* 0x000fe20000000800 */
[----:B0-----:R-:W-:-:S05]  /*96ca0*/  IMAD.MOV.U32 R5, RZ, RZ, R6 ;  /* 0x000000ffff057224 */ /* 0x001fca00078e0006 */
[----:B------:R-:W-:Y:S01]  /*96cb0*/  PRMT R7, R5, 0x7632, R7 ;  /* 0x0000763205077816 */ /* 0x000fe20000000007 */
[----:B------:R-:W-:-:S04]  /*96cc0*/  IMAD.WIDE R4, R2, 0x2, R12 ;  /* 0x0000000202047825 */ /* 0x000fc800078e020c */
[----:B------:R-:W-:Y:S01]  /*96cd0*/  VIADD R6, R2, UR6 ;  /* 0x0000000602067c36 */ /* 0x000fe20008000000 */
[----:B------:R-:W-:Y:S01]  /*96ce0*/  ULDC UR6, c[0x0][0x228] ;  /* 0x00008a0000067ab9 */ /* 0x000fe20000000800 */
[----:B------:R0:W-:Y:S01]  /*96cf0*/  @P6 STG.E.U16 desc[UR44][R4.64], R7 ;  /* 0x0000000704006986 */ /* 0x0001e2000c10152c */
[----:B------:R-:W-:Y:S01]  /*96d00*/  ISETP.LT.AND P6, PT, R3, UR6, !P5 ;  /* 0x0000000603007c0c */ /* 0x000fe2000efc1270 */
[----:B------:R-:W-:Y:S01]  /*96d10*/  ULDC UR6, c[0x0][0x228] ;  /* 0x00008a0000067ab9 */ /* 0x000fe20000000800 */
[----:B---3--:R-:W-:Y:S01]  /*96d20*/  PRMT R2, R9, 0x7632, R2 ;  /* 0x0000763209027816 */ /* 0x008fe20000000002 */
[----:B0-----:R-:W-:-:S05]  /*96d30*/  IMAD.WIDE R4, R6, 0x2, R10 ;  /* 0x0000000206047825 */ /* 0x001fca00078e020a */
[----:B------:R0:W-:Y:S01]  /*96d40*/  @P4 STG.E.U16 desc[UR44][R4.64], R9 ;  /* 0x0000000904004986 */ /* 0x0001e2000c10152c */
[----:B------:R-:W-:Y:S02]  /*96d50*/  VIADD R7, R28, 0x28 ;  /* 0x000000281c077836 */ /* 0x000fe40000000000 */
[----:B0-----:R-:W-:Y:S01]  /*96d60*/  IMAD.WIDE R4, R6, 0x2, R16 ;  /* 0x0000000206047825 */ /* 0x001fe200078e0210 */
[----:B------:R-:W2:Y:S04]  /*96d70*/  LDL.LU R9, [R1+0x78] ;  /* 0x0000780001097983 */ /* 0x000ea80000300800 */
[----:B------:R0:W-:Y:S01]  /*96d80*/  @P6 STG.E.U16 desc[UR44][R4.64], R2 ;  /* 0x0000000204006986 */ /* 0x0001e2000c10152c */
[----:B------:R-:W-:-:S03]  /*96d90*/  ISETP.GE.AND P6, PT, R7, UR59, PT ;  /* 0x0000003b07007c0c */ /* 0x000fc6000bfc6270 */
[----:B------:R-:W3:Y:S01]  /*96da0*/  LDL.LU R7, [R1+0x64] ;  /* 0x0000640001077983 */ /* 0x000ee20000300800 */
[----:B------:R-:W-:Y:S02]  /*96db0*/  ISETP.LT.AND P4, PT, R8, UR6, !P5 ;  /* 0x0000000608007c0c */ /* 0x000fe4000ef81270 */
[----:B------:R-:W-:Y:S01]  /*96dc0*/  MOV R20, UR14 ;  /* 0x0000000e00147c02 */ /* 0x000fe20008000f00 */
[----:B------:R-:W-:Y:S01]  /*96dd0*/  UMOV UR14, UR19 ;  /* 0x00000013000e7c82 */ /* 0x000fe20008000000 */
[----:B------:R-:W-:Y:S02]  /*96de0*/  ULDC.64 UR18, c[0x0][0x228] ;  /* 0x00008a0000127ab9 */ /* 0x000fe40000000a00 */
[----:B------:R-:W-:Y:S01]  /*96df0*/  UMOV UR6, UR18 ;  /* 0x0000001200067c82 */ /* 0x000fe20008000000 */
[----:B0-----:R-:W-:Y:S01]  /*96e00*/  IMAD.WIDE R4, R6, 0x2, R14 ;  /* 0x0000000206047825 */ /* 0x001fe200078e020e */
[----:B------:R-:W-:Y:S01]  /*96e10*/  UMOV UR59, UR19 ;  /* 0x00000013003b7c82 */ /* 0x000fe20008000000 */
[----:B------:R-:W-:Y:S01]  /*96e20*/  ISETP.LT.AND P5, PT, R29, UR6, !P5 ;  /* 0x000000061d007c0c */ /* 0x000fe2000efa1270 */
[----:B------:R-:W-:-:S02]  /*96e30*/  ULDC.64 UR18, c[0x0][0x228] ;  /* 0x00008a0000127ab9 */ /* 0x000fc40000000a00 */
[----:B------:R-:W-:Y:S01]  /*96e40*/  UMOV UR6, UR18 ;  /* 0x0000001200067c82 */ /* 0x000fe20008000000 */
[----:B---3--:R0:W-:Y:S01]  /*96e50*/  @P4 STG.E.U16 desc[UR44][R4.64], R7 ;  /* 0x0000000704004986 */ /* 0x0081e2000c10152c */
[----:B------:R-:W-:Y:S01]  /*96e60*/  ISETP.LT.AND P4, PT, R0, UR6, !P0 ;  /* 0x0000000600007c0c */ /* 0x000fe2000c781270 */
[----:B------:R-:W-:Y:S02]  /*96e70*/  ULDC UR6, c[0x0][0x248] ;  /* 0x0000920000067ab9 */ /* 0x000fe40000000800 */
[C---:B------:R-:W-:Y:S01]  /*96e80*/  VIADD R2, R6.reuse, UR6 ;  /* 0x0000000606027c36 */ /* 0x040fe20008000000 */
[----:B------:R-:W-:Y:S01]  /*96e90*/  ULDC UR6, c[0x0][0x228] ;  /* 0x00008a0000067ab9 */ /* 0x000fe20000000800 */
[----:B0-----:R-:W-:Y:S01]  /*96ea0*/  PRMT R4, R7, 0x7632, R4 ;  /* 0x0000763207047816 */ /* 0x001fe20000000004 */
[----:B------:R-:W-:-:S05]  /*96eb0*/  IMAD.WIDE R6, R6, 0x2, R12 ;  /* 0x0000000206067825 */ /* 0x000fca00078e020c */
[----:B------:R0:W-:Y:S04]  /*96ec0*/  @P5 STG.E.U16 desc[UR44][R6.64], R4 ;  /* 0x0000000406005986 */ /* 0x0001e8000c10152c */
[----:B0-----:R-:W3:Y:S01]  /*96ed0*/  LDL.LU R7, [R1+0x98] ;  /* 0x0000980001077983 */ /* 0x001ee20000300800 */
[----:B------:R-:W-:Y:S01]  /*96ee0*/  ISETP.LT.AND P5, PT, R3, UR6, !P0 ;  /* 0x0000000603007c0c */ /* 0x000fe2000c7a1270 */
[----:B------:R-:W-:Y:S01]  /*96ef0*/  IMAD.WIDE R4, R2, 0x2, R10 ;  /* 0x0000000202047825 */ /* 0x000fe200078e020a */
[----:B------:R-:W-:-:S04]  /*96f00*/  ULDC UR6, c[0x0][0x228] ;  /* 0x00008a0000067ab9 */ /* 0x000fc80000000800 */
[----:B---3--:R0:W-:Y:S01]  /*96f10*/  @P4 STG.E.U16 desc[UR44][R4.64], R7 ;  /* 0x0000000704004986 */ /* 0x0081e2000c10152c */
[----:B------:R-:W-:Y:S01]  /*96f20*/  PRMT R6, R7, 0x7632, R6 ;  /* 0x0000763207067816 */ /* 0x000fe20000000006 */
[----:B0-----:R-:W-:-:S05]  /*96f30*/  IMAD.WIDE R4, R2, 0x2, R16 ;  /* 0x0000000202047825 */ /* 0x001fca00078e0210 */
[----:B------:R0:W-:Y:S04]  /*96f40*/  @P5 STG.E.U16 desc[UR44][R4.64], R6 ;  /* 0x0000000604005986 */ /* 0x0001e8000c10152c */
[----:B0-----:R-:W3:Y:S01]  /*96f50*/  LDL.LU R6, [R1+0x88] ;  /* 0x0000880001067983 */ /* 0x001ee20000300800 */
[----:B------:R-:W-:Y:S01]  /*96f60*/  ISETP.LT.AND P4, PT, R8, UR6, !P0 ;  /* 0x0000000608007c0c */ /* 0x000fe2000c781270 */
[----:B------:R-:W-:Y:S01]  /*96f70*/  IMAD.WIDE R4, R2, 0x2, R14 ;  /* 0x0000000202047825 */ /* 0x000fe200078e020e */
[----:B------:R-:W-:Y:S01]  /*96f80*/  MOV R19, UR16 ;  /* 0x0000001000137c02 */ /* 0x000fe20008000f00 */
[----:B------:R-:W-:Y:S01]  /*96f90*/  UMOV UR16, UR19 ;  /* 0x0000001300107c82 */ /* 0x000fe20008000000 */
[----:B------:R-:W-:Y:S01]  /*96fa0*/  ULDC.64 UR18, c[0x0][0x228] ;  /* 0x00008a0000127ab9 */ /* 0x000fe20000000a00 */
[----:B------:R-:W-:Y:S01]  /*96fb0*/  VIADD R7, R28, 0x98 ;  /* 0x000000981c077836 */ /* 0x000fe20000000000 */
[----:B------:R-:W-:-:S04]  /*96fc0*/  ISETP.LT.AND P0, PT, R29, UR18, !P0 ;  /* 0x000000121d007c0c */ /* 0x000fc8000c701270 */
[----:B------:R-:W-:Y:S01]  /*96fd0*/  ISETP.GE.AND P5, PT, R7, UR5, PT ;  /* 0x0000000507007c0c */ /* 0x000fe2000bfa6270 */
[----:B------:R-:W-:Y:S02]  /*96fe0*/  ULDC UR5, c[0x0][0x248] ;  /* 0x0000920000057ab9 */ /* 0x000fe40000000800 */
[----:B---3--:R0:W-:Y:S01]  /*96ff0*/  @P4 STG.E.U16 desc[UR44][R4.64], R6 ;  /* 0x0000000604004986 */ /* 0x0081e2000c10152c */
[----:B------:R-:W-:Y:S01]  /*97000*/  ISETP.LT.AND P4, PT, R0, UR20, !P1 ;  /* 0x0000001400007c0c */ /* 0x000fe2000cf81270 */
        /* <DEDUP_REMOVED lines=8> */
[----:B--2---:R-:W-:Y:S01]  /*97090*/  PRMT R2, R9, 0x7632, R2 ;  /* 0x0000763209027816 */ /* 0x004fe20000000002 */
[----:B0-----:R-:W-:-:S05]  /*970a0*/  IMAD.WIDE R4, R6, 0x2, R10 ;  /* 0x0000000206047825 */ /* 0x001fca00078e020a */
[----:B------:R0:W-:Y:S01]  /*970b0*/  @P4 STG.E.U16 desc[UR44][R4.64], R9 ;  /* 0x0000000904004986 */ /* 0x0001e2000c10152c */
[----:B------:R-:W-:Y:S01]  /*970c0*/  VIADD R7, R28, 0x9b ;  /* 0x0000009b1c077836 */ /* 0x000fe20000000000 */
[----:B------:R-:W-:Y:S01]  /*970d0*/  ISETP.LT.AND P4, PT, R8, UR5, !P1 ;  /* 0x0000000508007c0c */ /* 0x000fe2000cf81270 */
[----:B------:R-:W-:Y:S01]  /*970e0*/  UMOV UR5, UR23 ;  /* 0x0000001700057c82 */ /* 0x000fe20008000000 */
[C---:B0-----:R-:W-:Y:S01]  /*970f0*/  IMAD.WIDE R4, R6.reuse, 0x2, R16 ;  /* 0x0000000206047825 */ /* 0x041fe200078e0210 */
[----:B------:R-:W2:Y:S04]  /*97100*/  LDL.LU R9, [R1+0x8c] ;  /* 0x00008c0001097983 */ /* 0x000ea80000300800 */
[----:B------:R0:W-:Y:S01]  /*97110*/  @P0 STG.E.U16 desc[UR44][R4.64], R2 ;  /* 0x0000000204000986 */ /* 0x0001e2000c10152c */
[----:B------:R-:W-:Y:S01]  /*97120*/  ISETP.GE.AND P0, PT, R7, UR5, PT ;  /* 0x0000000507007c0c */ /* 0x000fe2000bf06270 */
[----:B------:R-:W-:Y:S01]  /*97130*/  UMOV UR6, UR22 ;  /* 0x0000001600067c82 */ /* 0x000fe20008000000 */
[----:B------:R-:W-:Y:S01]  /*97140*/  ULDC.64 UR22, c[0x0][0x228] ;  /* 0x00008a0000167ab9 */ /* 0x000fe20000000a00 */
[----:B------:R-:W3:Y:S01]  /*97150*/  LDL.LU R7, [R1+0x68] ;  /* 0x0000680001077983 */ /* 0x000ee20000300800 */
[----:B------:R-:W-:Y:S01]  /*97160*/  ISETP.LT.AND P1, PT, R29, UR22, !P1 ;  /* 0x000000161d007c0c */ /* 0x000fe2000cf21270 */
[----:B------:R-:W-:Y:S01]  /*97170*/  ULDC UR5, c[0x0][0x248] ;  /* 0x0000920000057ab9 */ /* 0x000fe20000000800 */
[----:B0-----:R-:W-:-:S04]  /*97180*/  IMAD.WIDE R4, R6, 0x2, R14 ;  /* 0x0000000206047825 */ /* 0x001fc800078e020e */
[C---:B------:R-:W-:Y:S01]  /*97190*/  VIADD R2, R6.reuse, UR5 ;  /* 0x0000000506027c36 */ /* 0x040fe20008000000 */
[----:B------:R-:W-:Y:S01]  /*971a0*/  ULDC UR5, c[0x0][0x228] ;  /* 0x00008a0000057ab9 */ /* 0x000fe20000000800 */
[----:B---3--:R0:W-:Y:S02]  /*971b0*/  @P4 STG.E.U16 desc[UR44][R4.64], R7 ;  /* 0x0000000704004986 */ /* 0x0081e4000c10152c */
[----:B0-----:R-:W-:Y:S01]  /*971c0*/  PRMT R4, R7, 0x7632, R4 ;  /* 0x0000763207047816 */ /* 0x001fe20000000004 */
[----:B------:R-:W-:-:S05]  /*971d0*/  IMAD.WIDE R6, R6, 0x2, R12 ;  /* 0x0000000206067825 */ /* 0x000fca00078e020c */
[----:B------:R0:W-:Y:S04]  /*971e0*/  @P1 STG.E.U16 desc[UR44][R6.64], R4 ;  /* 0x0000000406001986 */ /* 0x0001e8000c10152c */
[----:B0-----:R-:W3:Y:S01]  /*971f0*/  LDL.LU R7, [R1+0x9c] ;  /* 0x00009c0001077983 */ /* 0x001ee20000300800 */
[----:B------:R-:W-:Y:S01]  /*97200*/  ISETP.LT.AND P4, PT, R0, UR24, !P3 ;  /* 0x0000001800007c0c */ /* 0x000fe2000df81270 */
[----:B------:R-:W-:Y:S01]  /*97210*/  IMAD.WIDE R4, R2, 0x2, R10 ;  /* 0x0000000202047825 */ /* 0x000fe200078e020a */
[----:B------:R-:W-:Y:S01]  /*97220*/  ISETP.LT.AND P1, PT, R3, UR5, !P3 ;  /* 0x0000000503007c0c */ /* 0x000fe2000df21270 */
[----:B------:R-:W-:Y:S01]  /*97230*/  ULDC UR5, c[0x0][0x228] ;  /* 0x00008a0000057ab9 */ /* 0x000fe20000000800 */
[----:B------:R-:W-:-:S09]  /*97240*/  UMOV UR18, UR34 ;  /* 0x0000002200127c82 */ /* 0x000fd20008000000 */
[----:B---3--:R0:W-:Y:S01]  /*97250*/  @P4 STG.E.U16 desc[UR44][R4.64], R7 ;  /* 0x0000000704004986 */ /* 0x0081e2000c10152c */
[----:B------:R-:W-:Y:S01]  /*97260*/  ISETP.LT.AND P4, PT, R8, UR5, !P3 ;  /* 0x0000000508007c0c */ /* 0x000fe2000df81270 */
[----:B------:R-:W-:Y:S01]  /*97270*/  UMOV UR5, UR35 ;  /* 0x0000002300057c82 */ /* 0x000fe20008000000 */
[----:B------:R-:W-:Y:S01]  /*97280*/  PRMT R6, R7, 0x7632, R6 ;  /* 0x0000763207067816 */ /* 0x000fe20000000006 */
[----:B------:R-:W-:Y:S02]  /*97290*/  ULDC.64 UR34, c[0x0][0x228] ;  /* 0x00008a0000227ab9 */ /* 0x000fe40000000a00 */
[----:B------:R-:W-:Y:S01]  /*972a0*/  ISETP.LT.AND P3, PT, R29, UR34, !P3 ;  /* 0x000000221d007c0c */ /* 0x000fe2000df61270 */
[----:B0-----:R-:W-:-:S04]  /*972b0*/  IMAD.WIDE R4, R2, 0x2, R16 ;  /* 0x0000000202047825 */ /* 0x001fc800078e0210 */
[----:B------:R-:W-:Y:S01]  /*972c0*/  VIADD R7, R28, 0x99 ;  /* 0x000000991c077836 */ /* 0x000fe20000000000 */
[----:B------:R0:W-:Y:S04]  /*972d0*/  @P1 STG.E.U16 desc[UR44][R4.64], R6 ;  /* 0x0000000604001986 */ /* 0x0001e8000c10152c */
[----:B------:R-:W-:Y:S01]  /*972e0*/  ISETP.GE.AND P1, PT, R7, UR5, PT ;  /* 0x0000000507007c0c */ /* 0x000fe2000bf26270 */
[----:B------:R-:W-:Y:S01]  /*972f0*/  ULDC UR5, c[0x0][0x248] ;  /* 0x0000920000057ab9 */ /* 0x000fe20000000800 */
[----:B--2---:R-:W-:Y:S01]  /*97300*/  PRMT R7, R9, 0x7632, R7 ;  /* 0x0000763209077816 */ /* 0x004fe20000000007 */
[----:B0-----:R-:W-:-:S05]  /*97310*/  IMAD.WIDE R4, R2, 0x2, R14 ;  /* 0x0000000202047825 */ /* 0x001fca00078e020e */
[----:B------:R0:W-:Y:S02]  /*97320*/  @P4 STG.E.U16 desc[UR44][R4.64], R9 ;  /* 0x0000000904004986 */ /* 0x0001e4000c10152c */
[----:B0-----:R-:W-:Y:S02]  /*97330*/  IMAD.WIDE R4, R2, 0x2, R12 ;  /* 0x0000000202047825 */ /* 0x001fe400078e020c */
[----:B------:R-:W2:Y:S04]  /*97340*/  LDL.LU R9, [R1+0x5e0] ;  /* 0x0005e00001097983 */ /* 0x000ea80000300800 */
[----:B------:R0:W-:Y:S04]  /*97350*/  @P3 STG.E.U16 desc[UR44][R4.64], R7 ;  /* 0x0000000704003986 */ /* 0x0001e8000c10152c */
[----:B0-----:R-:W3:Y:S01]  /*97360*/  LDL.LU R7, [R1+0x7c] ;  /* 0x00007c0001077983 */ /* 0x001ee20000300800 */
[----:B------:R-:W-:Y:S01]  /*97370*/  ISETP.LT.AND P4, PT, R0, UR36, !P2 ;  /* 0x0000002400007c0c */ /* 0x000fe2000d781270 */
[----:B------:R-:W-:Y:S01]  /*97380*/  VIADD R6, R2, UR5 ;  /* 0x0000000502067c36 */ /* 0x000fe20008000000 */
[----:B------:R-:W-:-:S02]  /*97390*/  ULDC UR5, c[0x0][0x228] ;  /* 0x00008a0000057ab9 */ /* 0x000fc40000000800 */
[----:B------:R-:W-:Y:S01]  /*973a0*/  ISETP.LT.AND P3, PT, R3, UR5, !P2 ;  /* 0x0000000503007c0c */ /* 0x000fe2000d761270 */
[----:B------:R-:W-:Y:S01]  /*973b0*/  IMAD.WIDE R4, R6, 0x2, R10 ;  /* 0x0000000206047825 */ /* 0x000fe200078e020a */
[----:B------:R-:W-:-:S07]  /*973c0*/  ULDC UR5, c[0x0][0x228] ;  /* 0x00008a0000057ab9 */ /* 0x000fce0000000800 */
[----:B---3--:R0:W-:Y:S01]  /*973d0*/  @P4 STG.E.U16 desc[UR44][R4.64], R7 ;  /* 0x0000000704004986 */ /* 0x0081e2000c10152c */
[----:B------:R-:W-:Y:S02]  /*973e0*/  PRMT R2, R7, 0x7632, R2 ;  /* 0x0000763207027816 */ /* 0x000fe40000000002 */
[----:B------:R-:W-:Y:S01]  /*973f0*/  ISETP.LT.AND P4, PT, R8, UR5, !P2 ;  /* 0x0000000508007c0c */ /* 0x000fe2000d781270 */
[----:B------:R-:W-:Y:S01]  /*97400*/  UMOV UR5, UR51 ;  /* 0x0000003300057c82 */ /* 0x000fe20008000000 */
[----:B0-----:R-:W-:-:S04]  /*97410*/  IMAD.WIDE R4, R6, 0x2, R16 ;  /* 0x0000000206047825 */ /* 0x001fc800078e0210 */
[----:B------:R-:W-:Y:S01]  /*97420*/  VIADD R7, R28, 0x97 ;  /* 0x000000971c077836 */ /* 0x000fe20000000000 */
[----:B------:R0:W-:Y:S04]  /*97430*/  @P3 STG.E.U16 desc[UR44][R4.64], R2 ;  /* 0x0000000204003986 */ /* 0x0001e8000c10152c */
[----:B------:R-:W-:Y:S01]  /*97440*/  ISETP.GE.AND P3, PT, R7, UR5, PT ;  /* 0x0000000507007c0c */ /* 0x000fe2000bf66270 */
[----:B------:R-:W-:Y:S01]  /*97450*/  UMOV UR55, UR39 ;  /* 0x0000002700377c82 */ /* 0x000fe20008000000 */
[----:B------:R-:W3:Y:S01]  /*97460*/  LDL.LU R7, [R1+0x6c] ;  /* 0x00006c0001077983 */ /* 0x000ee20000300800 */
[----:B------:R-:W-:Y:S01]  /*97470*/  UMOV UR53, UR38 ;  /* 0x0000002600357c82 */ /* 0x000fe20008000000 */
[----:B------:R-:W-:Y:S01]  /*97480*/  ULDC.64 UR38, c[0x0][0x228] ;  /* 0x00008a0000267ab9 */ /* 0x000fe20000000a00 */
[----:B------:R-:W-:Y:S01]  /*97490*/  UMOV UR61, UR41 ;  /* 0x00000029003d7c82 */ /* 0x000fe20008000000 */
[----:B------:R-:W-:Y:S01]  /*974a0*/  ISETP.LT.AND P2, PT, R29, UR38, !P2 ;  /* 0x000000261d007c0c */ /* 0x000fe2000d741270 */
[----:B------:R-:W-:Y:S01]  /*974b0*/  UMOV UR57, UR40 ;  /* 0x0000002800397c82 */ /* 0x000fe20008000000 */
[----:B0-----:R-:W-:Y:S01]  /*974c0*/  IMAD.WIDE R4, R6, 0x2, R14 ;  /* 0x0000000206047825 */ /* 0x001fe200078e020e */
[----:B------:R-:W-:Y:S01]  /*974d0*/  ULDC UR5, c[0x0][0x248] ;  /* 0x0000920000057ab9 */ /* 0x000fe20000000800 */
[----:B------:R-:W-:-:S02]  /*974e0*/  ULDC.64 UR40, c[0x0][0x228] ;  /* 0x00008a0000287ab9 */ /* 0x000fc40000000a00 */
[----:B------:R-:W-:Y:S01]  /*974f0*/  VIADD R2, R6, UR5 ;  /* 0x0000000506027c36 */ /* 0x000fe20008000000 */
[----:B------:R-:W-:Y:S01]  /*97500*/  ULDC UR5, c[0x0][0x228] ;  /* 0x00008a0000057ab9 */ /* 0x000fe20000000800 */
[----:B---3--:R0:W-:Y:S01]  /*97510*/  @P4 STG.E.U16 desc[UR44][R4.64], R7 ;  /* 0x0000000704004986 */ /* 0x0081e2000c10152c */
[----:B------:R-:W-:Y:S02]  /*97520*/  ISETP.LT.AND P4, PT, R0, UR40, !P6 ;  /* 0x0000002800007c0c */ /* 0x000fe4000f781270 */
        /* <DEDUP_REMOVED lines=14> */
[----:B------:R-:W-:Y:S01]  /*97610*/  UMOV UR22, UR42 ;  /* 0x0000002a00167c82 */ /* 0x000fe20008000000 */
[----:B------:R-:W-:Y:S01]  /*97620*/  ULDC.64 UR42, c[0x0][0x228] ;  /* 0x00008a00002a7ab9 */ /* 0x000fe20000000a00 */
[----:B------:R-:W-:Y:S01]  /*97630*/  IMAD.WIDE R4, R2, 0x2, R14 ;  /* 0x0000000202047825 */ /* 0x000fe200078e020e */
[----:B------:R-:W-:Y:S01]  /*97640*/  ISETP.LT.AND P6, PT, R29, UR42, !P6 ;  /* 0x0000002a1d007c0c */ /* 0x000fe2000f7c1270 */
[----:B------:R-:W-:Y:S01]  /*97650*/  UMOV UR20, UR50 ;  /* 0x0000003200147c82 */ /* 0x000fe20008000000 */
[----:B------:R-:W-:Y:S01]  /*97660*/  ULDC.64 UR50, c[0x0][0x228] ;  /* 0x00008a0000327ab9 */ /* 0x000fe20000000a00 */
[----:B------:R-:W-:Y:S01]  /*97670*/  VIADD R7, R28, 0x29 ;  /* 0x000000291c077836 */ /* 0x000fe20000000000 */
[----:B------:R-:W-:Y:S01]  /*97680*/  UMOV UR40, UR27 ;  /* 0x0000001b00287c82 */ /* 0x000fe20008000000 */
[----:B------:R-:W-:Y:S01]  /*97690*/  UMOV UR36, UR26 ;  /* 0x0000001a00247c82 */ /* 0x000fe20008000000 */
[----:B------:R-:W-:Y:S01]  /*976a0*/  ULDC.64 UR26, c[0x0][0x228] ;  /* 0x00008a00001a7ab9 */ /* 0x000fe20000000a00 */
[----:B------:R-:W-:Y:S01]  /*976b0*/  ULDC UR5, c[0x0][0x248] ;  /* 0x0000920000057ab9 */ /* 0x000fe20000000800 */
[----:B------:R-:W-:Y:S01]  /*976c0*/  ISETP.GE.AND P2, PT, R7, UR51, PT ;  /* 0x0000003307007c0c */ /* 0x000fe2000bf46270 */
[----:B---3--:R0:W-:Y:S02]  /*976d0*/  @P4 STG.E.U16 desc[UR44][R4.64], R6 ;  /* 0x0000000604004986 */ /* 0x0081e4000c10152c */
[----:B0-----:R-:W-:Y:S01]  /*976e0*/  PRMT R5, R6, 0x7632, R5 ;  /* 0x0000763206057816 */ /* 0x001fe20000000005 */
[----:B------:R-:W-:-:S05]  /*976f0*/  IMAD.WIDE R6, R2, 0x2, R12 ;  /* 0x0000000202067825 */ /* 0x000fca00078e020c */
[----:B------:R0:W-:Y:S04]  /*97700*/  @P6 STG.E.U16 desc[UR44][R6.64], R5 ;  /* 0x0000000506006986 */ /* 0x0001e8000c10152c */
[----:B0-----:R-:W3:Y:S01]  /*97710*/  LDL.LU R5, [R1+0xb0] ;  /* 0x0000b00001057983 */ /* 0x001ee20000300800 */
[----:B------:R-:W-:Y:S01]  /*97720*/  ISETP.LT.AND P4, PT, R0, UR26, !P2 ;  /* 0x0000001a00007c0c */ /* 0x000fe2000d781270 */
[----:B------:R-:W-:Y:S01]  /*97730*/  VIADD R4, R2, UR5 ;  /* 0x0000000502047c36 */ /* 0x000fe20008000000 */
[----:B------:R-:W-:Y:S02]  /*97740*/  ULDC UR5, c[0x0][0x228] ;  /* 0x00008a0000057ab9 */ /* 0x000fe40000000800 */
[----:B------:R-:W-:Y:S01]  /*97750*/  ISETP.LT.AND P6, PT, R3, UR5, !P2 ;  /* 0x0000000503007c0c */ /* 0x000fe2000d7c1270 */
[----:B------:R-:W-:Y:S01]  /*97760*/  IMAD.WIDE R6, R4, 0x2, R10 ;  /* 0x0000000204067825 */ /* 0x000fe200078e020a */
[----:B------:R-:W-:Y:S01]  /*97770*/  ULDC UR5, c[0x0][0x228] ;  /* 0x00008a0000057ab9 */ /* 0x000fe20000000800 */
[----:B------:R-:W-:Y:S01]  /*97780*/  UMOV UR34, UR22 ;  /* 0x0000001600227c82 */ /* 0x000fe20008000000 */
[----:B------:R-:W-:Y:S01]  /*97790*/  UMOV UR22, UR61 ;  /* 0x0000003d00167c82 */ /* 0x000fe20008000000 */
[----:B------:R-:W-:Y:S01]  /*977a0*/  UMOV UR61, UR55 ;  /* 0x00000037003d7c82 */ /* 0x000fe20008000000 */
[----:B------:R-:W-:Y:S01]  /*977b0*/  UMOV UR26, UR49 ;  /* 0x00000031001a7c82 */ /* 0x000fe20008000000 */
[----:B------:R-:W-:Y:S01]  /*977c0*/  UMOV UR55, UR48 ;  /* 0x0000003000377c82 */ /* 0x000fe20008000000 */
[----:B------:R-:W-:Y:S01]  /*977d0*/  ULDC.64 UR48, c[0x0][0x228] ;  /* 0x00008a0000307ab9 */ /* 0x000fe20000000a00 */
[----:B---3--:R0:W-:Y:S01]  /*977e0*/  @P4 STG.E.U16 desc[UR44][R6.64], R5 ;  /* 0x0000000506004986 */ /* 0x0081e2000c10152c */
[----:B------:R-:W-:Y:S01]  /*977f0*/  ISETP.LT.AND P4, PT, R8, UR5, !P2 ;  /* 0x0000000508007c0c */ /* 0x000fe2000d781270 */
[----:B------:R-:W-:Y:S01]  /*97800*/  UMOV UR42, UR24 ;  /* 0x00000018002a7c82 */ /* 0x000fe20008000000 */
[----:B------:R-:W-:Y:S01]  /*97810*/  PRMT R2, R5, 0x7632, R2 ;  /* 0x0000763205027816 */ /* 0x000fe20000000002 */
[----:B0-----:R-:W-:Y:S01]  /*97820*/  IMAD.WIDE R6, R4, 0x2, R16 ;  /* 0x0000000204067825 */ /* 0x001fe200078e0210 */
[----:B------:R-:W-:Y:S01]  /*97830*/  UMOV UR38, UR57 ;  /* 0x0000003900267c82 */ /* 0x000fe20008000000 */
[----:B------:R-:W-:-:S03]  /*97840*/  ULDC UR5, c[0x0][0x248] ;  /* 0x0000920000057ab9 */ /* 0x000fc60000000800 */
[----:B------:R0:W-:Y:S02]  /*97850*/  @P6 STG.E.U16 desc[UR44][R6.64], R2 ;  /* 0x0000000206006986 */ /* 0x0001e4000c10152c */
[----:B0-----:R-:W-:-:S05]  /*97860*/  IMAD.WIDE R6, R4, 0x2, R14 ;  /* 0x0000000204067825 */ /* 0x001fca00078e020e */
[----:B--2---:R0:W-:Y:S04]  /*97870*/  @P4 STG.E.U16 desc[UR44][R6.64], R9 ;  /* 0x0000000906004986 */ /* 0x0041e8000c10152c */
[----:B0-----:R-:W2:Y:S01]  /*97880*/  LDL.LU R7, [R1+0x5e4] ;  /* 0x0005e40001077983 */ /* 0x001ea20000300800 */
[----:B------:R-:W-:-:S03]  /*97890*/  PRMT R6, R9, 0x7632, R6 ;  /* 0x0000763209067816 */ /* 0x000fc60000000006 */
[----:B------:R-:W3:Y:S01]  /*978a0*/  LDL.LU R9, [R1+0xc4] ;  /* 0x0000c40001097983 */ /* 0x000ee20000300800 */
[----:B------:R-:W-:Y:S01]  /*978b0*/  VIADD R5, R28, 0x2a ;  /* 0x0000002a1c057836 */ /* 0x000fe20000000000 */
[----:B------:R-:W-:-:S04]  /*978c0*/  UMOV UR24, UR29 ;  /* 0x0000001d00187c82 */ /* 0x000fc80008000000 */
[----:B------:R-:W-:Y:S01]  /*978d0*/  ISETP.GE.AND P6, PT, R5, UR49, PT ;  /* 0x0000003105007c0c */ /* 0x000fe2000bfc6270 */
[----:B------:R-:W-:Y:S01]  /*978e0*/  UMOV UR49, UR28 ;  /* 0x0000001c00317c82 */ /* 0x000fe20008000000 */
[----:B------:R-:W-:Y:S02]  /*978f0*/  ULDC.64 UR28, c[0x0][0x228] ;  /* 0x00008a00001c7ab9 */ /* 0x000fe40000000a00 */
[----:B------:R-:W-:Y:S01]  /*97900*/  ISETP.LT.AND P2, PT, R29, UR28, !P2 ;  /* 0x0000001c1d007c0c */ /* 0x000fe2000d741270 */
[----:B------:R-:W-:Y:S01]  /*97910*/  UMOV UR57, UR31 ;  /* 0x0000001f00397c82 */ /* 0x000fe20008000000 */
[----:B------:R-:W-:Y:S01]  /*97920*/  UMOV UR28, UR30 ;  /* 0x0000001e001c7c82 */ /* 0x000fe20008000000 */
[----:B------:R-:W-:Y:S01]  /*97930*/  ULDC.64 UR30, c[0x0][0x228] ;  /* 0x00008a00001e7ab9 */ /* 0x000fe20000000a00 */
[----:B------:R-:W-:Y:S01]  /*97940*/  VIADD R2, R4, UR5 ;  /* 0x0000000504027c36 */ /* 0x000fe20008000000 */
[----:B------:R-:W-:Y:S01]  /*97950*/  ISETP.LT.AND P4, PT, R0, UR30, !P6 ;  /* 0x0000001e00007c0c */ /* 0x000fe2000f781270 */
[----:B------:R-:W-:Y:S01]  /*97960*/  IMAD.WIDE R4, R4, 0x2, R12 ;  /* 0x0000000204047825 */ /* 0x000fe200078e020c */
[----:B------:R-:W-:-:S06]  /*97970*/  ULDC UR5, c[0x0][0x228] ;  /* 0x00008a0000057ab9 */ /* 0x000fcc0000000800 */
[----:B------:R0:W-:Y:S01]  /*97980*/  @P2 STG.E.U16 desc[UR44][R4.64], R6 ;  /* 0x0000000604002986 */ /* 0x0001e2000c10152c */
[----:B------:R-:W-:Y:S01]  /*97990*/  ISETP.LT.AND P2, PT, R3, UR5, !P6 ;  /* 0x0000000503007c0c */ /* 0x000fe2000f741270 */
[----:B------:R-:W-:Y:S01]  /*979a0*/  ULDC UR5, c[0x0][0x228] ;  /* 0x00008a0000057ab9 */ /* 0x000fe20000000800 */
[----:B------:R-:W-:Y:S01]  /*979b0*/  UMOV UR51, UR47 ;  /* 0x0000002f00337c82 */ /* 0x000fe20008000000 */
[----:B0-----:R-:W-:Y:S01]  /*979c0*/  IMAD.WIDE R4, R2, 0x2, R10 ;  /* 0x0000000202047825 */ /* 0x001fe200078e020a */
[----:B------:R-:W-:Y:S01]  /*979d0*/  UMOV UR30, UR49 ;  /* 0x00000031001e7c82 */ /* 0x000fe20008000000 */
[----:B------:R-:W-:Y:S01]  /*979e0*/  UMOV UR49, UR53 ;  /* 0x0000003500317c82 */ /* 0x000fe20008000000 */
[----:B------:R-:W-:Y:S02]  /*979f0*/  UMOV UR53, UR32 ;  /* 0x0000002000357c82 */ /* 0x000fe40008000000 */
        /* <DEDUP_REMOVED lines=9> */
[----:B------:R-:W-:Y:S01]  /*97a90*/  UMOV UR47, UR28 ;  /* 0x0000001c002f7c82 */ /* 0x000fe20008000000 */
[----:B------:R-:W-:Y:S01]  /*97aa0*/  UMOV UR28, UR26 ;  /* 0x0000001a001c7c82 */ /* 0x000fe20008000000 */
[----:B------:R-:W-:Y:S01]  /*97ab0*/  UMOV UR26, UR40 ;  /* 0x00000028001a7c82 */ /* 0x000fe20008000000 */
[----:B------:R-:W-:Y:S01]  /*97ac0*/  UMOV UR40, UR33 ;  /* 0x0000002100287c82 */ /* 0x000fe20008000000 */
[----:B------:R-:W-:-:S02]  /*97ad0*/  ULDC.64 UR32, c[0x0][0x228] ;  /* 0x00008a0000207ab9 */ /* 0x000fc40000000a00 */
[----:B------:R-:W-:Y:S01]  /*97ae0*/  ISETP.LT.AND P6, PT, R29, UR32, !P6 ;  /* 0x000000201d007c0c */ /* 0x000fe2000f7c1270 */
[----:B0-----:R-:W-:Y:S01]  /*97af0*/  IMAD.WIDE R4, R2, 0x2, R14 ;  /* 0x0000000202047825 */ /* 0x001fe200078e020e */
[----:B---3--:R-:W-:-:S04]  /*97b00*/  PRMT R7, R9, 0x7632, R7 ;  /* 0x0000763209077816 */ /* 0x008fc80000000007 */
[----:B------:R0:W-:Y:S02]  /*97b10*/  @P4 STG.E.U16 desc[UR44][R4.64], R9 ;  /* 0x0000000904004986 */ /* 0x0001e4000c10152c */
[----:B0-----:R-:W-:Y:S02]  /*97b20*/  IMAD.WIDE R4, R2, 0x2, R12 ;  /* 0x0000000202047825 */ /* 0x001fe400078e020c */
[----:B------:R-:W2:Y:S04]  /*97b30*/  LDL.LU R9, [R1+0x5e8] ;  /* 0x0005e80001097983 */ /* 0x000ea80000300800 */
[----:B------:R0:W-:Y:S04]  /*97b40*/  @P6 STG.E.U16 desc[UR44][R4.64], R7 ;  /* 0x0000000704006986 */ /* 0x0001e8000c10152c */
[----:B0-----:R-:W3:Y:S01]  /*97b50*/  LDL.LU R7, [R1+0xb4] ;  /* 0x0000b40001077983 */ /* 0x001ee20000300800 */
[----:B------:R-:W-:Y:S01]  /*97b60*/  UMOV UR32, UR5 ;  /* 0x0000000500207c82 */ /* 0x000fe20008000000 */
        /* <DEDUP_REMOVED lines=8> */
[----:B------:R-:W-:Y:S02]  /*97bf0*/  PRMT R2, R7, 0x7632, R2 ;  /* 0x0000763207027816 */ /* 0x000fe40000000002 */
[----:B------:R-:W-:Y:S01]  /*97c00*/  ISETP.LT.AND P4, PT, R8, UR5, !P2 ;  /* 0x0000000508007c0c */ /* 0x000fe2000d781270 */
[----:B------:R-:W-:Y:S01]  /*97c10*/  UMOV UR5, UR61 ;  /* 0x0000003d00057c82 */ /* 0x000fe20008000000 */
[----:B------:R-:W-:Y:S01]  /*97c20*/  ULDC.64 UR60, c[0x0][0x228] ;  /* 0x00008a00003c7ab9 */ /* 0x000fe20000000a00 */
[----:B0-----:R-:W-:-:S04]  /*97c30*/  IMAD.WIDE R4, R6, 0x2, R16 ;  /* 0x0000000206047825 */ /* 0x001fc800078e0210 */
[----:B------:R-:W-:Y:S01]  /*97c40*/  VIADD R7, R28, 0x2c ;  /* 0x0000002c1c077836 */ /* 0x000fe20000000000 */
[----:B------:R0:W-:Y:S04]  /*97c50*/  @P6 STG.E.U16 desc[UR44][R4.64], R2 ;  /* 0x0000000204006986 */ /* 0x0001e8000c10152c */
[----:B------:R-:W-:Y:S02]  /*97c60*/  ISETP.GE.AND P6, PT, R7, UR61, PT ;  /* 0x0000003d07007c0c */ /* 0x000fe4000bfc6270 */
[----:B------:R-:W3:Y:S01]  /*97c70*/  LDL.LU R7, [R1+0xa4] ;  /* 0x0000a40001077983 */ /* 0x000ee20000300800 */
[----:B------:R-:W-:Y:S01]  /*97c80*/  ISETP.LT.AND P2, PT, R29, UR58, !P2 ;  /* 0x0000003a1d007c0c */ /* 0x000fe2000d741270 */
[----:B------:R-:W-:Y:S01]  /*97c90*/  UMOV UR61, UR5 ;  /* 0x00000005003d7c82 */ /* 0x000fe20008000000 */
[----:B------:R-:W-:Y:S01]  /*97ca0*/  ULDC UR5, c[0x0][0x248] ;  /* 0x0000920000057ab9 */ /* 0x000fe20000000800 */
[----:B0-----:R-:W-:-:S04]  /*97cb0*/  IMAD.WIDE R4, R6, 0x2, R14 ;  /* 0x0000000206047825 */ /* 0x001fc800078e020e */
        /* <DEDUP_REMOVED lines=17> */
[----:B------:R-:W-:Y:S01]  /*97dd0*/  IMAD.WIDE R4, R2, 0x2, R14 ;  /* 0x0000000202047825 */ /* 0x000fe200078e020e */
[----:B------:R-:W-:Y:S01]  /*97de0*/  ISETP.LT.AND P6, PT, R29, UR50, !P6 ;  /* 0x000000321d007c0c */ /* 0x000fe2000f7c1270 */
[----:B------:R-:W-:Y:S01]  /*97df0*/  UMOV UR58, UR57 ;  /* 0x00000039003a7c82 */ /* 0x000fe20008000000 */
[----:B------:R-:W-:Y:S01]  /*97e00*/  ULDC.64 UR56, c[0x0][0x228] ;  /* 0x00008a0000387ab9 */ /* 0x000fe20000000a00 */
[----:B------:R-:W-:Y:S01]  /*97e10*/  VIADD R7, R28, 0x2d ;  /* 0x0000002d1c077836 */ /* 0x000fe20000000000 */
[----:B------:R-:W-:-:S04]  /*97e20*/  ULDC UR5, c[0x0][0x248] ;  /* 0x0000920000057ab9 */ /* 0x000fc80000000800 */
[----:B------:R-:W-:-:S03]  /*97e30*/  ISETP.GE.AND P2, PT, R7, UR57, PT ;  /* 0x0000003907007c0c */ /* 0x000fc6000bf46270 */
[----:B---3--:R0:W-:Y:S02]  /*97e40*/  @P4 STG.E.U16 desc[UR44][R4.64], R6 ;  /* 0x0000000604004986 */ /* 0x0081e4000c10152c */
[----:B0-----:R-:W-:-:S05]  /*97e50*/  IMAD.MOV.U32 R5, RZ, RZ, R6 ;  /* 0x000000ffff057224 */ /* 0x001fca00078e0006 */
[----:B------:R-:W-:Y:S01]  /*97e60*/  PRMT R7, R5, 0x7632, R7 ;  /* 0x0000763205077816 */ /* 0x000fe20000000007 */
        /* <DEDUP_REMOVED lines=8> */
[----:B------:R-:W-:Y:S01]  /*97ef0*/  UMOV UR54, UR51 ;  /* 0x0000003300367c82 */ /* 0x000fe20008000000 */
[----:B------:R-:W-:Y:S01]  /*97f00*/  ULDC.64 UR50, c[0x0][0x228] ;  /* 0x00008a0000327ab9 */ /* 0x000fe20000000a00 */
        /* <DEDUP_REMOVED lines=9> */
[----:B------:R-:W-:Y:S01]  /*97fa0*/  ULDC UR5, c[0x0][0x248] ;  /* 0x0000920000057ab9 */ /* 0x000fe20000000800 */
[----:B------:R-:W-:Y:S01]  /*97fb0*/  ISETP.LT.AND P2, PT, R29, UR48, !P2 ;  /* 0x000000301d007c0c */ /* 0x000fe2000d741270 */
[----:B0-----:R-:W-:-:S04]  /*97fc0*/  IMAD.WIDE R4, R6, 0x2, R14 ;  /* 0x0000000206047825 */ /* 0x001fc800078e020e */
[----:B------:R-:W-:Y:S01]  /*97fd0*/  VIADD R2, R6, UR5 ;  /* 0x0000000506027c36 */ /* 0x000fe20008000000 */
[----:B------:R-:W-:-:S05]  /*97fe0*/  ULDC UR5, c[0x0][0x228] ;  /* 0x00008a0000057ab9 */ /* 0x000fca0000000800 */
        /* <DEDUP_REMOVED lines=16> */
[----:B------:R-:W-:Y:S01]  /*980f0*/  UMOV UR57, UR58 ;  /* 0x0000003a00397c82 */ /* 0x000fe20008000000 */
[----:B------:R-:W-:Y:S01]  /*98100*/  UMOV UR58, UR28 ;  /* 0x0000001c003a7c82 */ /* 0x000fe20008000000 */
[----:B------:R-:W-:Y:S01]  /*98110*/  ISETP.LT.AND P6, PT, R29, UR46, !P6 ;  /* 0x0000002e1d007c0c */ /* 0x000fe2000f7c1270 */
[----:B------:R-:W-:Y:S01]  /*98120*/  VIADD R7, R28, 0x2f ;  /* 0x0000002f1c077836 */ /* 0x000fe20000000000 */
[----:B------:R-:W-:Y:S01]  /*98130*/  UMOV UR28, UR49 ;  /* 0x00000031001c7c82 */ /* 0x000fe20008000000 */
[----:B------:R-:W-:Y:S01]  /*98140*/  ULDC.64 UR48, c[0x0][0x228] ;  /* 0x00008a0000307ab9 */ /* 0x000fe20000000a00 */
[----:B------:R-:W-:-:S02]  /*98150*/  ULDC UR5, c[0x0][0x248] ;  /* 0x0000920000057ab9 */ /* 0x000fc40000000800 */
[----:B------:R-:W-:-:S03]  /*98160*/  ISETP.GE.AND P2, PT, R7, UR49, PT ;  /* 0x0000003107007c0c */ /* 0x000fc6000bf46270 */
        /* <DEDUP_REMOVED lines=9> */
[----:B------:R-:W-:Y:S01]  /*98200*/  UMOV UR54, UR57 ;  /* 0x0000003900367c82 */ /* 0x000fe20008000000 */
[----:B--2---:R-:W-:Y:S01]  /*98210*/  PRMT R2, R9, 0x7632, R2 ;  /* 0x0000763209027816 */ /* 0x004fe20000000002 */
[----:B0-----:R-:W-:Y:S01]  /*98220*/  IMAD.WIDE R4, R6, 0x2, R10 ;  /* 0x0000000206047825 */ /* 0x001fe200078e020a */
[----:B------:R-:W-:Y:S01]  /*98230*/  UMOV UR57, UR47 ;  /* 0x0000002f00397c82 */ /* 0x000fe20008000000 */
[----:B------:R-:W-:Y:S01]  /*98240*/  ULDC.64 UR46, c[0x0][0x228] ;  /* 0x00008a00002e7ab9 */ /* 0x000fe20000000a00 */
[----:B------:R-:W-:Y:S02]  /*98250*/  ULDC UR5, c[0x0][0x228] ;  /* 0x00008a0000057ab9 */ /* 0x000fe40000000800 */
[----:B------:R0:W-:Y:S01]  /*98260*/  @P4 STG.E.U16 desc[UR44][R4.64], R9 ;  /* 0x0000000904004986 */ /* 0x0001e2000c10152c */
[----:B------:R-:W-:-:S02]  /*98270*/  VIADD R7, R28, 0x30 ;  /* 0x000000301c077836 */ /* 0x000fc40000000000 */
[----:B0-----:R-:W-:Y:S01]  /*98280*/  IMAD.WIDE R4, R6, 0x2, R16 ;  /* 0x0000000206047825 */ /* 0x001fe200078e0210 */
[----:B------:R-:W2:Y:S04]  /*98290*/  LDL.LU R9, [R1+0x100] ;  /* 0x0001000001097983 */ /* 0x000ea80000300800 */
[----:B------:R0:W-:Y:S01]  /*982a0*/  @P6 STG.E.U16 desc[UR44][R4.64], R2 ;  /* 0x0000000204006986 */ /* 0x0001e2000c10152c */
[----:B------:R-:W-:-:S03]  /*982b0*/  ISETP.GE.AND P6, PT, R7, UR47, PT ;  /* 0x0000002f07007c0c */ /* 0x000fc6000bfc6270 */
        /* <DEDUP_REMOVED lines=24> */
[----:B------:R-:W-:Y:S01]  /*98440*/  VIADD R7, R28, 0x31 ;  /* 0x000000311c077836 */ /* 0x000fe20000000000 */
[----:B------:R-:W-:Y:S01]  /*98450*/  UMOV UR58, UR40 ;  /* 0x00000028003a7c82 */ /* 0x000fe20008000000 */
[----:B------:R-:W-:Y:S01]  /*98460*/  ISETP.LT.AND P6, PT, R29, UR56, !P6 ;  /* 0x000000381d007c0c */ /* 0x000fe2000f7c1270 */
[----:B------:R-:W-:Y:S01]  /*98470*/  UMOV UR40, UR53 ;  /* 0x0000003500287c82 */ /* 0x000fe20008000000 */
[----:B------:R-:W-:Y:S01]  /*98480*/  IMAD.WIDE R4, R2, 0x2, R14 ;  /* 0x0000000202047825 */ /* 0x000fe200078e020e */
[----:B------:R-:W-:Y:S01]  /*98490*/  ULDC.64 UR52, c[0x0][0x228] ;  /* 0x00008a0000347ab9 */ /* 0x000fe20000000a00 */
[----:B------:R-:W-:Y:S01]  /*984a0*/  ULDC UR5, c[0x0][0x248] ;  /* 0x0000920000057ab9 */ /* 0x000fe20000000800 */
[----:B------:R-:W-:Y:S01]  /*984b0*/  ISETP.GE.AND P2, PT, R7, UR53, PT ;  /* 0x0000003507007c0c */ /* 0x000fe2000bf46270 */
[----:B------:R-:W-:Y:S01]  /*984c0*/  UMOV UR51, UR57 ;  /* 0x0000003900337c82 */ /* 0x000fe20008000000 */
[----:B------:R-:W-:Y:S01]  /*984d0*/  UMOV UR57, UR58 ;  /* 0x0000003a00397c82 */ /* 0x000fe20008000000 */
[----:B------:R-:W-:Y:S01]  /*984e0*/  UMOV UR58, UR61 ;  /* 0x0000003d003a7c82 */ /* 0x000fe20008000000 */
[----:B------:R-:W-:Y:S01]  /*984f0*/  UMOV UR61, UR32 ;  /* 0x00000020003d7c82 */ /* 0x000fe20008000000 */
[----:B------:R-:W-:Y:S01]  /*98500*/  UMOV UR32, UR55 ;  /* 0x0000003700207c82 */ /* 0x000fe20008000000 */
[----:B---3--:R0:W-:Y:S01]  /*98510*/  @P4 STG.E.U16 desc[UR44][R4.64], R6 ;  /* 0x0000000604004986 */ /* 0x0081e2000c10152c */
[----:B------:R-:W-:Y:S01]  /*98520*/  ISETP.LT.AND P4, PT, R0, UR54, !P2 ;  /* 0x0000003600007c0c */ /* 0x000fe2000d781270 */
[----:B------:R-:W-:Y:S01]  /*98530*/  ULDC.64 UR54, c[0x0][0x228] ;  /* 0x00008a0000367ab9 */ /* 0x000fe20000000a00 */
[----:B0-----:R-:W-:Y:S01]  /*98540*/  PRMT R5, R6, 0x7632, R5 ;  /* 0x0000763206057816 */ /* 0x001fe20000000005 */
        /* <DEDUP_REMOVED lines=22> */
[----:B------:R-:W-:Y:S01]  /*986b0*/  ISETP.LT.AND P4, PT, R0, UR51, !P6 ;  /* 0x0000003300007c0c */ /* 0x000fe2000f781270 */
[----:B------:R-:W-:Y:S01]  /*986c0*/  ULDC.64 UR50, c[0x0][0x228] ;  /* 0x00008a0000327ab9 */ /* 0x000fe20000000a00 */
        /* <DEDUP_REMOVED lines=15> */
[----:B------:R-:W-:Y:S01]  /*987c0*/  ULDC UR5, c[0x0][0x248] ;  /* 0x0000920000057ab9 */ /* 0x000fe20000000800 */
[----:B------:R-:W-:Y:S01]  /*987d0*/  ULDC.64 UR48, c[0x0][0x228] ;  /* 0x00008a0000307ab9 */ /* 0x000fe20000000a00 */
[----:B------:R-:W-:-:S05]  /*987e0*/  VIADD R7, R28, 0x33 ;  /* 0x000000331c077836 */ /* 0x000fca0000000000 */
        /* <DEDUP_REMOVED lines=12> */
[----:B------:R-:W-:-:S07]  /*988b0*/  ULDC UR5, c[0x0][0x228] ;  /* 0x00008a0000057ab9 */ /* 0x000fce0000000800 */
[----:B---3--:R0:W-:Y:S01]  /*988c0*/  @P4 STG.E.U16 desc[UR44][R4.64], R7 ;  /* 0x0000000704004986 */ /* 0x0081e2000c10152c */
[----:B------:R-:W-:Y:S01]  /*988d0*/  ISETP.LT.AND P4, PT, R8, UR5, !P2 ;  /* 0x0000000508007c0c */ /* 0x000fe2000d781270 */
[----:B------:R-:W-:Y:S01]  /*988e0*/  ULDC UR5, c[0x0][0x248] ;  /* 0x0000920000057ab9 */ /* 0x000fe20000000800 */
[----:B------:R-:W-:Y:S02]  /*988f0*/  PRMT R2, R7, 0x7632, R2 ;  /* 0x0000763207027816 */ /* 0x000fe40000000002 */
[----:B------:R-:W-:Y:S01]  /*98900*/  ISETP.LT.AND P2, PT, R29, UR46, !P2 ;  /* 0x0000002e1d007c0c */ /* 0x000fe2000d741270 */
[----:B------:R-:W-:Y:S01]  /*98910*/  ULDC.64 UR46, c[0x0][0x228] ;  /* 0x00008a00002e7ab9 */ /* 0x000fe20000000a00 */
[----:B0-----:R-:W-:-:S04]  /*98920*/  IMAD.WIDE R4, R6, 0x2, R16 ;  /* 0x0000000206047825 */ /* 0x001fc800078e0210 */
[----:B------:R-:W-:Y:S01]  /*98930*/  VIADD R7, R28, 0x34 ;  /* 0x000000341c077836 */ /* 0x000fe20000000000 */
[----:B------:R0:W-:Y:S04]  /*98940*/  @P6 STG.E.U16 desc[UR44][R4.64], R2 ;  /* 0x0000000204006986 */ /* 0x0001e8000c10152c */
[----:B------:R-:W-:Y:S01]  /*98950*/  ISETP.GE.AND P6, PT, R7, UR49, PT ;  /* 0x0000003107007c0c */ /* 0x000fe2000bfc6270 */
[----:B0-----:R-:W-:-:S04]  /*98960*/  IMAD.WIDE R4, R6, 0x2, R14 ;  /* 0x0000000206047825 */ /* 0x001fc800078e020e */
[C---:B------:R-:W-:Y:S01]  /*98970*/  VIADD R2, R6.reuse, UR5 ;  /* 0x0000000506027c36 */ /* 0x040fe20008000000 */
[----:B--2---:R0:W-:Y:S01]  /*98980*/  @P4 STG.E.U16 desc[UR44][R4.64], R9 ;  /* 0x0000000904004986 */ /* 0x0041e2000c10152c */
[----:B------:R-:W-:Y:S01]  /*98990*/  IMAD.WIDE R6, R6, 0x2, R12 ;  /* 0x0000000206067825 */ /* 0x000fe200078e020c */
[----:B------:R-:W-:Y:S01]  /*989a0*/  ULDC UR5, c[0x0][0x228] ;  /* 0x00008a0000057ab9 */ /* 0x000fe20000000800 */
[----:B0-----:R-:W-:Y:S02]  /*989b0*/  PRMT R4, R9, 0x7632, R4 ;  /* 0x0000763209047816 */ /* 0x001fe40000000004 */
[----:B------:R-:W2:Y:S04]  /*989c0*/  LDL.LU R9, [R1+0xe8] ;  /* 0x0000e80001097983 */ /* 0x000ea80000300800 */
[----:B------:R0:W-:Y:S04]  /*989d0*/  @P2 STG.E.U16 desc[UR44][R6.64], R4 ;  /* 0x0000000406002986 */ /* 0x0001e8000c10152c */
[----:B0-----:R-:W3:Y:S01]  /*989e0*/  LDL.LU R7, [R1+0x108] ;  /* 0x0001080001077983 */ /* 0x001ee20000300800 */
[----:B------:R-:W-:-:S02]  /*989f0*/  ISETP.LT.AND P4, PT, R0, UR58, !P6 ;  /* 0x0000003a00007c0c */ /* 0x000fc4000f781270 */
[----:B------:R-:W-:Y:S01]  /*98a00*/  ISETP.LT.AND P2, PT, R3, UR5, !P6 ;  /* 0x0000000503007c0c */ /* 0x000fe2000f741270 */
[----:B------:R-:W-:Y:S01]  /*98a10*/  IMAD.WIDE R4, R2, 0x2, R10 ;  /* 0x0000000202047825 */ /* 0x000fe200078e020a */
[----:B------:R-:W-:-:S09]  /*98a20*/  ULDC UR5, c[0x0][0x228] ;  /* 0x00008a0000057ab9 */ /* 0x000fd20000000800 */
[----:B---3--:R0:W-:Y:S01]  /*98a30*/  @P4 STG.E.U16 desc[UR44][R4.64], R7 ;  /* 0x0000000704004986 */ /* 0x0081e2000c10152c */
[----:B------:R-:W-:Y:S01]  /*98a40*/  PRMT R6, R7, 0x7632, R6 ;  /* 0x0000763207067816 */ /* 0x000fe20000000006 */
[----:B0-----:R-:W-:-:S05]  /*98a50*/  IMAD.WIDE R4, R2, 0x2, R16 ;  /* 0x0000000202047825 */ /* 0x001fca00078e0210 */
        /* <DEDUP_REMOVED lines=31> */
[----:B------:R-:W-:Y:S01]  /*98c50*/  ULDC.64 UR54, c[0x0][0x228] ;  /* 0x00008a0000367ab9 */ /* 0x000fe20000000a00 */
[----:B0-----:R-:W-:-:S04]  /*98c60*/  IMAD.WIDE R4, R6, 0x2, R14 ;  /* 0x0000000206047825 */ /* 0x001fc800078e020e */
[----:B------:R-:W-:Y:S01]  /*98c70*/  VIADD R2, R6, UR5 ;  /* 0x0000000506027c36 */ /* 0x000fe20008000000 */
[----:B------:R-:W-:-:S04]  /*98c80*/  ULDC UR5, c[0x0][0x228] ;  /* 0x00008a0000057ab9 */ /* 0x000fc80000000800 */
        /* <DEDUP_REMOVED lines=8> */
[----:B------:R-:W-:-:S10]  /*98d10*/  ULDC UR5, c[0x0][0x228] ;  /* 0x00008a0000057ab9 */ /* 0x000fd40000000800 */
        /* <DEDUP_REMOVED lines=9> */
[----:B------:R-:W-:Y:S02]  /*98db0*/  ISETP.GE.AND P2, PT, R7, UR55, PT ;  /* 0x0000003707007c0c */ /* 0x000fe4000bf46270 */
        /* <DEDUP_REMOVED lines=229> */
[----:B------:R-:W-:Y:S01]  /*99c10*/  VIADD R7, R28, 0x41 ;  /* 0x000000411c077836 */ /* 0x000fe20000000000 */
[----:B------:R-:W-:Y:S01]  /*99c20*/  ULDC UR5, c[0x0][0x248] ;  /* 0x0000920000057ab9 */ /* 0x000fe20000000800 */
[----:B------:R-:W-:-:S03]  /*99c30*/  IMAD.WIDE R4, R2, 0x2, R14 ;  /* 0x0000000202047825 */ /* 0x000fc600078e020e */
[----:B------:R-:W-:Y:S02]  /*99c40*/  ISETP.GE.AND P2, PT, R7, UR55, PT ;  /* 0x0000003707007c0c */ /* 0x000fe4000bf46270 */
[----:B------:R-:W-:Y:S01]  /*99c50*/  ISETP.LT.AND P6, PT, R29, UR50, !P6 ;  /* 0x000000321d007c0c */ /* 0x000fe2000f7c1270 */
[----:B------:R-:W-:-:S04]  /*99c60*/  ULDC.64 UR50, c[0x0][0x228] ;  /* 0x00008a0000327ab9 */ /* 0x000fc80000000a00 */
[----:B---3--:R0:W-:Y:S01]  /*99c70*/  @P4 STG.E.U16 desc[UR44][R4.64], R6 ;  /* 0x0000000604004986 */ /* 0x0081e2000c10152c */
[----:B------:R-:W-:Y:S02]  /*99c80*/  ISETP.LT.AND P4, PT, R0, UR4, !P2 ;  /* 0x0000000400007c0c */ /* 0x000fe4000d781270 */
[----:B------:R-:W-:Y:S02]  /*99c90*/  R2UR UR4, R24 ;  /* 0x00000000180472ca */ /* 0x000fe400000e0000 */
[----:B------:R-:W3:Y:S01]  /*99ca0*/  LDL.LU R24, [R1+0x150] ;  /* 0x0001500001187983 */ /* 0x000ee20000300800 */
[----:B0-----:R-:W-:Y:S01]  /*99cb0*/  PRMT R5, R6, 0x7632, R5 ;  /* 0x0000763206057816 */ /* 0x001fe20000000005 */
[----:B------:R-:W-:-:S04]  /*99cc0*/  IMAD.WIDE R6, R2, 0x2, R12 ;  /* 0x0000000202067825 */ /* 0x000fc800078e020c */
[----:B------:R-:W-:Y:S01]  /*99cd0*/  VIADD R4, R2, UR5 ;  /* 0x0000000502047c36 */ /* 0x000fe20008000000 */
[----:B------:R-:W-:Y:S01]  /*99ce0*/  ULDC UR5, c[0x0][0x228] ;  /* 0x00008a0000057ab9 */ /* 0x000fe20000000800 */
[----:B------:R0:W-:Y:S01]  /*99cf0*/  @P6 STG.E.U16 desc[UR44][R6.64], R5 ;  /* 0x0000000506006986 */ /* 0x0001e2000c10152c */
[----:B------:R-:W-:Y:S01]  /*99d00*/  ISETP.LT.AND P6, PT, R3, UR5, !P2 ;  /* 0x0000000503007c0c */ /* 0x000fe2000d7c1270 */
[----:B------:R-:W-:Y:S01]  /*99d10*/  ULDC UR5, c[0x0][0x228] ;  /* 0x00008a0000057ab9 */ /* 0x000fe20000000800 */
[----:B0-----:R-:W-:-:S04]  /*99d20*/  IMAD.WIDE R6, R4, 0x2, R10 ;  /* 0x0000000204067825 */ /* 0x001fc800078e020a */
[----:B------:R-:W-:Y:S01]  /*99d30*/  VIADD R5, R28, 0x42 ;  /* 0x000000421c057836 */ /* 0x000fe20000000000 */
[----:B---3--:R0:W-:Y:S01]  /*99d40*/  @P4 STG.E.U16 desc[UR44][R6.64], R24 ;  /* 0x0000001806004986 */ /* 0x0081e2000c10152c */
[----:B------:R-:W-:Y:S01]  /*99d50*/  PRMT R2, R24, 0x7632, R2 ;  /* 0x0000763218027816 */ /* 0x000fe20000000002 */
[----:B0-----:R-:W-:Y:S02]  /*99d60*/  IMAD.WIDE R6, R4, 0x2, R16 ;  /* 0x0000000204067825 */ /* 0x001fe400078e0210 */
[----:B------:R-:W3:Y:S04]  /*99d70*/  LDL.LU R24, [R1+0x164] ;  /* 0x0001640001187983 */ /* 0x000ee80000300800 */
[----:B------:R0:W-:Y:S01]  /*99d80*/  @P6 STG.E.U16 desc[UR44][R6.64], R2 ;  /* 0x0000000206006986 */ /* 0x0001e2000c10152c */
[----:B------:R-:W-:-:S03]  /*99d90*/  ISETP.GE.AND P6, PT, R5, UR51, PT ;  /* 0x0000003305007c0c */ /* 0x000fc6000bfc6270 */
[----:B------:R-:W4:Y:S01]  /*99da0*/  LDL.LU R5, [R1+0x140] ;  /* 0x0001400001057983 */ /* 0x000f220000300800 */
[----:B------:R-:W-:Y:S01]  /*99db0*/  ISETP.LT.AND P4, PT, R8, UR5, !P2 ;  /* 0x0000000508007c0c */ /* 0x000fe2000d781270 */
[----:B------:R-:W-:Y:S01]  /*99dc0*/  ULDC UR5, c[0x0][0x248] ;  /* 0x0000920000057ab9 */ /* 0x000fe20000000800 */
[----:B------:R-:W-:Y:S01]  /*99dd0*/  ISETP.LT.AND P2, PT, R29, UR48, !P2 ;  /* 0x000000301d007c0c */ /* 0x000fe2000d741270 */
[----:B------:R-:W-:Y:S01]  /*99de0*/  ULDC.64 UR48, c[0x0][0x228] ;  /* 0x00008a0000307ab9 */ /* 0x000fe20000000a00 */
[----:B0-----:R-:W-:-:S04]  /*99df0*/  IMAD.WIDE R6, R4, 0x2, R14 ;  /* 0x0000000204067825 */ /* 0x001fc800078e020e */
[----:B------:R-:W-:Y:S01]  /*99e00*/  VIADD R2, R4, UR5 ;  /* 0x0000000504027c36 */ /* 0x000fe20008000000 */
[----:B------:R-:W-:-:S04]  /*99e10*/  ULDC UR5, c[0x0][0x228] ;  /* 0x00008a0000057ab9 */ /* 0x000fc80000000800 */
[----:B----4-:R0:W-:Y:S01]  /*99e20*/  @P4 STG.E.U16 desc[UR44][R6.64], R5 ;  /* 0x0000000506004986 */ /* 0x0101e2000c10152c */
[----:B------:R-:W-:Y:S02]  /*99e30*/  ISETP.LT.AND P4, PT, R0, UR4, !P6 ;  /* 0x0000000400007c0c */ /* 0x000fe4000f781270 */
[----:B------:R-:W-:Y:S02]  /*99e40*/  R2UR UR4, R25 ;  /* 0x00000000190472ca */ /* 0x000fe400000e0000 */
[----:B------:R-:W4:Y:S01]  /*99e50*/  LDL.LU R25, [R1+0x154] ;  /* 0x0001540001197983 */ /* 0x000f220000300800 */
[----:B0-----:R-:W-:Y:S01]  /*99e60*/  PRMT R6, R5, 0x7632, R6 ;  /* 0x0000763205067816 */ /* 0x001fe20000000006 */
[----:B------:R-:W-:-:S05]  /*99e70*/  IMAD.WIDE R4, R4, 0x2, R12 ;  /* 0x0000000204047825 */ /* 0x000fca00078e020c */
[----:B------:R0:W-:Y:S02]  /*99e80*/  @P2 STG.E.U16 desc[UR44][R4.64], R6 ;  /* 0x0000000604002986 */ /* 0x0001e4000c10152c */
[----:B0-----:R-:W-:Y:S01]  /*99e90*/  IMAD.WIDE R4, R2, 0x2, R10 ;  /* 0x0000000202047825 */ /* 0x001fe200078e020a */
[----:B--2---:R-:W-:-:S04]  /*99ea0*/  PRMT R6, R9, 0x7632, R6 ;  /* 0x0000763209067816 */ /* 0x004fc80000000006 */
[----:B------:R0:W-:Y:S04]  /*99eb0*/  @P4 STG.E.U16 desc[UR44][R4.64], R9 ;  /* 0x0000000904004986 */ /* 0x0001e8000c10152c */
[----:B0-----:R-:W2:Y:S01]  /*99ec0*/  LDL.LU R9, [R1+0x144] ;  /* 0x0001440001097983 */ /* 0x001ea20000300800 */
[----:B------:R-:W-:Y:S01]  /*99ed0*/  ISETP.LT.AND P2, PT, R3, UR5, !P6 ;  /* 0x0000000503007c0c */ /* 0x000fe2000f741270 */
[----:B------:R-:W-:Y:S02]  /*99ee0*/  ULDC UR5, c[0x0][0x228] ;  /* 0x00008a0000057ab9 */ /* 0x000fe40000000800 */
[----:B------:R-:W-:Y:S01]  /*99ef0*/  ISETP.LT.AND P4, PT, R8, UR5, !P6 ;  /* 0x0000000508007c0c */ /* 0x000fe2000f781270 */
[----:B------:R-:W-:Y:S01]  /*99f00*/  IMAD.WIDE R4, R2, 0x2, R16 ;  /* 0x0000000202047825 */ /* 0x000fe200078e0210 */
[----:B------:R-:W-:-:S03]  /*99f10*/  ULDC UR5, c[0x0][0x248] ;  /* 0x0000920000057ab9 */ /* 0x000fc60000000800 */
[----:B------:R-:W-:-:S05]  /*99f20*/  VIADD R7, R28, 0x43 ;  /* 0x000000431c077836 */ /* 0x000fca0000000000 */
[----:B------:R0:W-:Y:S01]  /*99f30*/  @P2 STG.E.U16 desc[UR44][R4.64], R6 ;  /* 0x0000000604002986 */ /* 0x0001e2000c10152c */
[----:B------:R-:W-:Y:S02]  /*99f40*/  ISETP.GE.AND P2, PT, R7, UR49, PT ;  /* 0x0000003107007c0c */ /* 0x000fe4000bf46270 */
[----:B---3--:R-:W-:Y:S01]  /*99f50*/  PRMT R7, R24, 0x7632, R7 ;  /* 0x0000763218077816 */ /* 0x008fe20000000007 */
[----:B0-----:R-:W-:-:S05]  /*99f60*/  IMAD.WIDE R4, R2, 0x2, R14 ;  /* 0x0000000202047825 */ /* 0x001fca00078e020e */
[----:B------:R0:W-:Y:S04]  /*99f70*/  @P4 STG.E.U16 desc[UR44][R4.64], R24 ;  /* 0x0000001804004986 */ /* 0x0001e8000c10152c */
[----:B0-----:R-:W3:Y:S01]  /*99f80*/  LDL.LU R24, [R1+0x178] ;  /* 0x0001780001187983 */ /* 0x001ee20000300800 */
[----:B------:R-:W-:Y:S01]  /*99f90*/  ISETP.LT.AND P6, PT, R29, UR46, !P6 ;  /* 0x0000002e1d007c0c */ /* 0x000fe2000f7c1270 */
[----:B------:R-:W-:Y:S01]  /*99fa0*/  IMAD.WIDE R4, R2, 0x2, R12 ;  /* 0x0000000202047825 */ /* 0x000fe200078e020c */
[----:B------:R-:W-:Y:S01]  /*99fb0*/  ISETP.LT.AND P4, PT, R0, UR4, !P2 ;  /* 0x0000000400007c0c */ /* 0x000fe2000d781270 */
[----:B------:R-:W-:Y:S02]  /*99fc0*/  ULDC.64 UR46, c[0x0][0x228] ;  /* 0x00008a00002e7ab9 */ /* 0x000fe40000000a00 */
[----:B------:R-:W-:Y:S01]  /*99fd0*/  VIADD R6, R2, UR5 ;  /* 0x0000000502067c36 */ /* 0x000fe20008000000 */
[----:B------:R-:W-:-:S07]  /*99fe0*/  ULDC UR5, c[0x0][0x228] ;  /* 0x00008a0000057ab9 */ /* 0x000fce0000000800 */
[----:B------:R0:W-:Y:S01]  /*99ff0*/  @P6 STG.E.U16 desc[UR44][R4.64], R7 ;  /* 0x0000000704006986 */ /* 0x0001e2000c10152c */
[----:B------:R-:W-:Y:S01]  /*9a000*/  ISETP.LT.AND P6, PT, R3, UR5, !P2 ;  /* 0x0000000503007c0c */ /* 0x000fe2000d7c1270 */
[----:B------:R-:W-:Y:S01]  /*9a010*/  ULDC UR5, c[0x0][0x228] ;  /* 0x00008a0000057ab9 */ /* 0x000fe20000000800 */
[----:B------:R-:W-:Y:S01]  /*9a020*/  R2UR UR4, R26 ;  /* 0x000000001a0472ca */ /* 0x000fe200000e0000 */
[----:B0-----:R-:W-:-:S04]  /*9a030*/  IMAD.WIDE R4, R6, 0x2, R10 ;  /* 0x0000000206047825 */ /* 0x001fc800078e020a */
[----:B------:R-:W-:Y:S01]  /*9a040*/  VIADD R7, R28, 0x44 ;  /* 0x000000441c077836 */ /* 0x000fe20000000000 */
[----:B----4-:R0:W-:Y:S01]  /*9a050*/  @P4 STG.E.U16 desc[UR44][R4.64], R25 ;  /* 0x0000001904004986 */ /* 0x0101e2000c10152c */
[----:B------:R-:W-:Y:S01]  /*9a060*/  ISETP.LT.AND P4, PT, R8, UR5, !P2 ;  /* 0x0000000508007c0c */ /* 0x000fe2000d781270 */
[----:B------:R-:W-:Y:S01]  /*9a070*/  ULDC UR5, c[0x0][0x248] ;  /* 0x0000920000057ab9 */ /* 0x000fe20000000800 */
[----:B------:R-:W-:Y:S01]  /*9a080*/  PRMT R2, R25, 0x7632, R2 ;  /* 0x0000763219027816 */ /* 0x000fe20000000002 */
[----:B0-----:R-:W-:Y:S01]  /*9a090*/  IMAD.WIDE R4, R6, 0x2, R16 ;  /* 0x0000000206047825 */ /* 0x001fe200078e0210 */
[----:B------:R-:W4:Y:S04]  /*9a0a0*/  LDL.LU R25, [R1+0x168] ;  /* 0x0001680001197983 */ /* 0x000f280000300800 */
[----:B------:R0:W-:Y:S01]  /*9a0b0*/  @P6 STG.E.U16 desc[UR44][R4.64], R2 ;  /* 0x0000000204006986 */ /* 0x0001e2000c10152c */
[----:B------:R-:W-:-:S02]  /*9a0c0*/  ISETP.GE.AND P6, PT, R7, UR47, PT ;  /* 0x0000002f07007c0c */ /* 0x000fc4000bfc6270 */
[----:B------:R-:W-:Y:S01]  /*9a0d0*/  ISETP.LT.AND P2, PT, R29, UR52, !P2 ;  /* 0x000000341d007c0c */ /* 0x000fe2000d741270 */
[----:B------:R-:W-:Y:S01]  /*9a0e0*/  ULDC.64 UR52, c[0x0][0x228] ;  /* 0x00008a0000347ab9 */ /* 0x000fe20000000a00 */
[----:B------:R-:W4:Y:S01]  /*9a0f0*/  LDL.LU R29, [R1+0x2adc] ;  /* 0x002adc00011d7983 */ /* 0x000f220000300800 */
[----:B0-----:R-:W-:-:S05]  /*9a100*/  IMAD.WIDE R4, R6, 0x2, R14 ;  /* 0x0000000206047825 */ /* 0x001fca00078e020e */
[----:B--2---:R0:W-:Y:S01]  /*9a110*/  @P4 STG.E.U16 desc[UR44][R4.64], R9 ;  /* 0x0000000904004986 */ /* 0x0041e2000c10152c */
[----:B------:R-:W-:Y:S02]  /*9a120*/  ISETP.LT.AND P4, PT, R0, UR4, !P6 ;  /* 0x0000000400007c0c */ /* 0x000fe4000f781270 */
[----:B------:R-:W-:Y:S02]  /*9a130*/  R2UR UR4, R27 ;  /* 0x000000001b0472ca */ /* 0x000fe400000e0000 */
[----:B------:R-:W2:Y:S01]  /*9a140*/  LDL R27, [R1+0x1a14] ;  /* 0x001a1400011b7983 */ /* 0x000ea20000100800 */
[C---:B------:R-:W-:Y:S01]  /*9a150*/  VIADD R2, R6.reuse, UR5 ;  /* 0x0000000506027c36 */ /* 0x040fe20008000000 */
[----:B------:R-:W-:Y:S01]  /*9a160*/  ULDC UR5, c[0x0][0x228] ;  /* 0x00008a0000057ab9 */ /* 0x000fe20000000800 */
[----:B------:R-:W-:Y:S01]  /*9a170*/  IMAD.WIDE R6, R6, 0x2, R12 ;  /* 0x0000000206067825 */ /* 0x000fe200078e020c */
[----:B0-----:R-:W-:Y:S02]  /*9a180*/  PRMT R4, R9, 0x7632, R4 ;  /* 0x0000763209047816 */ /* 0x001fe40000000004 */
[----:B------:R-:W2:Y:S04]  /*9a190*/  LDL.LU R9, [R1+0x158] ;  /* 0x0001580001097983 */ /* 0x000ea80000300800 */
[----:B------:R0:W-:Y:S04]  /*9a1a0*/  @P2 STG.E.U16 desc[UR44][R6.64], R4 ;  /* 0x0000000406002986 */ /* 0x0001e8000c10152c */
[----:B------:R-:W2:Y:S01]  /*9a1b0*/  LDL.LU R26, [R1+0x230] ;  /* 0x00023000011a7983 */ /* 0x000ea20000300800 */
[----:B0-----:R-:W-:-:S05]  /*9a1c0*/  IMAD.WIDE R4, R2, 0x2, R10 ;  /* 0x0000000202047825 */ /* 0x001fca00078e020a */
[----:B---3--:R0:W-:Y:S01]  /*9a1d0*/  @P4 STG.E.U16 desc[UR44][R4.64], R24 ;  /* 0x0000001804004986 */ /* 0x0081e2000c10152c */
[----:B------:R-:W-:-:S03]  /*9a1e0*/  PRMT R6, R24, 0x7632, R6 ;  /* 0x0000763218067816 */ /* 0x000fc60000000006 */
[----:B0-----:R-:W3:Y:S01]  /*9a1f0*/  LDL.LU R24, [R1+0x148] ;  /* 0x0001480001187983 */ /* 0x001ee20000300800 */
[----:B------:R-:W-:Y:S01]  /*9a200*/  ISETP.LT.AND P2, PT, R3, UR5, !P6 ;  /* 0x0000000503007c0c */ /* 0x000fe2000f741270 */
[----:B------:R-:W-:Y:S02]  /*9a210*/  ULDC UR5, c[0x0][0x228] ;  /* 0x00008a0000057ab9 */ /* 0x000fe40000000800 */
[----:B------:R-:W-:Y:S01]  /*9a220*/  ISETP.LT.AND P4, PT, R8, UR5, !P6 ;  /* 0x0000000508007c0c */ /* 0x000fe2000f781270 */
[----:B------:R-:W-:Y:S01]  /*9a230*/  IMAD.WIDE R4, R2, 0x2, R16 ;  /* 0x0000000202047825 */ /* 0x000fe200078e0210 */
[----:B------:R-:W-:-:S03]  /*9a240*/  ULDC UR5, c[0x0][0x248] ;  /* 0x0000920000057ab9 */ /* 0x000fc60000000800 */
[----:B------:R-:W-:-:S05]  /*9a250*/  VIADD R7, R28, 0x45 ;  /* 0x000000451c077836 */ /* 0x000fca0000000000 */
[----:B------:R0:W-:Y:S01]  /*9a260*/  @P2 STG.E.U16 desc[UR44][R4.64], R6 ;  /* 0x0000000604002986 */ /* 0x0001e2000c10152c */
[----:B------:R-:W-:Y:S01]  /*9a270*/  ISETP.GE.AND P2, PT, R7, UR53, PT ;  /* 0x0000003507007c0c */ /* 0x000fe2000bf46270 */
[----:B0-----:R-:W-:-:S04]  /*9a280*/  IMAD.WIDE R4, R2, 0x2, R14 ;  /* 0x0000000202047825 */ /* 0x001fc800078e020e */
[----:B------:R-:W-:Y:S01]  /*9a290*/  VIADD R6, R2, UR5 ;  /* 0x0000000502067c36 */ /* 0x000fe20008000000 */
[----:B------:R-:W-:Y:S01]  /*9a2a0*/  ULDC UR5, c[0x0][0x228] ;  /* 0x00008a0000057ab9 */ /* 0x000fe20000000800 */
[----:B----4-:R0:W-:Y:S01]  /*9a2b0*/  @P4 STG.E.U16 desc[UR44][R4.64], R25 ;  /* 0x0000001904004986 */ /* 0x0101e2000c10152c */
[----:B------:R-:W-:Y:S02]  /*9a2c0*/  ISETP.LT.AND P4, PT, R0, UR4, !P2 ;  /* 0x0000000400007c0c */ /* 0x000fe4000d781270 */
[----:B------:R-:W-:Y:S02]  /*9a2d0*/  PRMT R7, R25, 0x7632, R7 ;  /* 0x0000763219077816 */ /* 0x000fe40000000007 */
[----:B0-----:R-:W4:Y:S01]  /*9a2e0*/  LDL.LU R25, [R1+0x17c] ;  /* 0x00017c0001197983 */ /* 0x001f220000300800 */
[----:B------:R-:W-:Y:S01]  /*9a2f0*/  IMAD.WIDE R4, R2, 0x2, R12 ;  /* 0x0000000202047825 */ /* 0x000fe200078e020c */
[----:B------:R-:W-:Y:S02]  /*9a300*/  R2UR UR4, R29 ;  /* 0x000000001d0472ca */ /* 0x000fe400000e0000 */
[----:B------:R-:W4:Y:S01]  /*9a310*/  LDL.LU R29, [R1+0x234] ;  /* 0x00023400011d7983 */ /* 0x000f220000300800 */
[----:B--2---:R-:W-:Y:S01]  /*9a320*/  ISETP.LT.AND P6, PT, R27, UR54, !P6 ;  /* 0x000000361b007c0c */ /* 0x004fe2000f7c1270 */
[----:B------:R-:W-:-:S12]  /*9a330*/  ULDC.64 UR54, c[0x0][0x228] ;  /* 0x00008a0000367ab9 */ /* 0x000fd80000000a00 */
[----:B------:R0:W-:Y:S01]  /*9a340*/  @P6 STG.E.U16 desc[UR44][R4.64], R7 ;  /* 0x0000000704006986 */ /* 0x0001e2000c10152c */
[----:B------:R-:W-:Y:S01]  /*9a350*/  ISETP.LT.AND P6, PT, R3, UR5, !P2 ;  /* 0x0000000503007c0c */ /* 0x000fe2000d7c1270 */
[----:B------:R-:W-:Y:S01]  /*9a360*/  ULDC UR5, c[0x0][0x228] ;  /* 0x00008a0000057ab9 */ /* 0x000fe20000000800 */
[----:B------:R-:W-:Y:S01]  /*9a370*/  PRMT R2, R9, 0x7632, R2 ;  /* 0x0000763209027816 */ /* 0x000fe20000000002 */
[----:B0-----:R-:W-:-:S05]  /*9a380*/  IMAD.WIDE R4, R6, 0x2, R10 ;  /* 0x0000000206047825 */ /* 0x001fca00078e020a */
[----:B------:R0:W-:Y:S01]  /*9a390*/  @P4 STG.E.U16 desc[UR44][R4.64], R9 ;  /* 0x0000000904004986 */ /* 0x0001e2000c10152c */
[----:B------:R-:W-:Y:S01]  /*9a3a0*/  ISETP.LT.AND P4, PT, R8, UR5, !P2 ;  /* 0x0000000508007c0c */ /* 0x000fe2000d781270 */
[----:B------:R-:W-:Y:S02]  /*9a3b0*/  VIADD R7, R28, 0x46 ;  /* 0x000000461c077836 */ /* 0x000fe40000000000 */
[----:B0-----:R-:W2:Y:S01]  /*9a3c0*/  LDL.LU R9, [R1+0x16c] ;  /* 0x00016c0001097983 */ /* 0x001ea20000300800 */
[----:B------:R-:W-:Y:S01]  /*9a3d0*/  IMAD.WIDE R4, R6, 0x2, R16 ;  /* 0x0000000206047825 */ /* 0x000fe200078e0210 */
[----:B------:R-:W-:-:S04]  /*9a3e0*/  ULDC UR5, c[0x0][0x248] ;  /* 0x0000920000057ab9 */ /* 0x000fc80000000800 */
[----:B------:R0:W-:Y:S02]  /*9a3f0*/  @P6 STG.E.U16 desc[UR44][R4.64], R2 ;  /* 0x0000000204006986 */ /* 0x0001e4000c10152c */
[----:B0-----:R-:W-:-:S05]  /*9a400*/  IMAD.WIDE R4, R6, 0x2, R14 ;  /* 0x0000000206047825 */ /* 0x001fca00078e020e */
[----:B---3--:R0:W-:Y:S02]  /*9a410*/  @P4 STG.E.U16 desc[UR44][R4.64], R24 ;  /* 0x0000001804004986 */ /* 0x0081e4000c10152c */
[----:B0-----:R-:W-:Y:S02]  /*9a420*/  PRMT R4, R24, 0x7632, R4 ;  /* 0x0000763218047816 */ /* 0x001fe40000000004 */
[----:B------:R-:W3:Y:S01]  /*9a430*/  LDL.LU R24, [R1+0x15c] ;  /* 0x00015c0001187983 */ /* 0x000ee20000300800 */
[----:B------:R-:W-:Y:S01]  /*9a440*/  ISETP.LT.AND P2, PT, R27, UR50, !P2 ;  /* 0x000000321b007c0c */ /* 0x000fe2000d741270 */
[C---:B------:R-:W-:Y:S01]  /*9a450*/  VIADD R2, R6.reuse, UR5 ;  /* 0x0000000506027c36 */ /* 0x040fe20008000000 */
[----:B------:R-:W-:Y:S01]  /*9a460*/  ISETP.GE.AND P6, PT, R7, UR55, PT ;  /* 0x0000003707007c0c */ /* 0x000fe2000bfc6270 */
[----:B------:R-:W-:Y:S01]  /*9a470*/  IMAD.WIDE R6, R6, 0x2, R12 ;  /* 0x0000000206067825 */ /* 0x000fe200078e020c */
[----:B------:R-:W-:Y:S01]  /*9a480*/  ULDC UR5, c[0x0][0x228] ;  /* 0x00008a0000057ab9 */ /* 0x000fe20000000800 */
[----:B------:R-:W-:Y:S01]  /*9a490*/  ULDC.64 UR50, c[0x0][0x228] ;  /* 0x00008a0000327ab9 */ /* 0x000fe20000000a00 */
[----:B------:R-:W-:-:S07]  /*9a4a0*/  ISETP.LT.AND P4, PT, R0, UR4, !P6 ;  /* 0x0000000400007c0c */ /* 0x000fce000f781270 */
[----:B------:R0:W-:Y:S01]  /*9a4b0*/  @P2 STG.E.U16 desc[UR44][R6.64], R4 ;  /* 0x0000000406002986 */ /* 0x0001e2000c10152c */
[----:B------:R-:W-:Y:S01]  /*9a4c0*/  ISETP.LT.AND P2, PT, R3, UR5, !P6 ;  /* 0x0000000503007c0c */ /* 0x000fe2000f741270 */
[----:B------:R-:W-:Y:S01]  /*9a4d0*/  ULDC UR5, c[0x0][0x228] ;  /* 0x00008a0000057ab9 */ /* 0x000fe20000000800 */
[----:B------:R-:W-:Y:S02]  /*9a4e0*/  R2UR UR4, R26 ;  /* 0x000000001a0472ca */ /* 0x000fe400000e0000 */
[----:B------:R-:W3:Y:S01]  /*9a4f0*/  LDL.LU R26, [R1+0x240] ;  /* 0x00024000011a7983 */ /* 0x000ee20000300800 */
[----:B0-----:R-:W-:-:S04]  /*9a500*/  IMAD.WIDE R4, R2, 0x2, R10 ;  /* 0x0000000202047825 */ /* 0x001fc800078e020a */
[----:B------:R-:W-:Y:S01]  /*9a510*/  VIADD R7, R28, 0x47 ;  /* 0x000000471c077836 */ /* 0x000fe20000000000 */
[----:B----4-:R0:W-:Y:S01]  /*9a520*/  @P4 STG.E.U16 desc[UR44][R4.64], R25 ;  /* 0x0000001904004986 */ /* 0x0101e2000c10152c */
[----:B------:R-:W-:Y:S01]  /*9a530*/  ISETP.LT.AND P4, PT, R8, UR5, !P6 ;  /* 0x0000000508007c0c */ /* 0x000fe2000f781270 */
[----:B------:R-:W-:Y:S01]  /*9a540*/  ULDC UR5, c[0x0][0x248] ;  /* 0x0000920000057ab9 */ /* 0x000fe20000000800 */
[----:B------:R-:W-:Y:S02]  /*9a550*/  PRMT R6, R25, 0x7632, R6 ;  /* 0x0000763219067816 */ /* 0x000fe40000000006 */
[----:B------:R-:W-:Y:S01]  /*9a560*/  ISETP.LT.AND P6, PT, R27, UR48, !P6 ;  /* 0x000000301b007c0c */ /* 0x000fe2000f7c1270 */
[----:B------:R-:W-:Y:S01]  /*9a570*/  ULDC.64 UR48, c[0x0][0x228] ;  /* 0x00008a0000307ab9 */ /* 0x000fe20000000a00 */
[C---:B0-----:R-:W-:Y:S01]  /*9a580*/  IMAD.WIDE R4, R2.reuse, 0x2, R16 ;  /* 0x0000000202047825 */ /* 0x041fe200078e0210 */
[----:B------:R-:W4:Y:S04]  /*9a590*/  LDL.LU R25, [R1+0x14c] ;  /* 0x00014c0001197983 */ /* 0x000f280000300800 */
[----:B------:R0:W-:Y:S01]  /*9a5a0*/  @P2 STG.E.U16 desc[UR44][R4.64], R6 ;  /* 0x0000000604002986 */ /* 0x0001e2000c10152c */
[----:B------:R-:W-:Y:S01]  /*9a5b0*/  ISETP.GE.AND P2, PT, R7, UR51, PT ;  /* 0x0000003307007c0c */ /* 0x000fe2000bf46270 */
[----:B0-----:R-:W-:-:S04]  /*9a5c0*/  IMAD.WIDE R4, R2, 0x2, R14 ;  /* 0x0000000202047825 */ /* 0x001fc800078e020e */
[----:B------:R-:W-:Y:S01]  /*9a5d0*/  VIADD R6, R2, UR5 ;  /* 0x0000000502067c36 */ /* 0x000fe20008000000 */
[----:B------:R-:W-:Y:S01]  /*9a5e0*/  ULDC UR5, c[0x0][0x228] ;  /* 0x00008a0000057ab9 */ /* 0x000fe20000000800 */
[----:B--2---:R0:W-:Y:S01]  /*9a5f0*/  @P4 STG.E.U16 desc[UR44][R4.64], R9 ;  /* 0x0000000904004986 */ /* 0x0041e2000c10152c */
[----:B------:R-:W-:Y:S02]  /*9a600*/  ISETP.LT.AND P4, PT, R0, UR4, !P2 ;  /* 0x0000000400007c0c */ /* 0x000fe4000d781270 */
[----:B------:R-:W-:Y:S01]  /*9a610*/  PRMT R7, R9, 0x7632, R7 ;  /* 0x0000763209077816 */ /* 0x000fe20000000007 */
[----:B0-----:R-:W-:Y:S01]  /*9a620*/  IMAD.WIDE R4, R2, 0x2, R12 ;  /* 0x0000000202047825 */ /* 0x001fe200078e020c */
[----:B------:R-:W-:Y:S01]  /*9a630*/  R2UR UR4, R29 ;  /* 0x000000001d0472ca */ /* 0x000fe200000e0000 */
[----:B------:R-:W2:Y:S04]  /*9a640*/  LDL.LU R9, [R1+0x1b0] ;  /* 0x0001b00001097983 */ /* 0x000ea80000300800 */
[----:B------:R0:W-:Y:S01]  /*9a650*/  @P6 STG.E.U16 desc[UR44][R4.64], R7 ;  /* 0x0000000704006986 */ /* 0x0001e2000c10152c */
[----:B------:R-:W-:Y:S01]  /*9a660*/  ISETP.LT.AND P6, PT, R3, UR5, !P2 ;  /* 0x0000000503007c0c */ /* 0x000fe2000d7c1270 */
[----:B------:R-:W-:-:S02]  /*9a670*/  ULDC UR5, c[0x0][0x228] ;  /* 0x00008a0000057ab9 */ /* 0x000fc40000000800 */
[----:B------:R-:W2:Y:S01]  /*9a680*/  LDL.LU R29, [R1+0x244] ;  /* 0x00024400011d7983 */ /* 0x000ea20000300800 */
[----:B0-----:R-:W-:-:S05]  /*9a690*/  IMAD.WIDE R4, R6, 0x2, R10 ;  /* 0x0000000206047825 */ /* 0x001fca00078e020a */
[----:B---3--:R0:W-:Y:S01]  /*9a6a0*/  @P4 STG.E.U16 desc[UR44][R4.64], R24 ;  /* 0x0000001804004986 */ /* 0x0081e2000c10152c */
[----:B------:R-:W-:Y:S01]  /*9a6b0*/  PRMT R2, R24, 0x7632, R2 ;  /* 0x0000763218027816 */ /* 0x000fe20000000002 */
[----:B0-----:R-:W-:Y:S02]  /*9a6c0*/  IMAD.WIDE R4, R6, 0x2, R16 ;  /* 0x0000000206047825 */ /* 0x001fe400078e0210 */
[----:B------:R-:W3:Y:S04]  /*9a6d0*/  LDL.LU R24, [R1+0x1a0] ;  /* 0x0001a00001187983 */ /* 0x000ee80000300800 */
[----:B------:R0:W-:Y:S04]  /*9a6e0*/  @P6 STG.E.U16 desc[UR44][R4.64], R2 ;  /* 0x0000000204006986 */ /* 0x0001e8000c10152c */
[----:B0-----:R-:W2:Y:S01]  /*9a6f0*/  LDL.LU R2, [R1+0x238] ;  /* 0x0002380001027983 */ /* 0x001ea20000300800 */
[----:B------:R-:W-:Y:S01]  /*9a700*/  ISETP.LT.AND P4, PT, R8, UR5, !P2 ;  /* 0x0000000508007c0c */ /* 0x000fe2000d781270 */
[----:B------:R-:W-:Y:S01]  /*9a710*/  VIADD R7, R28, 0x48 ;  /* 0x000000481c077836 */ /* 0x000fe20000000000 */
[----:B------:R-:W-:Y:S01]  /*9a720*/  ISETP.LT.AND P2, PT, R27, UR46, !P2 ;  /* 0x0000002e1b007c0c */ /* 0x000fe2000d741270 */
[----:B------:R-:W-:Y:S01]  /*9a730*/  IMAD.WIDE R4, R6, 0x2, R14 ;  /* 0x0000000206047825 */ /* 0x000fe200078e020e */
[----:B------:R-:W-:Y:S01]  /*9a740*/  ULDC UR5, c[0x0][0x248] ;  /* 0x0000920000057ab9 */ /* 0x000fe20000000800 */
[----:B------:R-:W-:Y:S01]  /*9a750*/  R2UR UR22, R26 ;  /* 0x000000001a1672ca */ /* 0x000fe200000e0000 */
[----:B------:R-:W-:Y:S01]  /*9a760*/  ULDC.64 UR46, c[0x0][0x228] ;  /* 0x00008a00002e7ab9 */ /* 0x000fe20000000a00 */
[----:B------:R-:W-:-:S06]  /*9a770*/  ISETP.GE.AND P6, PT, R7, UR49, PT ;  /* 0x0000003107007c0c */ /* 0x000fcc000bfc6270 */
[----:B----4-:R0:W-:Y:S01]  /*9a780*/  @P4 STG.E.U16 desc[UR44][R4.64], R25 ;  /* 0x0000001904004986 */ /* 0x0101e2000c10152c */
[----:B------:R-:W-:Y:S02]  /*9a790*/  ISETP.LT.AND P4, PT, R0, UR4, !P6 ;  /* 0x0000000400007c0c */ /* 0x000fe4000f781270 */
[----:B0-----:R-:W-:Y:S02]  /*9a7a0*/  PRMT R4, R25, 0x7632, R4 ;  /* 0x0000763219047816 */ /* 0x001fe40000000004 */
[----:B------:R-:W4:Y:S04]  /*9a7b0*/  LDL.LU R25, [R1+0x190] ;  /* 0x0001900001197983 */ /* 0x000f280000300800 */
[----:B------:R-:W4:Y:S01]  /*9a7c0*/  LDL.LU R26, [R1+0x250] ;  /* 0x00025000011a7983 */ /* 0x000f220000300800 */
[----:B--2---:R-:W-:Y:S01]  /*9a7d0*/  R2UR UR4, R2 ;  /* 0x00000000020472ca */ /* 0x004fe200000e0000 */
[C---:B------:R-:W-:Y:S01]  /*9a7e0*/  VIADD R2, R6.reuse, UR5 ;  /* 0x0000000506027c36 */ /* 0x040fe20008000000 */
[----:B------:R-:W-:Y:S01]  /*9a7f0*/  ULDC UR5, c[0x0][0x228] ;  /* 0x00008a0000057ab9 */ /* 0x000fe20000000800 */
[----:B------:R-:W-:-:S05]  /*9a800*/  IMAD.WIDE R6, R6, 0x2, R12 ;  /* 0x0000000206067825 */ /* 0x000fca00078e020c */
[----:B------:R0:W-:Y:S02]  /*9a810*/  @P2 STG.E.U16 desc[UR44][R6.64], R4 ;  /* 0x0000000406002986 */ /* 0x0001e4000c10152c */
[----:B0-----:R-:W-:Y:S01]  /*9a820*/  IMAD.WIDE R4, R2, 0x2, R10 ;  /* 0x0000000202047825 */ /* 0x001fe200078e020a */
[----:B------:R-:W-:-:S04]  /*9a830*/  PRMT R6, R9, 0x7632, R6 ;  /* 0x0000763209067816 */ /* 0x000fc80000000006 */
[----:B------:R0:W-:Y:S04]  /*9a840*/  @P4 STG.E.U16 desc[UR44][R4.64], R9 ;  /* 0x0000000904004986 */ /* 0x0001e8000c10152c */
[----:B0-----:R-:W2:Y:S01]  /*9a850*/  LDL.LU R9, [R1+0x180] ;  /* 0x0001800001097983 */ /* 0x001ea20000300800 */
[----:B------:R-:W-:Y:S01]  /*9a860*/  ISETP.LT.AND P2, PT, R3, UR5, !P6 ;  /* 0x0000000503007c0c */ /* 0x000fe2000f741270 */
[----:B------:R-:W-:Y:S02]  /*9a870*/  ULDC UR5, c[0x0][0x228] ;  /* 0x00008a0000057ab9 */ /* 0x000fe40000000800 */
[----:B------:R-:W-:Y:S01]  /*9a880*/  ISETP.LT.AND P4, PT, R8, UR5, !P6 ;  /* 0x0000000508007c0c */ /* 0x000fe2000f781270 */
[----:B------:R-:W-:Y:S01]  /*9a890*/  IMAD.WIDE R4, R2, 0x2, R16 ;  /* 0x0000000202047825 */ /* 0x000fe200078e0210 */
[----:B------:R-:W-:-:S08]  /*9a8a0*/  ULDC UR5, c[0x0][0x248] ;  /* 0x0000920000057ab9 */ /* 0x000fd00000000800 */
[----:B------:R0:W-:Y:S02]  /*9a8b0*/  @P2 STG.E.U16 desc[UR44][R4.64], R6 ;  /* 0x0000000604002986 */ /* 0x0001e4000c10152c */
[----:B0-----:R-:W-:-:S05]  /*9a8c0*/  IMAD.WIDE R4, R2, 0x2, R14 ;  /* 0x0000000202047825 */ /* 0x001fca00078e020e */
[----:B---3--:R0:W-:Y:S02]  /*9a8d0*/  @P4 STG.E.U16 desc[UR44][R4.64], R24 ;  /* 0x0000001804004986 */ /* 0x0081e4000c10152c */
[----:B0-----:R-:W-:Y:S02]  /*9a8e0*/  PRMT R5, R24, 0x7632, R5 ;  /* 0x0000763218057816 */ /* 0x001fe40000000005 */
[----:B------:R-:W3:Y:S01]  /*9a8f0*/  LDL.LU R24, [R1+0x1b4] ;  /* 0x0001b40001187983 */ /* 0x000ee20000300800 */
[----:B------:R-:W-:Y:S01]  /*9a900*/  VIADD R7, R28, 0x49 ;  /* 0x000000491c077836 */ /* 0x000fe20000000000 */
[----:B------:R-:W-:Y:S01]  /*9a910*/  ISETP.LT.AND P6, PT, R27, UR52, !P6 ;  /* 0x000000341b007c0c */ /* 0x000fe2000f7c1270 */
[C---:B------:R-:W-:Y:S01]  /*9a920*/  VIADD R4, R2.reuse, UR5 ;  /* 0x0000000502047c36 */ /* 0x040fe20008000000 */
[----:B------:R-:W-:Y:S01]  /*9a930*/  ULDC UR5, c[0x0][0x228] ;  /* 0x00008a0000057ab9 */ /* 0x000fe20000000800 */
[----:B------:R-:W-:Y:S01]  /*9a940*/  ULDC.64 UR52, c[0x0][0x228] ;  /* 0x00008a0000347ab9 */ /* 0x000fe20000000a00 */
[----:B------:R-:W-:Y:S01]  /*9a950*/  ISETP.GE.AND P2, PT, R7, UR47, PT ;  /* 0x0000002f07007c0c */ /* 0x000fe2000bf46270 */
[----:B------:R-:W-:-:S03]  /*9a960*/  IMAD.WIDE R6, R2, 0x2, R12 ;  /* 0x0000000202067825 */ /* 0x000fc600078e020c */
[----:B------:R-:W-:-:S05]  /*9a970*/  ISETP.LT.AND P4, PT, R0, UR4, !P2 ;  /* 0x0000000400007c0c */ /* 0x000fca000d781270 */
        /* <DEDUP_REMOVED lines=11> */
[----:B0-----:R-:W4:Y:S01]  /*9aa30*/  LDL.LU R25, [R1+0x1a4] ;  /* 0x0001a40001197983 */ /* 0x001f220000300800 */
[----:B------:R-:W-:-:S05]  /*9aa40*/  IMAD.WIDE R6, R4, 0x2, R16 ;  /* 0x0000000204067825 */ /* 0x000fca00078e0210 */
[----:B------:R0:W-:Y:S02]  /*9aa50*/  @P6 STG.E.U16 desc[UR44][R6.64], R2 ;  /* 0x0000000206006986 */ /* 0x0001e4000c10152c */
[C---:B0-----:R-:W-:Y:S01]  /*9aa60*/  IMAD.WIDE R6, R4.reuse, 0x2, R14 ;  /* 0x0000000204067825 */ /* 0x041fe200078e020e */
[----:B------:R-:W-:Y:S01]  /*9aa70*/  ISETP.LT.AND P2, PT, R27, UR54, !P2 ;  /* 0x000000361b007c0c */ /* 0x000fe2000d741270 */
[----:B------:R-:W-:Y:S01]  /*9aa80*/  ULDC.64 UR54, c[0x0][0x228] ;  /* 0x00008a0000367ab9 */ /* 0x000fe20000000a00 */
[----:B------:R-:W-:Y:S01]  /*9aa90*/  ISETP.GE.AND P6, PT, R5, UR53, PT ;  /* 0x0000003505007c0c */ /* 0x000fe2000bfc6270 */
[C---:B------:R-:W-:Y:S01]  /*9aaa0*/  VIADD R2, R4.reuse, UR5 ;  /* 0x0000000504027c36 */ /* 0x040fe20008000000 */
[----:B------:R-:W-:Y:S01]  /*9aab0*/  ULDC UR5, c[0x0][0x228] ;  /* 0x00008a0000057ab9 */ /* 0x000fe20000000800 */
[----:B------:R-:W-:Y:S01]  /*9aac0*/  IMAD.WIDE R4, R4, 0x2, R12 ;  /* 0x0000000204047825 */ /* 0x000fe200078e020c */
[----:B--2---:R0:W-:Y:S02]  /*9aad0*/  @P4 STG.E.U16 desc[UR44][R6.64], R9 ;  /* 0x0000000906004986 */ /* 0x0041e4000c10152c */
[----:B0-----:R-:W-:-:S02]  /*9aae0*/  PRMT R6, R9, 0x7632, R6 ;  /* 0x0000763209067816 */ /* 0x001fc40000000006 */
[----:B------:R-:W2:Y:S01]  /*9aaf0*/  LDL.LU R9, [R1+0x194] ;  /* 0x0001940001097983 */ /* 0x000ea20000300800 */
[----:B------:R-:W-:-:S03]  /*9ab00*/  ISETP.LT.AND P4, PT, R0, UR22, !P6 ;  /* 0x0000001600007c0c */ /* 0x000fc6000f781270 */
[----:B------:R0:W-:Y:S01]  /*9ab10*/  @P2 STG.E.U16 desc[UR44][R4.64], R6 ;  /* 0x0000000604002986 */ /* 0x0001e2000c10152c */
[----:B------:R-:W-:-:S03]  /*9ab20*/  R2UR UR22, R26 ;  /* 0x000000001a1672ca */ /* 0x000fc600000e0000 */
        /* <DEDUP_REMOVED lines=9> */
[----:B------:R-:W-:Y:S01]  /*9abc0*/  ISETP.LT.AND P6, PT, R27, UR50, !P6 ;  /* 0x000000321b007c0c */ /* 0x000fe2000f7c1270 */
[----:B------:R-:W-:Y:S01]  /*9abd0*/  ULDC UR5, c[0x0][0x248] ;  /* 0x0000920000057ab9 */ /* 0x000fe20000000800 */
[----:B------:R-:W-:Y:S01]  /*9abe0*/  ULDC.64 UR50, c[0x0][0x228] ;  /* 0x00008a0000327ab9 */ /* 0x000fe20000000a00 */
[----:B------:R-:W-:-:S05]  /*9abf0*/  VIADD R7, R28, 0x4b ;  /* 0x0000004b1c077836 */ /* 0x000fca0000000000 */
[----:B------:R0:W-:Y:S01]  /*9ac00*/  @P2 STG.E.U16 desc[UR44][R4.64], R6 ;  /* 0x0000000604002986 */ /* 0x0001e2000c10152c */
[----:B------:R-:W-:Y:S01]  /*9ac10*/  ISETP.GE.AND P2, PT, R7, UR55, PT ;  /* 0x0000003707007c0c */ /* 0x000fe2000bf46270 */
[----:B0-----:R-:W-:-:S04]  /*9ac20*/  IMAD.WIDE R4, R2, 0x2, R14 ;  /* 0x0000000202047825 */ /* 0x001fc800078e020e */
[----:B------:R-:W-:Y:S01]  /*9ac30*/  VIADD R6, R2, UR5 ;  /* 0x0000000502067c36 */ /* 0x000fe20008000000 */
[----:B------:R-:W-:Y:S01]  /*9ac40*/  ULDC UR5, c[0x0][0x228] ;  /* 0x00008a0000057ab9 */ /* 0x000fe20000000800 */
[----:B----4-:R0:W-:Y:S01]  /*9ac50*/  @P4 STG.E.U16 desc[UR44][R4.64], R25 ;  /* 0x0000001904004986 */ /* 0x0101e2000c10152c */
[----:B------:R-:W-:Y:S02]  /*9ac60*/  PRMT R7, R25, 0x7632, R7 ;  /* 0x0000763219077816 */ /* 0x000fe40000000007 */
[----:B------:R-:W-:Y:S01]  /*9ac70*/  ISETP.LT.AND P4, PT, R0, UR4, !P2 ;  /* 0x0000000400007c0c */ /* 0x000fe2000d781270 */
[----:B0-----:R-:W4:Y:S01]  /*9ac80*/  LDL.LU R25, [R1+0x1b8] ;  /* 0x0001b80001197983 */ /* 0x001f220000300800 */
[----:B------:R-:W-:-:S05]  /*9ac90*/  IMAD.WIDE R4, R2, 0x2, R12 ;  /* 0x0000000202047825 */ /* 0x000fca00078e020c */
[----:B------:R0:W-:Y:S01]  /*9aca0*/  @P6 STG.E.U16 desc[UR44][R4.64], R7 ;  /* 0x0000000704006986 */ /* 0x0001e2000c10152c */
[----:B------:R-:W-:-:S03]  /*9acb0*/  R2UR UR4, R29 ;  /* 0x000000001d0472ca */ /* 0x000fc600000e0000 */
[----:B------:R-:W4:Y:S01]  /*9acc0*/  LDL.LU R29, [R1+0x7d8] ;  /* 0x0007d800011d7983 */ /* 0x000f220000300800 */
[----:B0-----:R-:W-:Y:S01]  /*9acd0*/  IMAD.WIDE R4, R6, 0x2, R10 ;  /* 0x0000000206047825 */ /* 0x001fe200078e020a */
[----:B------:R-:W-:Y:S01]  /*9ace0*/  ISETP.LT.AND P6, PT, R3, UR5, !P2 ;  /* 0x0000000503007c0c */ /* 0x000fe2000d7c1270 */
[----:B------:R-:W-:-:S03]  /*9acf0*/  ULDC UR5, c[0x0][0x228] ;  /* 0x00008a0000057ab9 */ /* 0x000fc60000000800 */
[----:B--2---:R0:W-:Y:S01]  /*9ad00*/  @P4 STG.E.U16 desc[UR44][R4.64], R9 ;  /* 0x0000000904004986 */ /* 0x0041e2000c10152c */
[----:B------:R-:W-:-:S03]  /*9ad10*/  PRMT R2, R9, 0x7632, R2 ;  /* 0x0000763209027816 */ /* 0x000fc60000000002 */
[----:B0-----:R-:W2:Y:S01]  /*9ad20*/  LDL.LU R9, [R1+0x1a8] ;  /* 0x0001a80001097983 */ /* 0x001ea20000300800 */
[----:B------:R-:W-:Y:S01]  /*9ad30*/  ISETP.LT.AND P4, PT, R8, UR5, !P2 ;  /* 0x0000000508007c0c */ /* 0x000fe2000d781270 */
[----:B------:R-:W-:Y:S01]  /*9ad40*/  IMAD.WIDE R4, R6, 0x2, R16 ;  /* 0x0000000206047825 */ /* 0x000fe200078e0210 */
[----:B------:R-:W-:-:S04]  /*9ad50*/  ULDC UR5, c[0x0][0x248] ;  /* 0x0000920000057ab9 */ /* 0x000fc80000000800 */
        /* <DEDUP_REMOVED lines=21> */
[----:B------:R-:W-:Y:S02]  /*9aeb0*/  PRMT R6, R25, 0x7632, R6 ;  /* 0x0000763219067816 */ /* 0x000fe40000000006 */
[----:B------:R-:W-:Y:S01]  /*9aec0*/  ISETP.LT.AND P4, PT, R8, UR5, !P6 ;  /* 0x0000000508007c0c */ /* 0x000fe2000f781270 */
[----:B------:R-:W-:Y:S01]  /*9aed0*/  ULDC UR5, c[0x0][0x248] ;  /* 0x0000920000057ab9 */ /* 0x000fe20000000800 */
[----:B0-----:R-:W4:Y:S01]  /*9aee0*/  LDL.LU R25, [R1+0x188] ;  /* 0x0001880001197983 */ /* 0x001f220000300800 */
[----:B------:R-:W-:-:S05]  /*9aef0*/  IMAD.WIDE R4, R2, 0x2, R16 ;  /* 0x0000000202047825 */ /* 0x000fca00078e0210 */
[----:B------:R0:W-:Y:S01]  /*9af00*/  @P2 STG.E.U16 desc[UR44][R4.64], R6 ;  /* 0x0000000604002986 */ /* 0x0001e2000c10152c */
[----:B------:R-:W-:Y:S01]  /*9af10*/  ISETP.GE.AND P2, PT, R7, UR49, PT ;  /* 0x0000003107007c0c */ /* 0x000fe2000bf46270 */
[C---:B0-----:R-:W-:Y:S01]  /*9af20*/  IMAD.WIDE R4, R2.reuse, 0x2, R14 ;  /* 0x0000000202047825 */ /* 0x041fe200078e020e */
[----:B------:R-:W-:Y:S01]  /*9af30*/  ISETP.LT.AND P6, PT, R27, UR46, !P6 ;  /* 0x0000002e1b007c0c */ /* 0x000fe2000f7c1270 */
[----:B------:R-:W-:Y:S02]  /*9af40*/  ULDC.64 UR46, c[0x0][0x228] ;  /* 0x00008a00002e7ab9 */ /* 0x000fe40000000a00 */
[----:B------:R-:W-:Y:S01]  /*9af50*/  VIADD R6, R2, UR5 ;  /* 0x0000000502067c36 */ /* 0x000fe20008000000 */
[----:B------:R-:W-:Y:S01]  /*9af60*/  ULDC UR5, c[0x0][0x228] ;  /* 0x00008a0000057ab9 */ /* 0x000fe20000000800 */
[----:B--2---:R0:W-:Y:S01]  /*9af70*/  @P4 STG.E.U16 desc[UR44][R4.64], R9 ;  /* 0x0000000904004986 */ /* 0x0041e2000c10152c */
[----:B------:R-:W-:-:S03]  /*9af80*/  PRMT R7, R9, 0x7632, R7 ;  /* 0x0000763209077816 */ /* 0x000fc60000000007 */
[----:B0-----:R-:W2:Y:S01]  /*9af90*/  LDL.LU R9, [R1+0x1bc] ;  /* 0x0001bc0001097983 */ /* 0x001ea20000300800 */
[----:B------:R-:W-:Y:S01]  /*9afa0*/  ISETP.LT.AND P4, PT, R0, UR4, !P2 ;  /* 0x0000000400007c0c */ /* 0x000fe2000d781270 */
[----:B------:R-:W-:-:S05]  /*9afb0*/  IMAD.WIDE R4, R2, 0x2, R12 ;  /* 0x0000000202047825 */ /* 0x000fca00078e020c */
[----:B------:R0:W-:Y:S02]  /*9afc0*/  @P6 STG.E.U16 desc[UR44][R4.64], R7 ;  /* 0x0000000704006986 */ /* 0x0001e4000c10152c */
[----:B0-----:R-:W-:-:S05]  /*9afd0*/  IMAD.WIDE R4, R6, 0x2, R10 ;  /* 0x0000000206047825 */ /* 0x001fca00078e020a */
[----:B---3--:R0:W-:Y:S01]  /*9afe0*/  @P4 STG.E.U16 desc[UR44][R4.64], R24 ;  /* 0x0000001804004986 */ /* 0x0081e2000c10152c */
[----:B------:R-:W-:-:S03]  /*9aff0*/  PRMT R2, R24, 0x7632, R2 ;  /* 0x0000763218027816 */ /* 0x000fc60000000002 */
[----:B0-----:R-:W3:Y:S01]  /*9b000*/  LDL.LU R24, [R1+0x7e4] ;  /* 0x0007e40001187983 */ /* 0x001ee20000300800 */
[----:B------:R-:W-:Y:S01]  /*9b010*/  ISETP.LT.AND P6, PT, R3, UR5, !P2 ;  /* 0x0000000503007c0c */ /* 0x000fe2000d7c1270 */
[----:B------:R-:W-:Y:S01]  /*9b020*/  ULDC UR5, c[0x0][0x228] ;  /* 0x00008a0000057ab9 */ /* 0x000fe20000000800 */
[----:B------:R-:W-:Y:S02]  /*9b030*/  R2UR UR4, R29 ;  /* 0x000000001d0472ca */ /* 0x000fe400000e0000 */
[----:B------:R-:W-:Y:S01]  /*9b040*/  ISETP.LT.AND P4, PT, R8, UR5, !P2 ;  /* 0x0000000508007c0c */ /* 0x000fe2000d781270 */
[----:B------:R-:W3:Y:S01]  /*9b050*/  LDL.LU R29, [R1+0x1ac] ;  /* 0x0001ac00011d7983 */ /* 0x000ee20000300800 */
[----:B------:R-:W-:Y:S01]  /*9b060*/  IMAD.WIDE R4, R6, 0x2, R16 ;  /* 0x0000000206047825 */ /* 0x000fe200078e0210 */
[----:B------:R-:W-:Y:S01]  /*9b070*/  ISETP.LT.AND P2, PT, R27, UR52, !P2 ;  /* 0x000000341b007c0c */ /* 0x000fe2000d741270 */
[----:B------:R-:W-:Y:S01]  /*9b080*/  ULDC UR5, c[0x0][0x248] ;  /* 0x0000920000057ab9 */ /* 0x000fe20000000800 */
[----:B------:R-:W-:Y:S01]  /*9b090*/  ULDC.64 UR52, c[0x0][0x228] ;  /* 0x00008a0000347ab9 */ /* 0x000fe20000000a00 */
[----:B------:R-:W-:-:S03]  /*9b0a0*/  VIADD R7, R28, 0x4e ;  /* 0x0000004e1c077836 */ /* 0x000fc60000000000 */
[----:B------:R0:W-:Y:S02]  /*9b0b0*/  @P6 STG.E.U16 desc[UR44][R4.64], R2 ;  /* 0x0000000204006986 */ /* 0x0001e4000c10152c */
[----:B------:R-:W-:Y:S01]  /*9b0c0*/  ISETP.GE.AND P6, PT, R7, UR47, PT ;  /* 0x0000002f07007c0c */ /* 0x000fe2000bfc6270 */
[----:B0-----:R-:W-:-:S04]  /*9b0d0*/  IMAD.WIDE R4, R6, 0x2, R14 ;  /* 0x0000000206047825 */ /* 0x001fc800078e020e */
[C---:B------:R-:W-:Y:S01]  /*9b0e0*/  VIADD R2, R6.reuse, UR5 ;  /* 0x0000000506027c36 */ /* 0x040fe20008000000 */
[----:B------:R-:W-:Y:S01]  /*9b0f0*/  ULDC UR5, c[0x0][0x228] ;  /* 0x00008a0000057ab9 */ /* 0x000fe20000000800 */
[----:B------:R-:W-:Y:S01]  /*9b100*/  IMAD.WIDE R6, R6, 0x2, R12 ;  /* 0x0000000206067825 */ /* 0x000fe200078e020c */
[----:B----4-:R0:W-:Y:S01]  /*9b110*/  @P4 STG.E.U16 desc[UR44][R4.64], R25 ;  /* 0x0000001904004986 */ /* 0x0101e2000c10152c */
[----:B------:R-:W-:Y:S02]  /*9b120*/  ISETP.LT.AND P4, PT, R0, UR22, !P6 ;  /* 0x0000001600007c0c */ /* 0x000fe4000f781270 */
[----:B0-----:R-:W-:Y:S02]  /*9b130*/  PRMT R4, R25, 0x7632, R4 ;  /* 0x0000763219047816 */ /* 0x001fe40000000004 */
[----:B------:R-:W4:Y:S04]  /*9b140*/  LDL.LU R25, [R1+0x19c] ;  /* 0x00019c0001197983 */ /* 0x000f280000300800 */
[----:B------:R0:W-:Y:S01]  /*9b150*/  @P2 STG.E.U16 desc[UR44][R6.64], R4 ;  /* 0x0000000406002986 */ /* 0x0001e2000c10152c */
[----:B------:R-:W-:Y:S01]  /*9b160*/  R2UR UR22, R26 ;  /* 0x000000001a1672ca */ /* 0x000fe200000e0000 */
[----:B0-----:R-:W-:-:S05]  /*9b170*/  IMAD.WIDE R4, R2, 0x2, R10 ;  /* 0x0000000202047825 */ /* 0x001fca00078e020a */
[----:B--2---:R0:W-:Y:S01]  /*9b180*/  @P4 STG.E.U16 desc[UR44][R4.64], R9 ;  /* 0x0000000904004986 */ /* 0x0041e2000c10152c */
[----:B------:R-:W-:-:S03]  /*9b190*/  PRMT R6, R9, 0x7632, R6 ;  /* 0x0000763209067816 */ /* 0x000fc60000000006 */
[----:B0-----:R-:W2:Y:S04]  /*9b1a0*/  LDL.LU R9, [R1+0x7dc] ;  /* 0x0007dc0001097983 */ /* 0x001ea80000300800 */
[----:B------:R-:W2:Y:S01]  /*9b1b0*/  LDL.LU R26, [R1+0x18c] ;  /* 0x00018c00011a7983 */ /* 0x000ea20000300800 */
[----:B---3--:R-:W-:-:S03]  /*9b1c0*/  R2UR UR24, R24 ;  /* 0x00000000181872ca */ /* 0x008fc600000e0000 */
[----:B------:R-:W3:Y:S01]  /*9b1d0*/  LDL.LU R24, [R1+0x1f0] ;  /* 0x0001f00001187983 */ /* 0x000ee20000300800 */
        /* <DEDUP_REMOVED lines=9> */
[----:B------:R-:W-:Y:S02]  /*9b270*/  ISETP.GE.AND P2, PT, R7, UR53, PT ;  /* 0x0000003507007c0c */ /* 0x000fe4000bf46270 */
[----:B------:R-:W-:Y:S01]  /*9b280*/  PRMT R7, R29, 0x7632, R7 ;  /* 0x000076321d077816 */ /* 0x000fe20000000007 */
[----:B0-----:R-:W-:-:S05]  /*9b290*/  IMAD.WIDE R4, R2, 0x2, R14 ;  /* 0x0000000202047825 */ /* 0x001fca00078e020e */
[----:B------:R0:W-:Y:S01]  /*9b2a0*/  @P4 STG.E.U16 desc[UR44][R4.64], R29 ;  /* 0x0000001d04004986 */ /* 0x0001e2000c10152c */
[----:B------:R-:W-:Y:S01]  /*9b2b0*/  ISETP.LT.AND P4, PT, R0, UR4, !P2 ;  /* 0x0000000400007c0c */ /* 0x000fe2000d781270 */
[C---:B------:R-:W-:Y:S01]  /*9b2c0*/  VIADD R6, R2.reuse, UR5 ;  /* 0x0000000502067c36 */ /* 0x040fe20008000000 */
[----:B------:R-:W-:Y:S01]  /*9b2d0*/  ULDC UR5, c[0x0][0x228] ;  /* 0x00008a0000057ab9 */ /* 0x000fe20000000800 */
[----:B------:R-:W-:Y:S01]  /*9b2e0*/  ULDC UR4, c[0x0][0x228] ;  /* 0x00008a0000047ab9 */ /* 0x000fe20000000800 */
[----:B0-----:R-:W-:-:S05]  /*9b2f0*/  IMAD.WIDE R4, R2, 0x2, R12 ;  /* 0x0000000202047825 */ /* 0x001fca00078e020c */
[----:B------:R0:W-:Y:S01]  /*9b300*/  @P6 STG.E.U16 desc[UR44][R4.64], R7 ;  /* 0x0000000704006986 */ /* 0x0001e2000c10152c */
[----:B------:R-:W-:Y:S01]  /*9b310*/  ISETP.LT.AND P6, PT, R3, UR5, !P2 ;  /* 0x0000000503007c0c */ /* 0x000fe2000d7c1270 */
[----:B------:R-:W-:Y:S01]  /*9b320*/  ULDC UR5, c[0x0][0x228] ;  /* 0x00008a0000057ab9 */ /* 0x000fe20000000800 */
        /* <DEDUP_REMOVED lines=8> */
[----:B------:R0:W-:Y:S01]  /*9b3b0*/  @P6 STG.E.U16 desc[UR44][R4.64], R2 ;  /* 0x0000000204006986 */ /* 0x0001e2000c10152c */
[----:B------:R-:W-:Y:S01]  /*9b3c0*/  ISETP.GE.AND P6, PT, R7, UR55, PT ;  /* 0x0000003707007c0c */ /* 0x000fe2000bfc6270 */
[C---:B0-----:R-:W-:Y:S01]  /*9b3d0*/  IMAD.WIDE R4, R6.reuse, 0x2, R14 ;  /* 0x0000000206047825 */ /* 0x041fe200078e020e */
[----:B------:R-:W-:Y:S01]  /*9b3e0*/  ISETP.LT.AND P2, PT, R27, UR50, !P2 ;  /* 0x000000321b007c0c */ /* 0x000fe2000d741270 */
[----:B------:R-:W-:Y:S02]  /*9b3f0*/  ULDC.64 UR50, c[0x0][0x228] ;  /* 0x00008a0000327ab9 */ /* 0x000fe40000000a00 */
[C---:B------:R-:W-:Y:S01]  /*9b400*/  VIADD R2, R6.reuse, UR5 ;  /* 0x0000000506027c36 */ /* 0x040fe20008000000 */
[----:B------:R-:W-:Y:S01]  /*9b410*/  ULDC UR5, c[0x0][0x228] ;  /* 0x00008a0000057ab9 */ /* 0x000fe20000000800 */
[----:B------:R-:W-:Y:S01]  /*9b420*/  IMAD.WIDE R6, R6, 0x2, R12 ;  /* 0x0000000206067825 */ /* 0x000fe200078e020c */
[----:B--2---:R0:W-:Y:S01]  /*9b430*/  @P4 STG.E.U16 desc[UR44][R4.64], R26 ;  /* 0x0000001a04004986 */ /* 0x0041e2000c10152c */
[----:B------:R-:W-:-:S02]  /*9b440*/  ISETP.LT.AND P4, PT, R0, UR22, !P6 ;  /* 0x0000001600007c0c */ /* 0x000fc4000f781270 */
[----:B------:R-:W-:Y:S02]  /*9b450*/  R2UR UR22, R9 ;  /* 0x00000000091672ca */ /* 0x000fe400000e0000 */
[----:B------:R-:W2:Y:S01]  /*9b460*/  LDL.LU R9, [R1+0x1d0] ;  /* 0x0001d00001097983 */ /* 0x000ea20000300800 */
[----:B0-----:R-:W-:-:S03]  /*9b470*/  PRMT R4, R26, 0x7632, R4 ;  /* 0x000076321a047816 */ /* 0x001fc60000000004 */
[----:B------:R-:W2:Y:S04]  /*9b480*/  LDL.LU R26, [R1+0x1c0] ;  /* 0x0001c000011a7983 */ /* 0x000ea80000300800 */
[----:B------:R0:W-:Y:S02]  /*9b490*/  @P2 STG.E.U16 desc[UR44][R6.64], R4 ;  /* 0x0000000406002986 */ /* 0x0001e4000c10152c */
[----:B0-----:R-:W-:Y:S01]  /*9b4a0*/  IMAD.WIDE R4, R2, 0x2, R10 ;  /* 0x0000000202047825 */ /* 0x001fe200078e020a */
[----:B---3--:R-:W-:-:S04]  /*9b4b0*/  PRMT R6, R24, 0x7632, R6 ;  /* 0x0000763218067816 */ /* 0x008fc80000000006 */
[----:B------:R0:W-:Y:S04]  /*9b4c0*/  @P4 STG.E.U16 desc[UR44][R4.64], R24 ;  /* 0x0000001804004986 */ /* 0x0001e8000c10152c */
        /* <DEDUP_REMOVED lines=12> */
[----:B------:R-:W-:Y:S01]  /*9b590*/  IMAD.WIDE R6, R2, 0x2, R12 ;  /* 0x0000000202067825 */ /* 0x000fe200078e020c */
[----:B----4-:R0:W-:Y:S01]  /*9b5a0*/  @P4 STG.E.U16 desc[UR44][R4.64], R25 ;  /* 0x0000001904004986 */ /* 0x0101e2000c10152c */
[----:B------:R-:W-:Y:S02]  /*9b5b0*/  ISETP.LT.AND P4, PT, R0, UR24, !P2 ;  /* 0x0000001800007c0c */ /* 0x000fe4000d781270 */
[----:B0-----:R-:W-:Y:S02]  /*9b5c0*/  PRMT R5, R25, 0x7632, R5 ;  /* 0x0000763219057816 */ /* 0x001fe40000000005 */
[----:B------:R-:W4:Y:S01]  /*9b5d0*/  LDL.LU R25, [R1+0x1e4] ;  /* 0x0001e40001197983 */ /* 0x000f220000300800 */
[----:B------:R-:W-:Y:S01]  /*9b5e0*/  VIADD R4, R2, UR5 ;  /* 0x0000000502047c36 */ /* 0x000fe20008000000 */
[----:B------:R-:W-:Y:S02]  /*9b5f0*/  ULDC UR5, c[0x0][0x228] ;  /* 0x00008a0000057ab9 */ /* 0x000fe40000000800 */
[----:B------:R0:W-:Y:S01]  /*9b600*/  @P6 STG.E.U16 desc[UR44][R6.64], R5 ;  /* 0x0000000506006986 */ /* 0x0001e2000c10152c */
[----:B------:R-:W-:Y:S01]  /*9b610*/  ISETP.LT.AND P6, PT, R3, UR5, !P2 ;  /* 0x0000000503007c0c */ /* 0x000fe2000d7c1270 */
[----:B------:R-:W-:Y:S01]  /*9b620*/  ULDC UR5, c[0x0][0x228] ;  /* 0x00008a0000057ab9 */ /* 0x000fe20000000800 */
[----:B0-----:R-:W-:-:S04]  /*9b630*/  IMAD.WIDE R6, R4, 0x2, R10 ;  /* 0x0000000204067825 */ /* 0x001fc800078e020a */
[----:B------:R-:W-:Y:S01]  /*9b640*/  VIADD R5, R28, 0x52 ;  /* 0x000000521c057836 */ /* 0x000fe20000000000 */
[----:B--2---:R0:W-:Y:S01]  /*9b650*/  @P4 STG.E.U16 desc[UR44][R6.64], R9 ;  /* 0x0000000906004986 */ /* 0x0041e2000c10152c */
[----:B------:R-:W-:Y:S01]  /*9b660*/  ISETP.LT.AND P4, PT, R8, UR5, !P2 ;  /* 0x0000000508007c0c */ /* 0x000fe2000d781270 */
[----:B------:R-:W-:Y:S01]  /*9b670*/  ULDC UR5, c[0x0][0x248] ;  /* 0x0000920000057ab9 */ /* 0x000fe20000000800 */
[----:B------:R-:W-:Y:S02]  /*9b680*/  PRMT R2, R9, 0x7632, R2 ;  /* 0x0000763209027816 */ /* 0x000fe40000000002 */
[----:B0-----:R-:W2:Y:S01]  /*9b690*/  LDL.LU R9, [R1+0x1d4] ;  /* 0x0001d40001097983 */ /* 0x001ea20000300800 */
[----:B------:R-:W-:-:S05]  /*9b6a0*/  IMAD.WIDE R6, R4, 0x2, R16 ;  /* 0x0000000204067825 */ /* 0x000fca00078e0210 */
[----:B------:R0:W-:Y:S02]  /*9b6b0*/  @P6 STG.E.U16 desc[UR44][R6.64], R2 ;  /* 0x0000000206006986 */ /* 0x0001e4000c10152c */
[----:B0-----:R-:W-:-:S05]  /*9b6c0*/  IMAD.WIDE R6, R4, 0x2, R14 ;  /* 0x0000000204067825 */ /* 0x001fca00078e020e */
[----:B------:R0:W-:Y:S02]  /*9b6d0*/  @P4 STG.E.U16 desc[UR44][R6.64], R26 ;  /* 0x0000001a06004986 */ /* 0x0001e4000c10152c */
[----:B0-----:R-:W-:Y:S02]  /*9b6e0*/  PRMT R6, R26, 0x7632, R6 ;  /* 0x000076321a067816 */ /* 0x001fe40000000006 */
[----:B------:R-:W2:Y:S01]  /*9b6f0*/  LDL.LU R26, [R1+0x1c4] ;  /* 0x0001c400011a7983 */ /* 0x000ea20000300800 */
[----:B------:R-:W-:Y:S02]  /*9b700*/  ISETP.LT.AND P2, PT, R27, UR46, !P2 ;  /* 0x0000002e1b007c0c */ /* 0x000fe4000d741270 */
[----:B------:R-:W-:Y:S01]  /*9b710*/  ISETP.GE.AND P6, PT, R5, UR49, PT ;  /* 0x0000003105007c0c */ /* 0x000fe2000bfc6270 */
[----:B------:R-:W-:Y:S01]  /*9b720*/  VIADD R2, R4, UR5 ;  /* 0x0000000504027c36 */ /* 0x000fe20008000000 */
[----:B------:R-:W-:Y:S01]  /*9b730*/  ULDC UR5, c[0x0][0x228] ;  /* 0x00008a0000057ab9 */ /* 0x000fe20000000800 */
[----:B------:R-:W-:Y:S01]  /*9b740*/  VIADD R7, R28, 0x53 ;  /* 0x000000531c077836 */ /* 0x000fe20000000000 */
[----:B------:R-:W-:Y:S01]  /*9b750*/  ISETP.LT.AND P4, PT, R0, UR22, !P6 ;  /* 0x0000001600007c0c */ /* 0x000fe2000f781270 */
[----:B------:R-:W-:Y:S01]  /*9b760*/  IMAD.WIDE R4, R4, 0x2, R12 ;  /* 0x0000000204047825 */ /* 0x000fe200078e020c */
[----:B------:R-:W-:-:S05]  /*9b770*/  ULDC.64 UR46, c[0x0][0x228] ;  /* 0x00008a00002e7ab9 */ /* 0x000fca0000000a00 */
        /* <DEDUP_REMOVED lines=9> */
[----:B------:R-:W-:-:S02]  /*9b810*/  ULDC UR5, c[0x0][0x228] ;  /* 0x00008a0000057ab9 */ /* 0x000fc40000000800 */
[----:B------:R-:W-:Y:S01]  /*9b820*/  ISETP.LT.AND P6, PT, R27, UR5, !P6 ;  /* 0x000000051b007c0c */ /* 0x000fe2000f7c1270 */
[----:B------:R-:W-:-:S05]  /*9b830*/  ULDC UR5, c[0x0][0x248] ;  /* 0x0000920000057ab9 */ /* 0x000fca0000000800 */
[----:B------:R0:W-:Y:S01]  /*9b840*/  @P2 STG.E.U16 desc[UR44][R4.64], R6 ;  /* 0x0000000604002986 */ /* 0x0001e2000c10152c */
[----:B------:R-:W-:Y:S01]  /*9b850*/  ISETP.GE.AND P2, PT, R7, UR47, PT ;  /* 0x0000002f07007c0c */ /* 0x000fe2000bf46270 */
[----:B0-----:R-:W-:-:S04]  /*9b860*/  IMAD.WIDE R4, R2, 0x2, R14 ;  /* 0x0000000202047825 */ /* 0x001fc800078e020e */
[----:B------:R-:W-:Y:S01]  /*9b870*/  VIADD R6, R2, UR5 ;  /* 0x0000000502067c36 */ /* 0x000fe20008000000 */
[----:B------:R-:W-:Y:S01]  /*9b880*/  ULDC UR5, c[0x0][0x228] ;  /* 0x00008a0000057ab9 */ /* 0x000fe20000000800 */
[----:B----4-:R0:W-:Y:S01]  /*9b890*/  @P4 STG.E.U16 desc[UR44][R4.64], R25 ;  /* 0x0000001904004986 */ /* 0x0101e2000c10152c */
[----:B------:R-:W-:Y:S01]  /*9b8a0*/  ISETP.LT.AND P4, PT, R0, UR52, !P2 ;  /* 0x0000003400007c0c */ /* 0x000fe2000d781270 */
[----:B------:R-:W-:Y:S01]  /*9b8b0*/  ULDC.64 UR52, c[0x0][0x228] ;  /* 0x00008a0000347ab9 */ /* 0x000fe20000000a00 */
[----:B------:R-:W-:Y:S02]  /*9b8c0*/  PRMT R7, R25, 0x7632, R7 ;  /* 0x0000763219077816 */ /* 0x000fe40000000007 */
[----:B0-----:R-:W4:Y:S01]  /*9b8d0*/  LDL.LU R25, [R1+0x1e8] ;  /* 0x0001e80001197983 */ /* 0x001f220000300800 */
[----:B------:R-:W-:-:S05]  /*9b8e0*/  IMAD.WIDE R4, R2, 0x2, R12 ;  /* 0x0000000202047825 */ /* 0x000fca00078e020c */
        /* <DEDUP_REMOVED lines=16> */
[----:B------:R-:W-:Y:S01]  /*9b9f0*/  ISETP.LT.AND P2, PT, R27, UR5, !P2 ;  /* 0x000000051b007c0c */ /* 0x000fe2000d741270 */
[----:B------:R-:W-:Y:S01]  /*9ba00*/  ULDC UR5, c[0x0][0x248] ;  /* 0x0000920000057ab9 */ /* 0x000fe20000000800 */
[----:B------:R-:W-:Y:S01]  /*9ba10*/  ISETP.GE.AND P6, PT, R7, UR53, PT ;  /* 0x0000003507007c0c */ /* 0x000fe2000bfc6270 */
[----:B------:R-:W-:Y:S01]  /*9ba20*/  VIADD R2, R6, UR5 ;  /* 0x0000000506027c36 */ /* 0x000fe20008000000 */
[----:B------:R-:W-:Y:S02]  /*9ba30*/  ULDC UR5, c[0x0][0x228] ;  /* 0x00008a0000057ab9 */ /* 0x000fe40000000800 */
        /* <DEDUP_REMOVED lines=12> */
[----:B------:R-:W-:-:S03]  /*9bb00*/  ULDC UR5, c[0x0][0x228] ;  /* 0x00008a0000057ab9 */ /* 0x000fc60000000800 */
[----:B------:R-:W-:Y:S01]  /*9bb10*/  VIADD R7, R28, 0x55 ;  /* 0x000000551c077836 */ /* 0x000fe20000000000 */
[----:B------:R-:W-:Y:S01]  /*9bb20*/  ISETP.LT.AND P6, PT, R27, UR5, !P6 ;  /* 0x000000051b007c0c */ /* 0x000fe2000f7c1270 */
[----:B------:R-:W-:-:S03]  /*9bb30*/  ULDC UR5, c[0x0][0x248] ;  /* 0x0000920000057ab9 */ /* 0x000fc60000000800 */
        /* <DEDUP_REMOVED lines=99> */
[----:B------:R-:W-:Y:S01]  /*9c170*/  IMAD.WIDE R6, R2, 0x2, R12 ;  /* 0x0000000202067825 */ /* 0x000fe200078e020c */
[----:B----4-:R0:W-:Y:S01]  /*9c180*/  @P4 STG.E.U16 desc[UR44][R4.64], R25 ;  /* 0x0000001904004986 */ /* 0x0101e2000c10152c */
[----:B------:R-:W-:Y:S01]  /*9c190*/  ISETP.LT.AND P4, PT, R0, UR54, !P2 ;  /* 0x0000003600007c0c */ /* 0x000fe2000d781270 */
[----:B------:R-:W-:Y:S01]  /*9c1a0*/  ULDC.64 UR54, c[0x0][0x228] ;  /* 0x00008a0000367ab9 */ /* 0x000fe20000000a00 */
        /* <DEDUP_REMOVED lines=256> */
[----:B0-----:R-:W-:Y:S01]  /*9d1b0*/  IMAD.WIDE R4, R6, 0x2, R14 ;  /* 0x0000000206047825 */ /* 0x001fe200078e020e */
[----:B------:R-:W-:Y:S01]  /*9d1c0*/  ISETP.LT.AND P2, PT, R27, UR5, !P2 ;  /* 0x000000051b007c0c */ /* 0x000fe2000d741270 */
[----:B------:R-:W-:-:S03]  /*9d1d0*/  ULDC UR5, c[0x0][0x248] ;  /* 0x0000920000057ab9 */ /* 0x000fc60000000800 */
[----:B------:R0:W-:Y:S02]  /*9d1e0*/  @P4 STG.E.U16 desc[UR44][R4.64], R26 ;  /* 0x0000001a04004986 */ /* 0x0001e4000c10152c */
[----:B0-----:R-:W-:Y:S02]  /*9d1f0*/  PRMT R4, R26, 0x7632, R4 ;  /* 0x000076321a047816 */ /* 0x001fe40000000004 */
[----:B------:R-:W2:Y:S01]  /*9d200*/  LDL.LU R26, [R1+0x278] ;  /* 0x00027800011a7983 */ /* 0x000ea20000300800 */
[----:B------:R-:W-:Y:S01]  /*9d210*/  ISETP.GE.AND P6, PT, R7, UR55, PT ;  /* 0x0000003707007c0c */ /* 0x000fe2000bfc6270 */
[----:B------:R-:W-:Y:S01]  /*9d220*/  VIADD R2, R6, UR5 ;  /* 0x0000000506027c36 */ /* 0x000fe20008000000 */
[----:B------:R-:W-:Y:S02]  /*9d230*/  ULDC UR5, c[0x0][0x228] ;  /* 0x00008a0000057ab9 */ /* 0x000fe40000000800 */
[----:B------:R-:W-:Y:S01]  /*9d240*/  ISETP.LT.AND P4, PT, R0, UR50, !P6 ;  /* 0x0000003200007c0c */ /* 0x000fe2000f781270 */
[----:B------:R-:W-:Y:S01]  /*9d250*/  IMAD.WIDE R6, R6, 0x2, R12 ;  /* 0x0000000206067825 */ /* 0x000fe200078e020c */
[----:B------:R-:W-:-:S04]  /*9d260*/  ULDC.64 UR50, c[0x0][0x228] ;  /* 0x00008a0000327ab9 */ /* 0x000fc80000000a00 */
[----:B------:R0:W-:Y:S02]  /*9d270*/  @P2 STG.E.U16 desc[UR44][R6.64], R4 ;  /* 0x0000000406002986 */ /* 0x0001e4000c10152c */
        /* <DEDUP_REMOVED lines=85> */
[----:B------:R-:W-:Y:S01]  /*9d7d0*/  ULDC UR5, c[0x0][0x248] ;  /* 0x0000920000057ab9 */ /* 0x000fe20000000800 */
[----:B------:R-:W-:Y:S02]  /*9d7e0*/  ISETP.GE.AND P6, PT, R7, UR53, PT ;  /* 0x0000003507007c0c */ /* 0x000fe4000bfc6270 */
[----:B------:R0:W-:Y:S02]  /*9d7f0*/  @P4 STG.E.U16 desc[UR44][R4.64], R26 ;  /* 0x0000001a04004986 */ /* 0x0001e4000c10152c */
[----:B0-----:R-:W-:Y:S02]  /*9d800*/  PRMT R4, R26, 0x7632, R4 ;  /* 0x000076321a047816 */ /* 0x001fe40000000004 */
[----:B------:R-:W2:Y:S01]  /*9d810*/  LDL.LU R26, [R1+0x2b0] ;  /* 0x0002b000011a7983 */ /* 0x000ea20000300800 */
[----:B------:R-:W-:Y:S01]  /*9d820*/  ISETP.LT.AND P4, PT, R0, UR54, !P6 ;  /* 0x0000003600007c0c */ /* 0x000fe2000f781270 */
[C---:B------:R-:W-:Y:S01]  /*9d830*/  VIADD R2, R6.reuse, UR5 ;  /* 0x0000000506027c36 */ /* 0x040fe20008000000 */
[----:B------:R-:W-:Y:S01]  /*9d840*/  ULDC UR5, c[0x0][0x228] ;  /* 0x00008a0000057ab9 */ /* 0x000fe20000000800 */
        /* <DEDUP_REMOVED lines=86> */
[C---:B0-----:R-:W-:Y:S01]  /*9ddb0*/  IMAD.WIDE R4, R6.reuse, 0x2, R14 ;  /* 0x0000000206047825 */ /* 0x041fe200078e020e */
[----:B------:R-:W-:Y:S01]  /*9ddc0*/  ISETP.LT.AND P2, PT, R27, UR5, !P2 ;  /* 0x000000051b007c0c */ /* 0x000fe2000d741270 */
[----:B------:R-:W-:Y:S01]  /*9ddd0*/  ULDC UR5, c[0x0][0x248] ;  /* 0x0000920000057ab9 */ /* 0x000fe20000000800 */
[----:B------:R-:W-:Y:S01]  /*9dde0*/  ISETP.GE.AND P6, PT, R7, UR47, PT ;  /* 0x0000002f07007c0c */ /* 0x000fe2000bfc6270 */
[----:B------:R-:W-:Y:S01]  /*9ddf0*/  VIADD R2, R6, UR5 ;  /* 0x0000000506027c36 */ /* 0x000fe20008000000 */
[----:B------:R-:W-:Y:S01]  /*9de00*/  ULDC UR5, c[0x0][0x228] ;  /* 0x00008a0000057ab9 */ /* 0x000fe20000000800 */
[----:B------:R0:W-:Y:S02]  /*9de10*/  @P4 STG.E.U16 desc[UR44][R4.64], R26 ;  /* 0x0000001a04004986 */ /* 0x0001e4000c10152c */
[----:B0-----:R-:W-:-:S02]  /*9de20*/  PRMT R4, R26, 0x7632, R4 ;  /* 0x000076321a047816 */ /* 0x001fc40000000004 */
[----:B------:R-:W2:Y:S01]  /*9de30*/  LDL.LU R26, [R1+0x2b8] ;  /* 0x0002b800011a7983 */ /* 0x000ea20000300800 */
        /* <DEDUP_REMOVED lines=43> */
[C---:B------:R-:W-:Y:S01]  /*9e0f0*/  VIADD R2, R6.reuse, UR5 ;  /* 0x0000000506027c36 */ /* 0x040fe20008000000 */
[----:B------:R-:W-:Y:S01]  /*9e100*/  ULDC UR5, c[0x0][0x228] ;  /* 0x00008a0000057ab9 */ /* 0x000fe20000000800 */
[----:B------:R-:W-:Y:S01]  /*9e110*/  IMAD.WIDE R6, R6, 0x2, R12 ;  /* 0x0000000206067825 */ /* 0x000fe200078e020c */
[----:B------:R0:W-:Y:S02]  /*9e120*/  @P4 STG.E.U16 desc[UR44][R4.64], R26 ;  /* 0x0000001a04004986 */ /* 0x0001e4000c10152c */
[----:B0-----:R-:W-:-:S02]  /*9e130*/  PRMT R4, R26, 0x7632, R4 ;  /* 0x000076321a047816 */ /* 0x001fc40000000004 */
[----:B------:R-:W2:Y:S01]  /*9e140*/  LDL.LU R26, [R1+0x2bc] ;  /* 0x0002bc00011a7983 */ /* 0x000ea20000300800 */
[----:B------:R-:W-:Y:S01]  /*9e150*/  ISETP.LT.AND P4, PT, R0, UR50, !P6 ;  /* 0x0000003200007c0c */ /* 0x000fe2000f781270 */
[----:B------:R-:W-:Y:S02]  /*9e160*/  ULDC.64 UR50, c[0x0][0x228] ;  /* 0x00008a0000327ab9 */ /* 0x000fe40000000a00 */
[----:B------:R0:W-:Y:S02]  /*9e170*/  @P2 STG.E.U16 desc[UR44][R6.64], R4 ;  /* 0x0000000406002986 */ /* 0x0001e4000c10152c */
[----:B0-----:R-:W-:-:S08]  /*9e180*/  IMAD.WIDE R4, R2, 0x2, R10 ;  /* 0x0000000202047825 */ /* 0x001fd000078e020a */
        /* <DEDUP_REMOVED lines=47> */
[----:B0-----:R-:W-:Y:S01]  /*9e480*/  IMAD.WIDE R4, R2, 0x2, R10 ;  /* 0x0000000202047825 */ /* 0x001fe200078e020a */
[----:B---3--:R-:W-:-:S07]  /*9e490*/  PRMT R6, R24, 0x7632, R6 ;  /* 0x0000763218067816 */ /* 0x008fce0000000006 */
        /* <DEDUP_REMOVED lines=44> */
[----:B------:R-:W-:Y:S01]  /*9e760*/  VIADD R7, R28, 0x73 ;  /* 0x000000731c077836 */ /* 0x000fe20000000000 */
[----:B------:R-:W-:Y:S01]  /*9e770*/  ULDC.64 UR54, c[0x0][0x228] ;  /* 0x00008a0000367ab9 */ /* 0x000fe20000000a00 */
        /* <DEDUP_REMOVED lines=418> */
[----:B------:R0:W-:Y:S01]  /*a01a0*/  @P6 STG.E.U16 desc[UR44][R4.64], R2 ;  /* 0x0000000204006986 */ /* 0x0001e2000c10152c */
[----:B------:R-:W-:Y:S01]  /*a01b0*/  ISETP.LT.AND P2, PT, R27, UR5, !P2 ;  /* 0x000000051b007c0c */ /* 0x000fe2000d741270 */
[----:B------:R-:W-:Y:S01]  /*a01c0*/  ULDC UR5, c[0x0][0x248] ;  /* 0x0000920000057ab9 */ /* 0x000fe20000000800 */
[----:B0-----:R-:W-:Y:S01]  /*a01d0*/  IMAD.WIDE R4, R6, 0x2, R14 ;  /* 0x0000000206047825 */ /* 0x001fe200078e020e */
[----:B------:R-:W-:-:S03]  /*a01e0*/  ISETP.GE.AND P6, PT, R7, UR49, PT ;  /* 0x0000003107007c0c */ /* 0x000fc6000bfc6270 */
[C---:B------:R-:W-:Y:S01]  /*a01f0*/  VIADD R2, R6.reuse, UR5 ;  /* 0x0000000506027c36 */ /* 0x040fe20008000000 */
[----:B------:R-:W-:Y:S01]  /*a0200*/  ULDC UR5, c[0x0][0x228] ;  /* 0x00008a0000057ab9 */ /* 0x000fe20000000800 */
[----:B------:R-:W-:Y:S01]  /*a0210*/  IMAD.WIDE R6, R6, 0x2, R12 ;  /* 0x0000000206067825 */ /* 0x000fe200078e020c */
[----:B------:R0:W-:Y:S01]  /*a0220*/  @P4 STG.E.U16 desc[UR44][R4.64], R26 ;  /* 0x0000001a04004986 */ /* 0x0001e2000c10152c */
[----:B------:R-:W-:Y:S01]  /*a0230*/  ISETP.LT.AND P4, PT, R0, UR46, !P6 ;  /* 0x0000002e00007c0c */ /* 0x000fe2000f781270 */
[----:B------:R-:W-:Y:S01]  /*a0240*/  ULDC.64 UR46, c[0x0][0x228] ;  /* 0x00008a00002e7ab9 */ /* 0x000fe20000000a00 */
[----:B0-----:R-:W-:Y:S02]  /*a0250*/  PRMT R4, R26, 0x7632, R4 ;  /* 0x000076321a047816 */ /* 0x001fe40000000004 */
        /* <DEDUP_REMOVED lines=70> */
[----:B------:R-:W-:Y:S01]  /*a06c0*/  ULDC.64 UR50, c[0x0][0x228] ;  /* 0x00008a0000327ab9 */ /* 0x000fe20000000a00 */
        /* <DEDUP_REMOVED lines=112> */
[----:B------:R-:W-:Y:S01]  /*a0dd0*/  ISETP.GE.AND P6, PT, R7, UR55, PT ;  /* 0x0000003707007c0c */ /* 0x000fe2000bfc6270 */
[----:B0-----:R-:W-:-:S04]  /*a0de0*/  IMAD.WIDE R4, R6, 0x2, R14 ;  /* 0x0000000206047825 */ /* 0x001fc800078e020e */
        /* <DEDUP_REMOVED lines=116> */
[----:B------:R-:W-:Y:S01]  /*a1530*/  ISETP.LT.AND P6, PT, R27, UR5, !P6 ;  /* 0x000000051b007c0c */ /* 0x000fe2000f7c1270 */
[----:B------:R-:W-:Y:S01]  /*a1540*/  ULDC UR5, c[0x0][0x248] ;  /* 0x0000920000057ab9 */ /* 0x000fe20000000800 */
        /* <DEDUP_REMOVED lines=47> */
[----:B------:R-:W-:Y:S01]  /*a1840*/  ISETP.LT.AND P6, PT, R27, UR5, !P6 ;  /* 0x000000051b007c0c */ /* 0x000fe2000f7c1270 */
[----:B------:R-:W-:Y:S01]  /*a1850*/  ULDC UR5, c[0x0][0x248] ;  /* 0x0000920000057ab9 */ /* 0x000fe20000000800 */
        /* <DEDUP_REMOVED lines=19> */
[----:B------:R-:W-:Y:S01]  /*a1990*/  IMAD.WIDE R4, R6, 0x2, R16 ;  /* 0x0000000206047825 */ /* 0x000fe200078e0210 */
[----:B------:R-:W-:Y:S01]  /*a19a0*/  ISETP.LT.AND P2, PT, R27, UR5, !P2 ;  /* 0x000000051b007c0c */ /* 0x000fe2000d741270 */
[----:B------:R-:W-:-:S03]  /*a19b0*/  ULDC UR5, c[0x0][0x248] ;  /* 0x0000920000057ab9 */ /* 0x000fc60000000800 */
[----:B------:R0:W-:Y:S01]  /*a19c0*/  @P6 STG.E.U16 desc[UR44][R4.64], R2 ;  /* 0x0000000204006986 */ /* 0x0001e2000c10152c */
        /* <DEDUP_REMOVED lines=101> */
[----:B------:R-:W-:Y:S02]  /*a2020*/  ISETP.LT.AND P4, PT, R0, UR46, !P5 ;  /* 0x0000002e00007c0c */ /* 0x000fe4000ef81270 */
        /* <DEDUP_REMOVED lines=11> */
[----:B------:R-:W-:-:S08]  /*a20e0*/  ULDC UR5, c[0x0][0x228] ;  /* 0x00008a0000057ab9 */ /* 0x000fd00000000800 */
[----:B------:R0:W-:Y:S01]  /*a20f0*/  @P3 STG.E.U16 desc[UR44][R4.64], R6 ;  /* 0x0000000604003986 */ /* 0x0001e2000c10152c */
[----:B------:R-:W-:Y:S01]  /*a2100*/  ISETP.LT.AND P5, PT, R27, UR5, !P5 ;  /* 0x000000051b007c0c */ /* 0x000fe2000efa1270 */
[----:B------:R-:W-:Y:S01]  /*a2110*/  VIADD R7, R28, 0xa1 ;  /* 0x000000a11c077836 */ /* 0x000fe20000000000 */
[----:B------:R-:W-:Y:S01]  /*a2120*/  ULDC UR5, c[0x0][0x248] ;  /* 0x0000920000057ab9 */ /* 0x000fe20000000800 */
[----:B0-----:R-:W-:-:S03]  /*a2130*/  IMAD.WIDE R4, R2, 0x2, R14 ;  /* 0x0000000202047825 */ /* 0x001fc600078e020e */
[----:B------:R-:W-:Y:S01]  /*a2140*/  ISETP.GE.AND P3, PT, R7, UR41, PT ;  /* 0x0000002907007c0c */ /* 0x000fe2000bf66270 */
        /* <DEDUP_REMOVED lines=16> */
[----:B------:R-:W-:Y:S01]  /*a2250*/  ISETP.LT.AND P1, PT, R27, UR5, !P1 ;  /* 0x000000051b007c0c */ /* 0x000fe2000cf21270 */
[----:B------:R-:W-:Y:S01]  /*a2260*/  ULDC UR5, c[0x0][0x248] ;  /* 0x0000920000057ab9 */ /* 0x000fe20000000800 */
[C---:B0-----:R-:W-:Y:S01]  /*a2270*/  IMAD.WIDE R6, R4.reuse, 0x2, R16 ;  /* 0x0000000204067825 */ /* 0x041fe200078e0210 */
[----:B------:R-:W2:Y:S04]  /*a2280*/  LDL.LU R9, [R1+0x444] ;  /* 0x0004440001097983 */ /* 0x000ea80000300800 */
        /* <DEDUP_REMOVED lines=8> */
[----:B0-----:R-:W-:-:S05]  /*a2310*/  PRMT R6, R26, 0x7632, R6 ;  /* 0x000076321a067816 */ /* 0x001fca0000000006 */
[----:B------:R0:W-:Y:S02]  /*a2320*/  @P1 STG.E.U16 desc[UR44][R4.64], R6 ;  /* 0x0000000604001986 */ /* 0x0001e4000c10152c */
[----:B0-----:R-:W-:Y:S01]  /*a2330*/  IMAD.WIDE R4, R2, 0x2, R10 ;  /* 0x0000000202047825 */ /* 0x001fe200078e020a */
[----:B---3--:R-:W-:-:S04]  /*a2340*/  PRMT R6, R24, 0x7632, R6 ;  /* 0x0000763218067816 */ /* 0x008fc80000000006 */
[----:B------:R0:W-:Y:S04]  /*a2350*/  @P4 STG.E.U16 desc[UR44][R4.64], R24 ;  /* 0x0000001804004986 */ /* 0x0001e8000c10152c */
[----:B0-----:R-:W3:Y:S04]  /*a2360*/  LDL.LU R24, [R1+0x464] ;  /* 0x0004640001187983 */ /* 0x001ee80000300800 */
[----:B------:R-:W3:Y:S01]  /*a2370*/  LDL.LU R26, [R1+0x438] ;  /* 0x00043800011a7983 */ /* 0x000ee20000300800 */
[----:B------:R-:W-:Y:S01]  /*a2380*/  ISETP.LT.AND P1, PT, R3, UR5, !P2 ;  /* 0x0000000503007c0c */ /* 0x000fe2000d721270 */
[----:B------:R-:W-:-:S02]  /*a2390*/  ULDC UR5, c[0x0][0x228] ;  /* 0x00008a0000057ab9 */ /* 0x000fc40000000800 */
[----:B------:R-:W-:Y:S01]  /*a23a0*/  ISETP.LT.AND P4, PT, R8, UR5, !P2 ;  /* 0x0000000508007c0c */ /* 0x000fe2000d781270 */
[----:B------:R-:W-:Y:S01]  /*a23b0*/  IMAD.WIDE R4, R2, 0x2, R16 ;  /* 0x0000000202047825 */ /* 0x000fe200078e0210 */
[----:B------:R-:W-:-:S08]  /*a23c0*/  ULDC UR5, c[0x0][0x228] ;  /* 0x00008a0000057ab9 */ /* 0x000fd00000000800 */
[----:B------:R0:W-:Y:S02]  /*a23d0*/  @P1 STG.E.U16 desc[UR44][R4.64], R6 ;  /* 0x0000000604001986 */ /* 0x0001e4000c10152c */
[----:B0-----:R-:W-:Y:S01]  /*a23e0*/  IMAD.WIDE R4, R2, 0x2, R14 ;  /* 0x0000000202047825 */ /* 0x001fe200078e020e */
[----:B------:R-:W-:Y:S01]  /*a23f0*/  ISETP.LT.AND P2, PT, R27, UR5, !P2 ;  /* 0x000000051b007c0c */ /* 0x000fe2000d741270 */
[----:B------:R-:W-:-:S03]  /*a2400*/  ULDC UR5, c[0x0][0x248] ;  /* 0x0000920000057ab9 */ /* 0x000fc60000000800 */
[----:B----4-:R0:W-:Y:S01]  /*a2410*/  @P4 STG.E.U16 desc[UR44][R4.64], R25 ;  /* 0x0000001904004986 */ /* 0x0101e2000c10152c */
[----:B------:R-:W-:-:S03]  /*a2420*/  PRMT R6, R25, 0x7632, R6 ;  /* 0x0000763219067816 */ /* 0x000fc60000000006 */
[----:B0-----:R-:W4:Y:S01]  /*a2430*/  LDL.LU R25, [R1+0x458] ;  /* 0x0004580001197983 */ /* 0x001f220000300800 */
[----:B------:R-:W-:Y:S01]  /*a2440*/  VIADD R7, R28, 0xa3 ;  /* 0x000000a31c077836 */ /* 0x000fe20000000000 */
[----:B------:R-:W-:Y:S01]  /*a2450*/  ISETP.LT.AND P4, PT, R0, UR20, !P0 ;  /* 0x0000001400007c0c */ /* 0x000fe2000c781270 */
[C---:B------:R-:W-:Y:S01]  /*a2460*/  IMAD.WIDE R4, R2.reuse, 0x2, R12 ;  /* 0x0000000202047825 */ /* 0x040fe200078e020c */
[----:B------:R-:W4:Y:S01]  /*a2470*/  LDL.LU R29, [R1+0x448] ;  /* 0x00044800011d7983 */ /* 0x000f220000300800 */
[----:B------:R-:W-:Y:S01]  /*a2480*/  ULDC UR20, c[0x0][0x248] ;  /* 0x0000920000147ab9 */ /* 0x000fe20000000800 */
[----:B------:R-:W-:Y:S01]  /*a2490*/  ISETP.GE.AND P1, PT, R7, UR37, PT ;  /* 0x0000002507007c0c */ /* 0x000fe2000bf26270 */
[----:B------:R-:W-:Y:S01]  /*a24a0*/  VIADD R7, R2, UR5 ;  /* 0x0000000502077c36 */ /* 0x000fe20008000000 */
[----:B------:R0:W-:Y:S01]  /*a24b0*/  @P2 STG.E.U16 desc[UR44][R4.64], R6 ;  /* 0x0000000604002986 */ /* 0x0001e2000c10152c */
[----:B------:R-:W-:Y:S01]  /*a24c0*/  ISETP.LT.AND P2, PT, R3, UR18, !P0 ;  /* 0x0000001203007c0c */ /* 0x000fe2000c741270 */
[----:B------:R-:W-:Y:S01]  /*a24d0*/  VIADD R2, R28, 0xa4 ;  /* 0x000000a41c027836 */ /* 0x000fe20000000000 */
[----:B------:R-:W-:Y:S01]  /*a24e0*/  ULDC UR5, c[0x0][0x248] ;  /* 0x0000920000057ab9 */ /* 0x000fe20000000800 */
[----:B------:R-:W-:Y:S01]  /*a24f0*/  ULDC UR18, c[0x0][0x248] ;  /* 0x0000920000127ab9 */ /* 0x000fe20000000800 */
[----:B0-----:R-:W-:-:S05]  /*a2500*/  IMAD.WIDE R4, R7, 0x2, R10 ;  /* 0x0000000207047825 */ /* 0x001fca00078e020a */
[----:B--2---:R0:W-:Y:S01]  /*a2510*/  @P4 STG.E.U16 desc[UR44][R4.64], R9 ;  /* 0x0000000904004986 */ /* 0x0041e2000c10152c */
[----:B------:R-:W-:Y:S02]  /*a2520*/  ISETP.GE.AND P4, PT, R2, UR35, PT ;  /* 0x0000002302007c0c */ /* 0x000fe4000bf86270 */
[----:B------:R-:W-:Y:S01]  /*a2530*/  PRMT R2, R9, 0x7632, R2 ;  /* 0x0000763209027816 */ /* 0x000fe20000000002 */
[----:B0-----:R-:W-:-:S05]  /*a2540*/  IMAD.WIDE R4, R7, 0x2, R16 ;  /* 0x0000000207047825 */ /* 0x001fca00078e0210 */
[----:B------:R0:W-:Y:S01]  /*a2550*/  @P2 STG.E.U16 desc[UR44][R4.64], R2 ;  /* 0x0000000204002986 */ /* 0x0001e2000c10152c */
[----:B------:R-:W-:Y:S01]  /*a2560*/  ISETP.LT.AND P2, PT, R8, UR50, !P0 ;  /* 0x0000003208007c0c */ /* 0x000fe2000c741270 */
[----:B0-----:R-:W-:-:S12]  /*a2570*/  IMAD.WIDE R4, R7, 0x2, R14 ;  /* 0x0000000207047825 */ /* 0x001fd800078e020e */
[----:B---3--:R0:W-:Y:S01]  /*a2580*/  @P2 STG.E.U16 desc[UR44][R4.64], R24 ;  /* 0x0000001804002986 */ /* 0x0081e2000c10152c */
[----:B------:R-:W-:-:S03]  /*a2590*/  PRMT R18, R24, 0x7632, R18 ;  /* 0x0000763218127816 */ /* 0x000fc60000000012 */
[----:B0-----:R-:W2:Y:S01]  /*a25a0*/  LDL.LU R24, [R1+0x468] ;  /* 0x0004680001187983 */ /* 0x001ea20000300800 */
[----:B------:R-:W-:Y:S01]  /*a25b0*/  ISETP.LT.AND P0, PT, R27, UR6, !P0 ;  /* 0x000000061b007c0c */ /* 0x000fe2000c701270 */
[----:B------:R-:W-:Y:S01]  /*a25c0*/  VIADD R2, R28, 0x9c ;  /* 0x0000009c1c027836 */ /* 0x000fe20000000000 */
[----:B------:R-:W-:Y:S01]  /*a25d0*/  ULDC UR6, c[0x0][0x248] ;  /* 0x0000920000067ab9 */ /* 0x000fe20000000800 */
[----:B------:R-:W-:-:S03]  /*a25e0*/  IMAD.WIDE R4, R7, 0x2, R12 ;  /* 0x0000000207047825 */ /* 0x000fc600078e020c */
[----:B------:R-:W-:Y:S01]  /*a25f0*/  ISETP.GE.AND P2, PT, R2, UR33, PT ;  /* 0x0000002102007c0c */ /* 0x000fe2000bf46270 */
[----:B------:R-:W-:-:S06]  /*a2600*/  VIADD R6, R7, UR5 ;  /* 0x0000000507067c36 */ /* 0x000fcc0008000000 */
[----:B------:R0:W-:Y:S01]  /*a2610*/  @P0 STG.E.U16 desc[UR44][R4.64], R18 ;  /* 0x0000001204000986 */ /* 0x0001e2000c10152c */
[----:B------:R-:W-:Y:S01]  /*a2620*/  ISETP.LT.AND P0, PT, R0, UR4, !P2 ;  /* 0x0000000400007c0c */ /* 0x000fe2000d701270 */
[----:B------:R-:W-:Y:S01]  /*a2630*/  ULDC UR5, c[0x0][0x248] ;  /* 0x0000920000057ab9 */ /* 0x000fe20000000800 */
[----:B------:R-:W-:Y:S01]  /*a2640*/  PRMT R7, R26, 0x7632, R7 ;  /* 0x000076321a077816 */ /* 0x000fe20000000007 */
[----:B0-----:R-:W-:-:S10]  /*a2650*/  IMAD.WIDE R4, R6, 0x2, R10 ;  /* 0x0000000206047825 */ /* 0x001fd400078e020a */
[----:B------:R0:W-:Y:S01]  /*a2660*/  @P0 STG.E.U16 desc[UR44][R4.64], R26 ;  /* 0x0000001a04000986 */ /* 0x0001e2000c10152c */
[----:B------:R-:W-:-:S03]  /*a2670*/  ISETP.LT.AND P0, PT, R3, UR4, !P2 ;  /* 0x0000000403007c0c */ /* 0x000fc6000d701270 */
[----:B0-----:R-:W3:Y:S01]  /*a2680*/  LDL.LU R26, [R1+0x43c] ;  /* 0x00043c00011a7983 */ /* 0x001ee20000300800 */
[----:B------:R-:W-:-:S09]  /*a2690*/  IMAD.WIDE R4, R6, 0x2, R16 ;  /* 0x0000000206047825 */ /* 0x000fd200078e0210 */
[----:B------:R0:W-:Y:S01]  /*a26a0*/  @P0 STG.E.U16 desc[UR44][R4.64], R7 ;  /* 0x0000000704000986 */ /* 0x0001e2000c10152c */
[----:B------:R-:W-:Y:S02]  /*a26b0*/  ISETP.LT.AND P0, PT, R8, UR4, !P2 ;  /* 0x0000000408007c0c */ /* 0x000fe4000d701270 */
[----:B------:R-:W-:Y:S02]  /*a26c0*/  ISETP.LT.AND P2, PT, R27, UR4, !P2 ;  /* 0x000000041b007c0c */ /* 0x000fe4000d741270 */
[----:B----4-:R-:W-:Y:S01]  /*a26d0*/  PRMT R18, R25, 0x7632, R18 ;  /* 0x0000763219127816 */ /* 0x010fe20000000012 */
[----:B0-----:R-:W-:-:S04]  /*a26e0*/  IMAD.WIDE R4, R6, 0x2, R14 ;  /* 0x0000000206047825 */ /* 0x001fc800078e020e */
[----:B------:R-:W-:-:S04]  /*a26f0*/  VIADD R7, R28, 0x9d ;  /* 0x0000009d1c077836 */ /* 0x000fc80000000000 */
[----:B------:R0:W-:Y:S01]  /*a2700*/  @P0 STG.E.U16 desc[UR44][R4.64], R25 ;  /* 0x0000001904000986 */ /* 0x0001e2000c10152c */
[----:B------:R-:W-:-:S03]  /*a2710*/  ISETP.GE.AND P0, PT, R7, UR31, PT ;  /* 0x0000001f07007c0c */ /* 0x000fc6000bf06270 */
[----:B0-----:R-:W4:Y:S01]  /*a2720*/  LDL.LU R25, [R1+0x45c] ;  /* 0x00045c0001197983 */ /* 0x001f220000300800 */
[----:B------:R-:W-:-:S05]  /*a2730*/  IMAD.WIDE R4, R6, 0x2, R12 ;  /* 0x0000000206047825 */ /* 0x000fca00078e020c */
[----:B------:R0:W-:Y:S01]  /*a2740*/  @P2 STG.E.U16 desc[UR44][R4.64], R18 ;  /* 0x0000001204002986 */ /* 0x0001e2000c10152c */
[----:B------:R-:W-:Y:S01]  /*a2750*/  ISETP.LT.AND P2, PT, R0, UR4, !P0 ;  /* 0x0000000400007c0c */ /* 0x000fe2000c741270 */
[----:B------:R-:W-:Y:S01]  /*a2760*/  VIADD R9, R6, UR5 ;  /* 0x0000000506097c36 */ /* 0x000fe20008000000 */
[----:B------:R-:W-:Y:S01]  /*a2770*/  PRMT R6, R29, 0x7632, R6 ;  /* 0x000076321d067816 */ /* 0x000fe20000000006 */
[----:B------:R-:W-:Y:S02]  /*a2780*/  ULDC UR5, c[0x0][0x248] ;  /* 0x0000920000057ab9 */ /* 0x000fe40000000800 */
[----:B0-----:R-:W-:-:S08]  /*a2790*/  IMAD.WIDE R4, R9, 0x2, R10 ;  /* 0x0000000209047825 */ /* 0x001fd000078e020a */
[----:B------:R0:W-:Y:S01]  /*a27a0*/  @P2 STG.E.U16 desc[UR44][R4.64], R29 ;  /* 0x0000001d04002986 */ /* 0x0001e2000c10152c */
[----:B------:R-:W-:-:S03]  /*a27b0*/  ISETP.LT.AND P2, PT, R3, UR4, !P0 ;  /* 0x0000000403007c0c */ /* 0x000fc6000c741270 */
[----:B0-----:R-:W4:Y:S01]  /*a27c0*/  LDL.LU R29, [R1+0x44c] ;  /* 0x00044c00011d7983 */ /* 0x001f220000300800 */
[----:B------:R-:W-:-:S09]  /*a27d0*/  IMAD.WIDE R4, R9, 0x2, R16 ;  /* 0x0000000209047825 */ /* 0x000fd200078e0210 */
[----:B------:R0:W-:Y:S01]  /*a27e0*/  @P2 STG.E.U16 desc[UR44][R4.64], R6 ;  /* 0x0000000604002986 */ /* 0x0001e2000c10152c */
[----:B------:R-:W-:Y:S01]  /*a27f0*/  ISETP.LT.AND P2, PT, R8, UR4, !P0 ;  /* 0x0000000408007c0c */ /* 0x000fe2000c741270 */
[----:B0-----:R-:W-:-:S12]  /*a2800*/  IMAD.WIDE R4, R9, 0x2, R14 ;  /* 0x0000000209047825 */ /* 0x001fd800078e020e */
[----:B--2---:R0:W-:Y:S01]  /*a2810*/  @P2 STG.E.U16 desc[UR44][R4.64], R24 ;  /* 0x0000001804002986 */ /* 0x0041e2000c10152c */
[----:B------:R-:W-:-:S03]  /*a2820*/  PRMT R18, R24, 0x7632, R18 ;  /* 0x0000763218127816 */ /* 0x000fc60000000012 */
[----:B0-----:R-:W2:Y:S01]  /*a2830*/  LDL.LU R24, [R1+0x46c] ;  /* 0x00046c0001187983 */ /* 0x001ea20000300800 */
[----:B------:R-:W-:Y:S01]  /*a2840*/  ISETP.LT.AND P0, PT, R27, UR4, !P0 ;  /* 0x000000041b007c0c */ /* 0x000fe2000c701270 */
[----:B------:R-:W-:Y:S02]  /*a2850*/  VIADD R6, R28, 0x9e ;  /* 0x0000009e1c067836 */ /* 0x000fe40000000000 */
[----:B------:R-:W-:-:S03]  /*a2860*/  IMAD.WIDE R4, R9, 0x2, R12 ;  /* 0x0000000209047825 */ /* 0x000fc600078e020c */
[----:B------:R-:W-:Y:S01]  /*a2870*/  ISETP.GE.AND P2, PT, R6, UR29, PT ;  /* 0x0000001d06007c0c */ /* 0x000fe2000bf46270 */
[----:B------:R-:W-:Y:S01]  /*a2880*/  VIADD R2, R9, UR5 ;  /* 0x0000000509027c36 */ /* 0x000fe20008000000 */
[----:B------:R-:W-:-:S05]  /*a2890*/  ULDC UR5, c[0x0][0x248] ;  /* 0x0000920000057ab9 */ /* 0x000fca0000000800 */
[----:B------:R0:W-:Y:S01]  /*a28a0*/  @P0 STG.E.U16 desc[UR44][R4.64], R18 ;  /* 0x0000001204000986 */ /* 0x0001e2000c10152c */
[----:B------:R-:W-:Y:S01]  /*a28b0*/  ISETP.LT.AND P0, PT, R0, UR4, !P2 ;  /* 0x0000000400007c0c */ /* 0x000fe2000d701270 */
[----:B0-----:R-:W-:-:S12]  /*a28c0*/  IMAD.WIDE R4, R2, 0x2, R10 ;  /* 0x0000000202047825 */ /* 0x001fd800078e020a */
[----:B---3--:R0:W-:Y:S01]  /*a28d0*/  @P0 STG.E.U16 desc[UR44][R4.64], R26 ;  /* 0x0000001a04000986 */ /* 0x0081e2000c10152c */
[----:B------:R-:W-:Y:S02]  /*a28e0*/  PRMT R9, R26, 0x7632, R9 ;  /* 0x000076321a097816 */ /* 0x000fe40000000009 */
[----:B------:R-:W-:Y:S01]  /*a28f0*/  ISETP.LT.AND P0, PT, R3, UR4, !P2 ;  /* 0x0000000403007c0c */ /* 0x000fe2000d701270 */
[----:B0-----:R-:W3:Y:S01]  /*a2900*/  LDL.LU R26, [R1+0x470] ;  /* 0x00047000011a7983 */ /* 0x001ee20000300800 */
[----:B------:R-:W-:-:S11]  /*a2910*/  IMAD.WIDE R4, R2, 0x2, R16 ;  /* 0x0000000202047825 */ /* 0x000fd600078e0210 */
[----:B------:R0:W-:Y:S01]  /*a2920*/  @P0 STG.E.U16 desc[UR44][R4.64], R9 ;  /* 0x0000000904000986 */ /* 0x0001e2000c10152c */
[----:B------:R-:W-:Y:S02]  /*a2930*/  ISETP.LT.AND P0, PT, R8, UR4, !P2 ;  /* 0x0000000408007c0c */ /* 0x000fe4000d701270 */
[----:B------:R-:W-:Y:S01]  /*a2940*/  ISETP.LT.AND P2, PT, R27, UR4, !P2 ;  /* 0x000000041b007c0c */ /* 0x000fe2000d741270 */
[----:B0-----:R-:W-:-:S04]  /*a2950*/  IMAD.WIDE R4, R2, 0x2, R14 ;  /* 0x0000000202047825 */ /* 0x001fc800078e020e */
[----:B------:R-:W-:-:S06]  /*a2960*/  VIADD R9, R28, 0x9f ;  /* 0x0000009f1c097836 */ /* 0x000fcc0000000000 */
[----:B----4-:R0:W-:Y:S01]  /*a2970*/  @P0 STG.E.U16 desc[UR44][R4.64], R25 ;  /* 0x0000001904000986 */ /* 0x0101e2000c10152c */
[----:B------:R-:W-:Y:S02]  /*a2980*/  PRMT R18, R25, 0x7632, R18 ;  /* 0x0000763219127816 */ /* 0x000fe40000000012 */
[----:B------:R-:W-:Y:S01]  /*a2990*/  ISETP.GE.AND P0, PT, R9, UR27, PT ;  /* 0x0000001b09007c0c */ /* 0x000fe2000bf06270 */
[----:B0-----:R-:W4:Y:S01]  /*a29a0*/  LDL.LU R25, [R1+0x490] ;  /* 0x0004900001197983 */ /* 0x001f220000300800 */
[----:B------:R-:W-:-:S05]  /*a29b0*/  IMAD.WIDE R4, R2, 0x2, R12 ;  /* 0x0000000202047825 */ /* 0x000fca00078e020c */
[----:B------:R0:W-:Y:S01]  /*a29c0*/  @P2 STG.E.U16 desc[UR44][R4.64], R18 ;  /* 0x0000001204002986 */ /* 0x0001e2000c10152c */
[----:B------:R-:W-:Y:S01]  /*a29d0*/  ISETP.LT.AND P2, PT, R0, UR4, !P0 ;  /* 0x0000000400007c0c */ /* 0x000fe2000c741270 */
[----:B------:R-:W-:Y:S01]  /*a29e0*/  VIADD R7, R2, UR5 ;  /* 0x0000000502077c36 */ /* 0x000fe20008000000 */
[----:B------:R-:W-:-:S03]  /*a29f0*/  ULDC UR5, c[0x0][0x248] ;  /* 0x0000920000057ab9 */ /* 0x000fc60000000800 */
[----:B0-----:R-:W-:-:S08]  /*a2a00*/  IMAD.WIDE R4, R7, 0x2, R10 ;  /* 0x0000000207047825 */ /* 0x001fd000078e020a */
[----:B------:R0:W-:Y:S01]  /*a2a10*/  @P2 STG.E.U16 desc[UR44][R4.64], R29 ;  /* 0x0000001d04002986 */ /* 0x0001e2000c10152c */
[----:B------:R-:W-:Y:S02]  /*a2a20*/  PRMT R2, R29, 0x7632, R2 ;  /* 0x000076321d027816 */ /* 0x000fe40000000002 */
[----:B------:R-:W-:Y:S01]  /*a2a30*/  ISETP.LT.AND P2, PT, R3, UR4, !P0 ;  /* 0x0000000403007c0c */ /* 0x000fe2000c741270 */
[----:B0-----:R-:W4:Y:S01]  /*a2a40*/  LDL.LU R29, [R1+0x480] ;  /* 0x00048000011d7983 */ /* 0x001f220000300800 */
[----:B------:R-:W-:-:S11]  /*a2a50*/  IMAD.WIDE R4, R7, 0x2, R16 ;  /* 0x0000000207047825 */ /* 0x000fd600078e0210 */
[----:B------:R0:W-:Y:S01]  /*a2a60*/  @P2 STG.E.U16 desc[UR44][R4.64], R2 ;  /* 0x0000000204002986 */ /* 0x0001e2000c10152c */
[----:B------:R-:W-:Y:S01]  /*a2a70*/  ISETP.LT.AND P2, PT, R8, UR4, !P0 ;  /* 0x0000000408007c0c */ /* 0x000fe2000c741270 */
[----:B0-----:R-:W-:-:S12]  /*a2a80*/  IMAD.WIDE R4, R7, 0x2, R14 ;  /* 0x0000000207047825 */ /* 0x001fd800078e020e */
[----:B--2---:R0:W-:Y:S01]  /*a2a90*/  @P2 STG.E.U16 desc[UR44][R4.64], R24 ;  /* 0x0000001804002986 */ /* 0x0041e2000c10152c */
[----:B------:R-:W-:-:S03]  /*a2aa0*/  PRMT R18, R24, 0x7632, R18 ;  /* 0x0000763218127816 */ /* 0x000fc60000000012 */
[----:B0-----:R-:W2:Y:S01]  /*a2ab0*/  LDL.LU R24, [R1+0x4a0] ;  /* 0x0004a00001187983 */ /* 0x001ea20000300800 */
[----:B------:R-:W-:Y:S01]  /*a2ac0*/  ISETP.LT.AND P0, PT, R27, UR4, !P0 ;  /* 0x000000041b007c0c */ /* 0x000fe2000c701270 */
[----:B------:R-:W-:-:S04]  /*a2ad0*/  IMAD.WIDE R4, R7, 0x2, R12 ;  /* 0x0000000207047825 */ /* 0x000fc800078e020c */
[----:B------:R-:W-:Y:S01]  /*a2ae0*/  VIADD R6, R7, UR5 ;  /* 0x0000000507067c36 */ /* 0x000fe20008000000 */
[----:B------:R-:W-:-:S07]  /*a2af0*/  ULDC UR5, c[0x0][0x248] ;  /* 0x0000920000057ab9 */ /* 0x000fce0000000800 */
        /* <DEDUP_REMOVED lines=11> */
[----:B0-----:R-:W-:-:S10]  /*a2bb0*/  IMAD.WIDE R4, R6, 0x2, R14 ;  /* 0x0000000206047825 */ /* 0x001fd400078e020e */
[----:B----4-:R0:W-:Y:S01]  /*a2bc0*/  @P0 STG.E.U16 desc[UR44][R4.64], R25 ;  /* 0x0000001904000986 */ /* 0x0101e2000c10152c */
[----:B------:R-:W-:Y:S01]  /*a2bd0*/  PRMT R18, R25, 0x7632, R18 ;  /* 0x0000763219127816 */ /* 0x000fe20000000012 */
[C---:B------:R-:W-:Y:S01]  /*a2be0*/  VIADD R9, R6.reuse, UR5 ;  /* 0x0000000506097c36 */ /* 0x040fe20008000000 */
[----:B------:R-:W-:Y:S01]  /*a2bf0*/  ULDC UR5, c[0x0][0x248] ;  /* 0x0000920000057ab9 */ /* 0x000fe20000000800 */
[----:B0-----:R-:W4:Y:S01]  /*a2c00*/  LDL.LU R25, [R1+0x494] ;  /* 0x0004940001197983 */ /* 0x001f220000300800 */
[----:B------:R-:W-:-:S05]  /*a2c10*/  IMAD.WIDE R4, R6, 0x2, R12 ;  /* 0x0000000206047825 */ /* 0x000fca00078e020c */
[----:B------:R0:W-:Y:S01]  /*a2c20*/  @P6 STG.E.U16 desc[UR44][R4.64], R18 ;  /* 0x0000001204006986 */ /* 0x0001e2000c10152c */
[----:B------:R-:W-:Y:S01]  /*a2c30*/  ISETP.LT.AND P6, PT, R0, UR4, !P3 ;  /* 0x0000000400007c0c */ /* 0x000fe2000dfc1270 */
[----:B0-----:R-:W-:-:S12]  /*a2c40*/  IMAD.WIDE R4, R9, 0x2, R10 ;  /* 0x0000000209047825 */ /* 0x001fd800078e020a */
        /* <DEDUP_REMOVED lines=13> */
[----:B------:R-:W-:-:S08]  /*a2d20*/  VIADD R2, R28, 0xa5 ;  /* 0x000000a51c027836 */ /* 0x000fd00000000000 */
[----:B------:R0:W-:Y:S01]  /*a2d30*/  @P3 STG.E.U16 desc[UR44][R4.64], R18 ;  /* 0x0000001204003986 */ /* 0x0001e2000c10152c */
[----:B------:R-:W-:Y:S02]  /*a2d40*/  ISETP.LT.AND P3, PT, R0, UR4, !P5 ;  /* 0x0000000400007c0c */ /* 0x000fe4000ef61270 */
[----:B------:R-:W-:Y:S01]  /*a2d50*/  ISETP.GE.AND P2, PT, R2, UR25, PT ;  /* 0x0000001902007c0c */ /* 0x000fe2000bf46270 */
[----:B------:R-:W-:Y:S01]  /*a2d60*/  VIADD R2, R9, UR5 ;  /* 0x0000000509027c36 */ /* 0x000fe20008000000 */
[----:B------:R-:W-:-:S03]  /*a2d70*/  ULDC UR5, c[0x0][0x248] ;  /* 0x0000920000057ab9 */ /* 0x000fc60000000800 */
[----:B0-----:R-:W-:-:S06]  /*a2d80*/  IMAD.WIDE R4, R2, 0x2, R10 ;  /* 0x0000000202047825 */ /* 0x001fcc00078e020a */
        /* <DEDUP_REMOVED lines=11> */
[----:B------:R-:W-:Y:S02]  /*a2e40*/  VIADD R7, R28, 0xa6 ;  /* 0x000000a61c077836 */ /* 0x000fe40000000000 */
[----:B0-----:R-:W4:Y:S01]  /*a2e50*/  LDL.LU R25, [R1+0x498] ;  /* 0x0004980001197983 */ /* 0x001f220000300800 */
[----:B------:R-:W-:Y:S02]  /*a2e60*/  IMAD.WIDE R4, R2, 0x2, R12 ;  /* 0x0000000202047825 */ /* 0x000fe400078e020c */
[----:B------:R-:W-:-:S03]  /*a2e70*/  ISETP.GE.AND P0, PT, R7, UR23, PT ;  /* 0x0000001707007c0c */ /* 0x000fc6000bf06270 */
        /* <DEDUP_REMOVED lines=23> */
[----:B------:R-:W-:Y:S01]  /*a2ff0*/  ULDC UR5, c[0x0][0x248] ;  /* 0x0000920000057ab9 */ /* 0x000fe20000000800 */
[----:B------:R-:W-:Y:S01]  /*a3000*/  VIADD R9, R28, 0xa8 ;  /* 0x000000a81c097836 */ /* 0x000fe20000000000 */
[----:B------:R-:W-:Y:S01]  /*a3010*/  ULDC UR21, c[0x0][0x248] ;  /* 0x0000920000157ab9 */ /* 0x000fe20000000800 */
        /* <DEDUP_REMOVED lines=11> */
[----:B------:R-:W-:Y:S02]  /*a30d0*/  PRMT R18, R25, 0x7632, R18 ;  /* 0x0000763219127816 */ /* 0x000fe40000000012 */
[----:B------:R-:W-:Y:S01]  /*a30e0*/  ISETP.GE.AND P3, PT, R9, UR19, PT ;  /* 0x0000001309007c0c */ /* 0x000fe2000bf66270 */
[----:B0-----:R-:W4:Y:S01]  /*a30f0*/  LDL.LU R25, [R1+0x49c] ;  /* 0x00049c0001197983 */ /* 0x001f220000300800 */
[----:B------:R-:W-:Y:S01]  /*a3100*/  IMAD.WIDE R4, R6, 0x2, R12 ;  /* 0x0000000206047825 */ /* 0x000fe200078e020c */
[----:B------:R-:W-:-:S04]  /*a3110*/  ULDC UR19, c[0x0][0x248] ;  /* 0x0000920000137ab9 */ /* 0x000fc80000000800 */
        /* <DEDUP_REMOVED lines=43> */
[----:B------:R-:W-:Y:S01]  /*a33d0*/  R2UR UR16, R19 ;  /* 0x00000000131072ca */ /* 0x000fe200000e0000 */
[----:B------:R-:W-:Y:S01]  /*a33e0*/  VIADD R6, R28, 0xab ;  /* 0x000000ab1c067836 */ /* 0x000fe20000000000 */
[----:B------:R-:W4:Y:S01]  /*a33f0*/  LDL.LU R19, [R1+0x4c0] ;  /* 0x0004c00001137983 */ /* 0x000f220000300800 */
[----:B------:R-:W-:Y:S01]  /*a3400*/  ULDC UR5, c[0x0][0x248] ;  /* 0x0000920000057ab9 */ /* 0x000fe20000000800 */
[----:B0-----:R-:W-:-:S07]  /*a3410*/  IMAD.WIDE R4, R7, 0x2, R10 ;  /* 0x0000000207047825 */ /* 0x001fce00078e020a */
[----:B------:R0:W-:Y:S01]  /*a3420*/  @P0 STG.E.U16 desc[UR44][R4.64], R29 ;  /* 0x0000001d04000986 */ /* 0x0001e2000c10152c */
[----:B------:R-:W-:Y:S02]  /*a3430*/  ISETP.LT.AND P0, PT, R3, UR4, !P6 ;  /* 0x0000000403007c0c */ /* 0x000fe4000f701270 */
[----:B------:R-:W-:Y:S01]  /*a3440*/  PRMT R2, R29, 0x7632, R2 ;  /* 0x000076321d027816 */ /* 0x000fe20000000002 */
[C---:B0-----:R-:W-:Y:S01]  /*a3450*/  IMAD.WIDE R4, R7.reuse, 0x2, R16 ;  /* 0x0000000207047825 */ /* 0x041fe200078e0210 */
[----:B------:R-:W4:Y:S09]  /*a3460*/  LDL.LU R29, [R1] ;  /* 0x00000000011d7983 */ /* 0x000f320000300800 */
[----:B------:R0:W-:Y:S01]  /*a3470*/  @P0 STG.E.U16 desc[UR44][R4.64], R2 ;  /* 0x0000000204000986 */ /* 0x0001e2000c10152c */
[----:B------:R-:W-:Y:S01]  /*a3480*/  ISETP.LT.AND P0, PT, R8, UR4, !P6 ;  /* 0x0000000408007c0c */ /* 0x000fe2000f701270 */
[----:B0-----:R-:W-:-:S12]  /*a3490*/  IMAD.WIDE R4, R7, 0x2, R14 ;  /* 0x0000000207047825 */ /* 0x001fd800078e020e */
[----:B--2---:R0:W-:Y:S01]  /*a34a0*/  @P0 STG.E.U16 desc[UR44][R4.64], R24 ;  /* 0x0000001804000986 */ /* 0x0041e2000c10152c */
[----:B------:R-:W-:-:S03]  /*a34b0*/  PRMT R18, R24, 0x7632, R18 ;  /* 0x0000763218127816 */ /* 0x000fc60000000012 */
[----:B0-----:R-:W2:Y:S01]  /*a34c0*/  LDL.LU R24, [R1+0x4e0] ;  /* 0x0004e00001187983 */ /* 0x001ea20000300800 */
[----:B------:R-:W-:Y:S01]  /*a34d0*/  ISETP.LT.AND P6, PT, R27, UR4, !P6 ;  /* 0x000000041b007c0c */ /* 0x000fe2000f7c1270 */
[----:B------:R-:W-:Y:S01]  /*a34e0*/  IMAD.WIDE R4, R7, 0x2, R12 ;  /* 0x0000000207047825 */ /* 0x000fe200078e020c */
[----:B------:R-:W-:-:S03]  /*a34f0*/  ISETP.GE.AND P4, PT, R6, UR14, PT ;  /* 0x0000000e06007c0c */ /* 0x000fc6000bf86270 */
[----:B------:R-:W-:-:S08]  /*a3500*/  VIADD R6, R7, UR5 ;  /* 0x0000000507067c36 */ /* 0x000fd00008000000 */
[----:B------:R0:W-:Y:S01]  /*a3510*/  @P6 STG.E.U16 desc[UR44][R4.64], R18 ;  /* 0x0000001204006986 */ /* 0x0001e2000c10152c */
[----:B------:R-:W-:Y:S01]  /*a3520*/  ISETP.LT.AND P6, PT, R0, UR4, !P3 ;  /* 0x0000000400007c0c */ /* 0x000fe2000dfc1270 */
[----:B------:R-:W-:Y:S01]  /*a3530*/  VIADD R9, R28, 0xac ;  /* 0x000000ac1c097836 */ /* 0x000fe20000000000 */
[----:B------:R-:W-:Y:S01]  /*a3540*/  R2UR UR14, R20 ;  /* 0x00000000140e72ca */ /* 0x000fe200000e0000 */
[----:B------:R-:W-:Y:S01]  /*a3550*/  ULDC UR5, c[0x0][0x248] ;  /* 0x0000920000057ab9 */ /* 0x000fe20000000800 */
[----:B------:R-:W2:Y:S01]  /*a3560*/  LDL.LU R20, [R1+0x4b4] ;  /* 0x0004b40001147983 */ /* 0x000ea20000300800 */
[----:B0-----:R-:W-:-:S08]  /*a3570*/  IMAD.WIDE R4, R6, 0x2, R10 ;  /* 0x0000000206047825 */ /* 0x001fd000078e020a */
[----:B---3--:R0:W-:Y:S01]  /*a3580*/  @P6 STG.E.U16 desc[UR44][R4.64], R26 ;  /* 0x0000001a04006986 */ /* 0x0081e2000c10152c */
[----:B------:R-:W-:Y:S02]  /*a3590*/  ISETP.LT.AND P6, PT, R3, UR4, !P3 ;  /* 0x0000000403007c0c */ /* 0x000fe4000dfc1270 */
[----:B------:R-:W-:Y:S01]  /*a35a0*/  PRMT R7, R26, 0x7632, R7 ;  /* 0x000076321a077816 */ /* 0x000fe20000000007 */
[----:B0-----:R-:W-:Y:S01]  /*a35b0*/  IMAD.WIDE R4, R6, 0x2, R16 ;  /* 0x0000000206047825 */ /* 0x001fe200078e0210 */
[----:B------:R-:W3:Y:S09]  /*a35c0*/  LDL.LU R26, [R1+0x4] ;  /* 0x00000400011a7983 */ /* 0x000ef20000300800 */
[----:B------:R0:W-:Y:S01]  /*a35d0*/  @P6 STG.E.U16 desc[UR44][R4.64], R7 ;  /* 0x0000000704006986 */ /* 0x0001e2000c10152c */
[----:B------:R-:W-:-:S02]  /*a35e0*/  ISETP.LT.AND P6, PT, R8, UR4, !P3 ;  /* 0x0000000408007c0c */ /* 0x000fc4000dfc1270 */
[----:B------:R-:W-:Y:S01]  /*a35f0*/  ISETP.LT.AND P3, PT, R27, UR4, !P3 ;  /* 0x000000041b007c0c */ /* 0x000fe2000df61270 */
[----:B0-----:R-:W-:-:S10]  /*a3600*/  IMAD.WIDE R4, R6, 0x2, R14 ;  /* 0x0000000206047825 */ /* 0x001fd400078e020e */
[----:B----4-:R0:W-:Y:S01]  /*a3610*/  @P6 STG.E.U16 desc[UR44][R4.64], R25 ;  /* 0x0000001904006986 */ /* 0x0101e2000c10152c */
[----:B------:R-:W-:Y:S02]  /*a3620*/  PRMT R18, R25, 0x7632, R18 ;  /* 0x0000763219127816 */ /* 0x000fe40000000012 */
[----:B------:R-:W-:Y:S01]  /*a3630*/  ISETP.GE.AND P2, PT, R9, UR12, PT ;  /* 0x0000000c09007c0c */ /* 0x000fe2000bf46270 */
[----:B0-----:R-:W-:Y:S01]  /*a3640*/  IMAD.WIDE R4, R6, 0x2, R12 ;  /* 0x0000000206047825 */ /* 0x001fe200078e020c */
[----:B------:R-:W4:Y:S04]  /*a3650*/  LDL.LU R25, [R1+0x4d4] ;  /* 0x0004d40001197983 */ /* 0x000f280000300800 */
[----:B------:R0:W-:Y:S01]  /*a3660*/  @P3 STG.E.U16 desc[UR44][R4.64], R18 ;  /* 0x0000001204003986 */ /* 0x0001e2000c10152c */
[----:B------:R-:W-:Y:S01]  /*a3670*/  ISETP.LT.AND P3, PT, R0, UR4, !P5 ;  /* 0x0000000400007c0c */ /* 0x000fe2000ef61270 */
[----:B------:R-:W-:Y:S01]  /*a3680*/  VIADD R9, R6, UR5 ;  /* 0x0000000506097c36 */ /* 0x000fe20008000000 */
[----:B------:R-:W-:Y:S01]  /*a3690*/  PRMT R6, R19, 0x7632, R6 ;  /* 0x0000763213067816 */ /* 0x000fe20000000006 */
[----:B------:R-:W-:Y:S01]  /*a36a0*/  VIADD R2, R28, 0xad ;  /* 0x000000ad1c027836 */ /* 0x000fe20000000000 */
[----:B------:R-:W-:Y:S01]  /*a36b0*/  ULDC UR5, c[0x0][0x248] ;  /* 0x0000920000057ab9 */ /* 0x000fe20000000800 */
[----:B0-----:R-:W-:-:S08]  /*a36c0*/  IMAD.WIDE R4, R9, 0x2, R10 ;  /* 0x0000000209047825 */ /* 0x001fd000078e020a */
[----:B------:R0:W-:Y:S01]  /*a36d0*/  @P3 STG.E.U16 desc[UR44][R4.64], R19 ;  /* 0x0000001304003986 */ /* 0x0001e2000c10152c */
[----:B------:R-:W-:-:S03]  /*a36e0*/  ISETP.LT.AND P3, PT, R3, UR4, !P5 ;  /* 0x0000000403007c0c */ /* 0x000fc6000ef61270 */
[----:B0-----:R-:W3:Y:S01]  /*a36f0*/  LDL.LU R19, [R1+0x4c4] ;  /* 0x0004c40001137983 */ /* 0x001ee20000300800 */
[----:B------:R-:W-:-:S09]  /*a3700*/  IMAD.WIDE R4, R9, 0x2, R16 ;  /* 0x0000000209047825 */ /* 0x000fd200078e0210 */
[----:B------:R0:W-:Y:S01]  /*a3710*/  @P3 STG.E.U16 desc[UR44][R4.64], R6 ;  /* 0x0000000604003986 */ /* 0x0001e2000c10152c */
[----:B------:R-:W-:Y:S01]  /*a3720*/  ISETP.LT.AND P3, PT, R8, UR4, !P5 ;  /* 0x0000000408007c0c */ /* 0x000fe2000ef61270 */
[----:B0-----:R-:W-:-:S04]  /*a3730*/  IMAD.WIDE R4, R9, 0x2, R14 ;  /* 0x0000000209047825 */ /* 0x001fc800078e020e */
[----:B------:R-:W-:-:S08]  /*a3740*/  VIADD R6, R28, 0xaf ;  /* 0x000000af1c067836 */ /* 0x000fd00000000000 */
[----:B--2---:R0:W-:Y:S01]  /*a3750*/  @P3 STG.E.U16 desc[UR44][R4.64], R24 ;  /* 0x0000001804003986 */ /* 0x0041e2000c10152c */
[----:B------:R-:W-:Y:S02]  /*a3760*/  ISETP.GE.AND P3, PT, R6, UR11, PT ;  /* 0x0000000b06007c0c */ /* 0x000fe4000bf66270 */
[----:B------:R-:W-:Y:S02]  /*a3770*/  R2UR UR11, R29 ;  /* 0x000000001d0b72ca */ /* 0x000fe400000e0000 */
[----:B------:R-:W-:Y:S01]  /*a3780*/  PRMT R18, R24, 0x7632, R18 ;  /* 0x0000763218127816 */ /* 0x000fe20000000012 */
[----:B------:R-:W2:Y:S04]  /*a3790*/  LDL.LU R29, [R1+0x8] ;  /* 0x00000800011d7983 */ /* 0x000ea80000300800 */
        /* <DEDUP_REMOVED lines=8> */
[----:B------:R-:W-:Y:S01]  /*a3820*/  PRMT R9, R20, 0x7632, R9 ;  /* 0x0000763214097816 */ /* 0x000fe20000000009 */
[----:B------:R-:W-:Y:S01]  /*a3830*/  ULDC UR5, c[0x0][0x248] ;  /* 0x0000920000057ab9 */ /* 0x000fe20000000800 */
[----:B0-----:R-:W-:-:S09]  /*a3840*/  IMAD.WIDE R4, R2, 0x2, R10 ;  /* 0x0000000202047825 */ /* 0x001fd200078e020a */
[----:B------:R0:W-:Y:S01]  /*a3850*/  @P5 STG.E.U16 desc[UR44][R4.64], R20 ;  /* 0x0000001404005986 */ /* 0x0001e2000c10152c */
[----:B------:R-:W-:-:S03]  /*a3860*/  ISETP.LT.AND P5, PT, R3, UR4, !P1 ;  /* 0x0000000403007c0c */ /* 0x000fc6000cfa1270 */
[----:B0-----:R-:W2:Y:S01]  /*a3870*/  LDL.LU R20, [R1+0x4b8] ;  /* 0x0004b80001147983 */ /* 0x001ea20000300800 */
[----:B------:R-:W-:-:S09]  /*a3880*/  IMAD.WIDE R4, R2, 0x2, R16 ;  /* 0x0000000202047825 */ /* 0x000fd200078e0210 */
[----:B------:R0:W-:Y:S01]  /*a3890*/  @P5 STG.E.U16 desc[UR44][R4.64], R9 ;  /* 0x0000000904005986 */ /* 0x0001e2000c10152c */
[----:B------:R-:W-:Y:S02]  /*a38a0*/  ISETP.LT.AND P5, PT, R8, UR4, !P1 ;  /* 0x0000000408007c0c */ /* 0x000fe4000cfa1270 */
[----:B------:R-:W-:Y:S01]  /*a38b0*/  ISETP.LT.AND P1, PT, R27, UR4, !P1 ;  /* 0x000000041b007c0c */ /* 0x000fe2000cf21270 */
[----:B0-----:R-:W-:-:S04]  /*a38c0*/  IMAD.WIDE R4, R2, 0x2, R14 ;  /* 0x0000000202047825 */ /* 0x001fc800078e020e */
[----:B------:R-:W-:-:S06]  /*a38d0*/  VIADD R9, R28, 0xb0 ;  /* 0x000000b01c097836 */ /* 0x000fcc0000000000 */
[----:B----4-:R0:W-:Y:S01]  /*a38e0*/  @P5 STG.E.U16 desc[UR44][R4.64], R25 ;  /* 0x0000001904005986 */ /* 0x0101e2000c10152c */
[----:B------:R-:W-:Y:S02]  /*a38f0*/  PRMT R18, R25, 0x7632, R18 ;  /* 0x0000763219127816 */ /* 0x000fe40000000012 */
[----:B------:R-:W-:Y:S02]  /*a3900*/  ISETP.GE.AND P5, PT, R9, UR9, PT ;  /* 0x0000000909007c0c */ /* 0x000fe4000bfa6270 */
[----:B---3--:R-:W-:Y:S02]  /*a3910*/  R2UR UR9, R26 ;  /* 0x000000001a0972ca */ /* 0x008fe400000e0000 */
[----:B------:R-:W3:Y:S01]  /*a3920*/  LDL.LU R26, [R1+0xc] ;  /* 0x00000c00011a7983 */ /* 0x000ee20000300800 */
[----:B0-----:R-:W-:-:S03]  /*a3930*/  IMAD.WIDE R4, R2, 0x2, R12 ;  /* 0x0000000202047825 */ /* 0x001fc600078e020c */
[----:B------:R-:W4:Y:S04]  /*a3940*/  LDL.LU R25, [R1+0x4d8] ;  /* 0x0004d80001197983 */ /* 0x000f280000300800 */
[----:B------:R0:W-:Y:S01]  /*a3950*/  @P1 STG.E.U16 desc[UR44][R4.64], R18 ;  /* 0x0000001204001986 */ /* 0x0001e2000c10152c */
[----:B------:R-:W-:Y:S02]  /*a3960*/  ISETP.LT.AND P1, PT, R0, UR4, !P4 ;  /* 0x0000000400007c0c */ /* 0x000fe4000e721270 */
[----:B------:R-:W-:Y:S01]  /*a3970*/  ISETP.GE.AND P6, PT, R7, UR8, PT ;  /* 0x0000000807007c0c */ /* 0x000fe2000bfc6270 */
[----:B------:R-:W-:Y:S01]  /*a3980*/  VIADD R7, R2, UR5 ;  /* 0x0000000502077c36 */ /* 0x000fe20008000000 */
[----:B------:R-:W-:-:S03]  /*a3990*/  ULDC UR5, c[0x0][0x248] ;  /* 0x0000920000057ab9 */ /* 0x000fc60000000800 */
[----:B0-----:R-:W-:-:S06]  /*a39a0*/  IMAD.WIDE R4, R7, 0x2, R10 ;  /* 0x0000000207047825 */ /* 0x001fcc00078e020a */
[----:B------:R0:W-:Y:S01]  /*a39b0*/  @P1 STG.E.U16 desc[UR44][R4.64], R19 ;  /* 0x0000001304001986 */ /* 0x0001e2000c10152c */
[----:B------:R-:W-:Y:S02]  /*a39c0*/  ISETP.LT.AND P1, PT, R3, UR4, !P4 ;  /* 0x0000000403007c0c */ /* 0x000fe4000e721270 */
[----:B------:R-:W-:Y:S02]  /*a39d0*/  PRMT R2, R19, 0x7632, R2 ;  /* 0x0000763213027816 */ /* 0x000fe40000000002 */
[----:B0-----:R-:W3:Y:S01]  /*a39e0*/  LDL.LU R19, [R1+0x4c8] ;  /* 0x0004c80001137983 */ /* 0x001ee20000300800 */
[----:B------:R-:W-:-:S08]  /*a39f0*/  IMAD.WIDE R4, R7, 0x2, R16 ;  /* 0x0000000207047825 */ /* 0x000fd000078e0210 */
        /* <DEDUP_REMOVED lines=17> */
[----:B------:R0:W-:Y:S01]  /*a3b10*/  @P4 STG.E.U16 desc[UR44][R4.64], R20 ;  /* 0x0000001404004986 */ /* 0x0001e2000c10152c */
[----:B------:R-:W-:Y:S02]  /*a3b20*/  ISETP.LT.AND P4, PT, R3, UR4, !P2 ;  /* 0x0000000403007c0c */ /* 0x000fe4000d781270 */
[----:B------:R-:W-:Y:S02]  /*a3b30*/  PRMT R7, R20, 0x7632, R7 ;  /* 0x0000763214077816 */ /* 0x000fe40000000007 */
[----:B0-----:R-:W2:Y:S01]  /*a3b40*/  LDL.LU R20, [R1+0x4bc] ;  /* 0x0004bc0001147983 */ /* 0x001ea20000300800 */
[----:B------:R-:W-:-:S08]  /*a3b50*/  IMAD.WIDE R4, R6, 0x2, R16 ;  /* 0x0000000206047825 */ /* 0x000fd000078e0210 */
        /* <DEDUP_REMOVED lines=13> */
[----:B------:R-:W-:Y:S01]  /*a3c30*/  ISETP.LT.AND P2, PT, R0, UR4, !P0 ;  /* 0x0000000400007c0c */ /* 0x000fe2000c741270 */
[----:B------:R-:W-:Y:S01]  /*a3c40*/  VIADD R9, R6, UR5 ;  /* 0x0000000506097c36 */ /* 0x000fe20008000000 */
[----:B------:R-:W-:-:S03]  /*a3c50*/  ULDC UR5, c[0x0][0x248] ;  /* 0x0000920000057ab9 */ /* 0x000fc60000000800 */
[----:B0-----:R-:W-:-:S08]  /*a3c60*/  IMAD.WIDE R4, R9, 0x2, R10 ;  /* 0x0000000209047825 */ /* 0x001fd000078e020a */
        /* <DEDUP_REMOVED lines=33> */
[----:B------:R-:W-:Y:S02]  /*a3e80*/  ISETP.GE.AND P0, PT, R9, UR15, PT ;  /* 0x0000000f09007c0c */ /* 0x000fe4000bf06270 */
[----:B---3--:R-:W-:Y:S02]  /*a3e90*/  R2UR UR15, R26 ;  /* 0x000000001a0f72ca */ /* 0x008fe400000e0000 */
[----:B------:R-:W-:Y:S01]  /*a3ea0*/  PRMT R18, R25, 0x7632, R18 ;  /* 0x0000763219127816 */ /* 0x000fe20000000012 */
        /* <DEDUP_REMOVED lines=19> */
[----:B------:R-:W-:Y:S02]  /*a3fe0*/  PRMT R18, R24, 0x7632, R18 ;  /* 0x0000763218127816 */ /* 0x000fe40000000012 */
[----:B------:R-:W-:Y:S01]  /*a3ff0*/  R2UR UR16, R29 ;  /* 0x000000001d1072ca */ /* 0x000fe200000e0000 */
[----:B0-----:R-:W2:Y:S04]  /*a4000*/  LDL.LU R24, [R1+0x24] ;  /* 0x0000240001187983 */ /* 0x001ea80000300800 */
[----:B------:R-:W2:Y:S01]  /*a4010*/  LDL.LU R29, [R1+0x530] ;  /* 0x00053000011d7983 */ /* 0x000ea20000300800 */
        /* <DEDUP_REMOVED lines=27> */
[----:B------:R-:W-:Y:S01]  /*a41d0*/  R2UR UR12, R21 ;  /* 0x00000000150c72ca */ /* 0x000fe200000e0000 */
[----:B------:R-:W-:Y:S02]  /*a41e0*/  ULDC UR5, c[0x0][0x248] ;  /* 0x0000920000057ab9 */ /* 0x000fe40000000800 */
[----:B0-----:R-:W-:-:S08]  /*a41f0*/  IMAD.WIDE R4, R9, 0x2, R10 ;  /* 0x0000000209047825 */ /* 0x001fd000078e020a */
[----:B------:R0:W-:Y:S01]  /*a4200*/  @P5 STG.E.U16 desc[UR44][R4.64], R19 ;  /* 0x0000001304005986 */ /* 0x0001e2000c10152c */
[----:B------:R-:W-:Y:S02]  /*a4210*/  ISETP.LT.AND P5, PT, R3, UR4, !P1 ;  /* 0x0000000403007c0c */ /* 0x000fe4000cfa1270 */
[----:B------:R-:W-:Y:S01]  /*a4220*/  PRMT R6, R19, 0x7632, R6 ;  /* 0x0000763213067816 */ /* 0x000fe20000000006 */
[----:B0-----:R-:W-:-:S10]  /*a4230*/  IMAD.WIDE R4, R9, 0x2, R16 ;  /* 0x0000000209047825 */ /* 0x001fd400078e0210 */
[----:B------:R0:W-:Y:S01]  /*a4240*/  @P5 STG.E.U16 desc[UR44][R4.64], R6 ;  /* 0x0000000604005986 */ /* 0x0001e2000c10152c */
[----:B------:R-:W-:Y:S01]  /*a4250*/  ISETP.LT.AND P5, PT, R8, UR4, !P1 ;  /* 0x0000000408007c0c */ /* 0x000fe2000cfa1270 */
[----:B0-----:R-:W-:-:S04]  /*a4260*/  IMAD.WIDE R4, R9, 0x2, R14 ;  /* 0x0000000209047825 */ /* 0x001fc800078e020e */
[----:B------:R-:W-:-:S08]  /*a4270*/  VIADD R6, R28, 0xb7 ;  /* 0x000000b71c067836 */ /* 0x000fd00000000000 */
[----:B--2---:R0:W-:Y:S01]  /*a4280*/  @P5 STG.E.U16 desc[UR44][R4.64], R29 ;  /* 0x0000001d04005986 */ /* 0x0041e2000c10152c */
[----:B------:R-:W-:Y:S02]  /*a4290*/  ISETP.GE.AND P5, PT, R6, UR12, PT ;  /* 0x0000000c06007c0c */ /* 0x000fe4000bfa6270 */
[----:B------:R-:W-:Y:S02]  /*a42a0*/  R2UR UR12, R24 ;  /* 0x00000000180c72ca */ /* 0x000fe400000e0000 */
[----:B------:R-:W2:Y:S01]  /*a42b0*/  LDL.LU R24, [R1+0x504] ;  /* 0x0005040001187983 */ /* 0x000ea20000300800 */
[----:B------:R-:W-:Y:S02]  /*a42c0*/  ISETP.LT.AND P1, PT, R27, UR4, !P1 ;  /* 0x000000041b007c0c */ /* 0x000fe4000cf21270 */
[----:B------:R-:W-:Y:S01]  /*a42d0*/  PRMT R18, R29, 0x7632, R18 ;  /* 0x000076321d127816 */ /* 0x000fe20000000012 */
[C---:B0-----:R-:W-:Y:S01]  /*a42e0*/  IMAD.WIDE R4, R9.reuse, 0x2, R12 ;  /* 0x0000000209047825 */ /* 0x041fe200078e020c */
[----:B------:R-:W2:Y:S03]  /*a42f0*/  LDL.LU R29, [R1+0x30] ;  /* 0x00003000011d7983 */ /* 0x000ea60000300800 */
[----:B------:R-:W-:Y:S01]  /*a4300*/  VIADD R2, R9, UR5 ;  /* 0x0000000509027c36 */ /* 0x000fe20008000000 */
[----:B------:R-:W2:Y:S01]  /*a4310*/  LDL.LU R19, [R1+0x534] ;  /* 0x0005340001137983 */ /* 0x000ea20000300800 */
[----:B------:R-:W-:Y:S01]  /*a4320*/  R2UR UR10, R22 ;  /* 0x00000000160a72ca */ /* 0x000fe200000e0000 */
[----:B------:R-:W-:-:S03]  /*a4330*/  ULDC UR5, c[0x0][0x248] ;  /* 0x0000920000057ab9 */ /* 0x000fc60000000800 */
[----:B------:R0:W-:Y:S01]  /*a4340*/  @P1 STG.E.U16 desc[UR44][R4.64], R18 ;  /* 0x0000001204001986 */ /* 0x0001e2000c10152c */
[----:B------:R-:W-:Y:S01]  /*a4350*/  ISETP.LT.AND P1, PT, R0, UR4, !P4 ;  /* 0x0000000400007c0c */ /* 0x000fe2000e721270 */
[----:B0-----:R-:W-:-:S12]  /*a4360*/  IMAD.WIDE R4, R2, 0x2, R10 ;  /* 0x0000000202047825 */ /* 0x001fd800078e020a */
        /* <DEDUP_REMOVED lines=8> */
[----:B----4-:R0:W-:Y:S01]  /*a43f0*/  @P1 STG.E.U16 desc[UR44][R4.64], R25 ;  /* 0x0000001904001986 */ /* 0x0101e2000c10152c */
[----:B------:R-:W-:Y:S02]  /*a4400*/  ISETP.GE.AND P1, PT, R9, UR10, PT ;  /* 0x0000000a09007c0c */ /* 0x000fe4000bf26270 */
[----:B---3--:R-:W-:Y:S02]  /*a4410*/  R2UR UR10, R26 ;  /* 0x000000001a0a72ca */ /* 0x008fe400000e0000 */
[----:B------:R-:W3:Y:S01]  /*a4420*/  LDL.LU R26, [R1+0x4f8] ;  /* 0x0004f800011a7983 */ /* 0x000ee20000300800 */
[----:B------:R-:W-:Y:S02]  /*a4430*/  ISETP.LT.AND P4, PT, R27, UR4, !P4 ;  /* 0x000000041b007c0c */ /* 0x000fe4000e781270 */
[----:B------:R-:W-:Y:S01]  /*a4440*/  PRMT R18, R25, 0x7632, R18 ;  /* 0x0000763219127816 */ /* 0x000fe20000000012 */
[----:B0-----:R-:W-:Y:S01]  /*a4450*/  IMAD.WIDE R4, R2, 0x2, R12 ;  /* 0x0000000202047825 */ /* 0x001fe200078e020c */
[----:B------:R-:W4:Y:S09]  /*a4460*/  LDL.LU R25, [R1+0x518] ;  /* 0x0005180001197983 */ /* 0x000f320000300800 */
[----:B------:R0:W-:Y:S01]  /*a4470*/  @P4 STG.E.U16 desc[UR44][R4.64], R18 ;  /* 0x0000001204004986 */ /* 0x0001e2000c10152c */
[----:B------:R-:W-:Y:S01]  /*a4480*/  ISETP.LT.AND P4, PT, R0, UR4, !P2 ;  /* 0x0000000400007c0c */ /* 0x000fe2000d781270 */
[----:B------:R-:W-:Y:S01]  /*a4490*/  VIADD R7, R2, UR5 ;  /* 0x0000000502077c36 */ /* 0x000fe20008000000 */
[----:B------:R-:W-:-:S03]  /*a44a0*/  ULDC UR5, c[0x0][0x248] ;  /* 0x0000920000057ab9 */ /* 0x000fc60000000800 */
[----:B0-----:R-:W-:-:S08]  /*a44b0*/  IMAD.WIDE R4, R7, 0x2, R10 ;  /* 0x0000000207047825 */ /* 0x001fd000078e020a */
[----:B--2---:R0:W-:Y:S01]  /*a44c0*/  @P4 STG.E.U16 desc[UR44][R4.64], R24 ;  /* 0x0000001804004986 */ /* 0x0041e2000c10152c */
[----:B------:R-:W-:-:S03]  /*a44d0*/  PRMT R2, R24, 0x7632, R2 ;  /* 0x0000763218027816 */ /* 0x000fc60000000002 */
[----:B0-----:R-:W2:Y:S01]  /*a44e0*/  LDL.LU R24, [R1+0x508] ;  /* 0x0005080001187983 */ /* 0x001ea20000300800 */
[----:B------:R-:W-:Y:S01]  /*a44f0*/  ISETP.LT.AND P4, PT, R3, UR4, !P2 ;  /* 0x0000000403007c0c */ /* 0x000fe2000d781270 */
[----:B------:R-:W-:-:S12]  /*a4500*/  IMAD.WIDE R4, R7, 0x2, R16 ;  /* 0x0000000207047825 */ /* 0x000fd800078e0210 */
[----:B------:R0:W-:Y:S01]  /*a4510*/  @P4 STG.E.U16 desc[UR44][R4.64], R2 ;  /* 0x0000000204004986 */ /* 0x0001e2000c10152c */
[----:B------:R-:W-:Y:S02]  /*a4520*/  ISETP.LT.AND P4, PT, R8, UR4, !P2 ;  /* 0x0000000408007c0c */ /* 0x000fe4000d781270 */
[----:B------:R-:W-:Y:S02]  /*a4530*/  ISETP.LT.AND P2, PT, R27, UR4, !P2 ;  /* 0x000000041b007c0c */ /* 0x000fe4000d741270 */
[----:B------:R-:W-:Y:S01]  /*a4540*/  PRMT R18, R19, 0x7632, R18 ;  /* 0x0000763213127816 */ /* 0x000fe20000000012 */
[----:B0-----:R-:W-:-:S08]  /*a4550*/  IMAD.WIDE R4, R7, 0x2, R14 ;  /* 0x0000000207047825 */ /* 0x001fd000078e020e */
[----:B------:R0:W-:Y:S01]  /*a4560*/  @P4 STG.E.U16 desc[UR44][R4.64], R19 ;  /* 0x0000001304004986 */ /* 0x0001e2000c10152c */
[----:B------:R-:W-:Y:S01]  /*a4570*/  VIADD R6, R7, UR5 ;  /* 0x0000000507067c36 */ /* 0x000fe20008000000 */
[----:B------:R-:W-:Y:S01]  /*a4580*/  R2UR UR8, R23 ;  /* 0x00000000170872ca */ /* 0x000fe200000e0000 */
[----:B------:R-:W-:Y:S01]  /*a4590*/  VIADD R2, R28, 0xb9 ;  /* 0x000000b91c027836 */ /* 0x000fe20000000000 */
[----:B------:R-:W-:Y:S01]  /*a45a0*/  ULDC UR5, c[0x0][0x248] ;  /* 0x0000920000057ab9 */ /* 0x000fe20000000800 */
[----:B0-----:R-:W-:-:S05]  /*a45b0*/  IMAD.WIDE R4, R7, 0x2, R12 ;  /* 0x0000000207047825 */ /* 0x001fca00078e020c */
[----:B------:R0:W-:Y:S01]  /*a45c0*/  @P2 STG.E.U16 desc[UR44][R4.64], R18 ;  /* 0x0000001204002986 */ /* 0x0001e2000c10152c */
[----:B------:R-:W-:Y:S01]  /*a45d0*/  ISETP.LT.AND P2, PT, R0, UR4, !P0 ;  /* 0x0000000400007c0c */ /* 0x000fe2000c741270 */
[----:B0-----:R-:W-:-:S12]  /*a45e0*/  IMAD.WIDE R4, R6, 0x2, R10 ;  /* 0x0000000206047825 */ /* 0x001fd800078e020a */
[----:B---3--:R0:W-:Y:S01]  /*a45f0*/  @P2 STG.E.U16 desc[UR44][R4.64], R26 ;  /* 0x0000001a04002986 */ /* 0x0081e2000c10152c */
[----:B------:R-:W-:Y:S02]  /*a4600*/  ISETP.LT.AND P2, PT, R3, UR4, !P0 ;  /* 0x0000000403007c0c */ /* 0x000fe4000c741270 */
[----:B------:R-:W-:Y:S02]  /*a4610*/  PRMT R7, R26, 0x7632, R7 ;  /* 0x000076321a077816 */ /* 0x000fe40000000007 */
[----:B------:R-:W-:Y:S02]  /*a4620*/  ISETP.GE.AND P4, PT, R2, UR8, PT ;  /* 0x0000000802007c0c */ /* 0x000fe4000bf86270 */
[----:B------:R-:W-:Y:S02]  /*a4630*/  R2UR UR8, R29 ;  /* 0x000000001d0872ca */ /* 0x000fe400000e0000 */
[----:B------:R-:W3:Y:S01]  /*a4640*/  LDL.LU R29, [R1+0x34] ;  /* 0x00003400011d7983 */ /* 0x000ee20000300800 */
[----:B0-----:R-:W-:-:S03]  /*a4650*/  IMAD.WIDE R4, R6, 0x2, R16 ;  /* 0x0000000206047825 */ /* 0x001fc600078e0210 */
[----:B------:R-:W3:Y:S04]  /*a4660*/  LDL.LU R20, [R1+0x538] ;  /* 0x0005380001147983 */ /* 0x000ee80000300800 */
[----:B------:R0:W-:Y:S01]  /*a4670*/  @P2 STG.E.U16 desc[UR44][R4.64], R7 ;  /* 0x0000000704002986 */ /* 0x0001e2000c10152c */
[----:B------:R-:W-:-:S03]  /*a4680*/  ISETP.LT.AND P2, PT, R8, UR4, !P0 ;  /* 0x0000000408007c0c */ /* 0x000fc6000c741270 */
[----:B------:R-:W3:Y:S01]  /*a4690*/  LDL.LU R19, [R1+0x4fc] ;  /* 0x0004fc0001137983 */ /* 0x000ee20000300800 */
[----:B------:R-:W-:Y:S01]  /*a46a0*/  ISETP.LT.AND P0, PT, R27, UR4, !P0 ;  /* 0x000000041b007c0c */ /* 0x000fe2000c701270 */
[----:B0-----:R-:W-:-:S08]  /*a46b0*/  IMAD.WIDE R4, R6, 0x2, R14 ;  /* 0x0000000206047825 */ /* 0x001fd000078e020e */
[----:B----4-:R0:W-:Y:S01]  /*a46c0*/  @P2 STG.E.U16 desc[UR44][R4.64], R25 ;  /* 0x0000001904002986 */ /* 0x0101e2000c10152c */
[----:B------:R-:W-:Y:S01]  /*a46d0*/  ISETP.LT.AND P2, PT, R0, UR4, !P6 ;  /* 0x0000000400007c0c */ /* 0x000fe2000f741270 */
[C---:B------:R-:W-:Y:S01]  /*a46e0*/  VIADD R9, R6.reuse, UR5 ;  /* 0x0000000506097c36 */ /* 0x040fe20008000000 */
[----:B------:R-:W-:Y:S01]  /*a46f0*/  PRMT R18, R25, 0x7632, R18 ;  /* 0x0000763219127816 */ /* 0x000fe20000000012 */
[----:B------:R-:W-:Y:S01]  /*a4700*/  ULDC UR5, c[0x0][0x248] ;  /* 0x0000920000057ab9 */ /* 0x000fe20000000800 */
[----:B0-----:R-:W-:Y:S01]  /*a4710*/  IMAD.WIDE R4, R6, 0x2, R12 ;  /* 0x0000000206047825 */ /* 0x001fe200078e020c */
[----:B------:R-:W4:Y:S03]  /*a4720*/  LDL.LU R25, [R1+0x51c] ;  /* 0x00051c0001197983 */ /* 0x000f260000300800 */
[----:B------:R-:W-:Y:S01]  /*a4730*/  IMAD.WIDE R6, R9, 0x2, R10 ;  /* 0x0000000209067825 */ /* 0x000fe200078e020a */
[----:B------:R0:W-:Y:S04]  /*a4740*/  @P0 STG.E.U16 desc[UR44][R4.64], R18 ;  /* 0x0000001204000986 */ /* 0x0001e8000c10152c */
[----:B------:R-:W4:Y:S04]  /*a4750*/  LDL.LU R26, [R1+0x38] ;  /* 0x00003800011a7983 */ /* 0x000f280000300800 */
[----:B--2---:R1:W-:Y:S01]  /*a4760*/  @P2 STG.E.U16 desc[UR44][R6.64], R24 ;  /* 0x0000001806002986 */ /* 0x0043e2000c10152c */
[----:B0-----:R-:W-:-:S03]  /*a4770*/  PRMT R18, R24, 0x7632, R18 ;  /* 0x0000763218127816 */ /* 0x001fc60000000012 */
[----:B-1----:R-:W2:Y:S01]  /*a4780*/  LDL.LU R24, [R1+0x50c] ;  /* 0x00050c0001187983 */ /* 0x002ea20000300800 */
[----:B------:R-:W-:Y:S02]  /*a4790*/  ISETP.LT.AND P0, PT, R3, UR4, !P6 ;  /* 0x0000000403007c0c */ /* 0x000fe4000f701270 */
[----:B------:R-:W-:Y:S01]  /*a47a0*/  ISETP.LT.AND P2, PT, R8, UR4, !P6 ;  /* 0x0000000408007c0c */ /* 0x000fe2000f741270 */
[----:B------:R-:W-:Y:S01]  /*a47b0*/  IMAD.WIDE R4, R9, 0x2, R16 ;  /* 0x0000000209047825 */ /* 0x000fe200078e0210 */
[----:B------:R-:W-:-:S03]  /*a47c0*/  ISETP.LT.AND P6, PT, R27, UR4, !P6 ;  /* 0x000000041b007c0c */ /* 0x000fc6000f7c1270 */
[----:B------:R-:W-:-:S04]  /*a47d0*/  IMAD.WIDE R6, R9, 0x2, R14 ;  /* 0x0000000209067825 */ /* 0x000fc800078e020e */
[C---:B------:R-:W-:Y:S01]  /*a47e0*/  VIADD R2, R9.reuse, UR5 ;  /* 0x0000000509027c36 */ /* 0x040fe20008000000 */
[----:B------:R-:W-:Y:S01]  /*a47f0*/  ULDC UR5, c[0x0][0x248] ;  /* 0x0000920000057ab9 */ /* 0x000fe20000000800 */
[----:B------:R0:W-:Y:S01]  /*a4800*/  @P0 STG.E.U16 desc[UR44][R4.64], R18 ;  /* 0x0000001204000986 */ /* 0x0001e2000c10152c */
[----:B------:R-:W-:Y:S01]  /*a4810*/  ISETP.LT.AND P0, PT, R0, UR4, !P3 ;  /* 0x0000000400007c0c */ /* 0x000fe2000df01270 */
[----:B0-----:R-:W-:Y:S02]  /*a4820*/  IMAD.WIDE R4, R9, 0x2, R12 ;  /* 0x0000000209047825 */ /* 0x001fe400078e020c */
[----:B---3--:R0:W-:Y:S01]  /*a4830*/  @P2 STG.E.U16 desc[UR44][R6.64], R20 ;  /* 0x0000001406002986 */ /* 0x0081e2000c10152c */
[----:B------:R-:W-:Y:S02]  /*a4840*/  ISETP.LT.AND P2, PT, R3, UR4, !P3 ;  /* 0x0000000403007c0c */ /* 0x000fe4000df41270 */
[----:B------:R-:W-:-:S05]  /*a4850*/  PRMT R9, R20, 0x7632, R9 ;  /* 0x0000763214097816 */ /* 0x000fca0000000009 */
[----:B------:R1:W-:Y:S01]  /*a4860*/  @P6 STG.E.U16 desc[UR44][R4.64], R9 ;  /* 0x0000000904006986 */ /* 0x0003e2000c10152c */
[----:B------:R-:W-:Y:S02]  /*a4870*/  ISETP.LT.AND P6, PT, R8, UR4, !P3 ;  /* 0x0000000408007c0c */ /* 0x000fe4000dfc1270 */
[----:B------:R-:W-:Y:S01]  /*a4880*/  PRMT R18, R19, 0x7632, R18 ;  /* 0x0000763213127816 */ /* 0x000fe20000000012 */
[----:B0-----:R-:W-:Y:S01]  /*a4890*/  IMAD.WIDE R6, R2, 0x2, R16 ;  /* 0x0000000202067825 */ /* 0x001fe200078e0210 */
[----:B------:R-:W-:-:S03]  /*a48a0*/  ISETP.LT.AND P3, PT, R27, UR4, !P3 ;  /* 0x000000041b007c0c */ /* 0x000fc6000df61270 */
[----:B-1----:R-:W-:-:S05]  /*a48b0*/  IMAD.WIDE R4, R2, 0x2, R10 ;  /* 0x0000000202047825 */ /* 0x002fca00078e020a */
[----:B------:R0:W-:Y:S04]  /*a48c0*/  @P0 STG.E.U16 desc[UR44][R4.64], R19 ;  /* 0x0000001304000986 */ /* 0x0001e8000c10152c */
[----:B------:R1:W-:Y:S01]  /*a48d0*/  @P2 STG.E.U16 desc[UR44][R6.64], R18 ;  /* 0x0000001206002986 */ /* 0x0003e2000c10152c */
[----:B------:R-:W-:Y:S01]  /*a48e0*/  ISETP.LT.AND P2, PT, R0, UR4, !P5 ;  /* 0x0000000400007c0c */ /* 0x000fe2000ef41270 */
[----:B0-----:R-:W-:-:S04]  /*a48f0*/  IMAD.WIDE R4, R2, 0x2, R14 ;  /* 0x0000000202047825 */ /* 0x001fc800078e020e */
[C---:B-1----:R-:W-:Y:S01]  /*a4900*/  VIADD R6, R2.reuse, UR5 ;  /* 0x0000000502067c36 */ /* 0x042fe20008000000 */
[----:B----4-:R-:W-:Y:S01]  /*a4910*/  PRMT R7, R25, 0x7632, R7 ;  /* 0x0000763219077816 */ /* 0x010fe20000000007 */
[----:B------:R-:W-:Y:S01]  /*a4920*/  IMAD.WIDE R18, R2, 0x2, R12 ;  /* 0x0000000202127825 */ /* 0x000fe200078e020c */
[----:B------:R0:W-:Y:S01]  /*a4930*/  @P6 STG.E.U16 desc[UR44][R4.64], R25 ;  /* 0x0000001904006986 */ /* 0x0001e2000c10152c */
[----:B------:R-:W-:-:S03]  /*a4940*/  ULDC UR5, c[0x0][0x248] ;  /* 0x0000920000057ab9 */ /* 0x000fc60000000800 */
[----:B------:R-:W-:Y:S01]  /*a4950*/  @P3 STG.E.U16 desc[UR44][R18.64], R7 ;  /* 0x0000000712003986 */ /* 0x000fe2000c10152c */
[----:B0-----:R-:W-:-:S03]  /*a4960*/  IMAD.WIDE R4, R6, 0x2, R10 ;  /* 0x0000000206047825 */ /* 0x001fc600078e020a */
[----:B------:R-:W3:Y:S04]  /*a4970*/  LDL.LU R25, [R1+0x23c] ;  /* 0x00023c0001197983 */ /* 0x000ee80000300800 */
[----:B------:R-:W4:Y:S04]  /*a4980*/  LDL.LU R22, [R1+0x540] ;  /* 0x0005400001167983 */ /* 0x000f280000300800 */
[----:B--2---:R0:W-:Y:S01]  /*a4990*/  @P2 STG.E.U16 desc[UR44][R4.64], R24 ;  /* 0x0000001804002986 */ /* 0x0041e2000c10152c */
[----:B------:R-:W-:-:S03]  /*a49a0*/  ISETP.LT.AND P2, PT, R8, UR4, !P5 ;  /* 0x0000000408007c0c */ /* 0x000fc6000ef41270 */
[----:B------:R-:W2:Y:S01]  /*a49b0*/  LDL.LU R8, [R1+0x2ad8] ;  /* 0x002ad80001087983 */ /* 0x000ea20000300800 */
[----:B------:R-:W-:-:S05]  /*a49c0*/  VIADD R2, R28, 0xbb ;  /* 0x000000bb1c027836 */ /* 0x000fca0000000000 */
[----:B------:R-:W-:Y:S02]  /*a49d0*/  ISETP.GE.AND P3, PT, R2, UR9, PT ;  /* 0x0000000902007c0c */ /* 0x000fe4000bf66270 */
[----:B------:R-:W-:Y:S01]  /*a49e0*/  R2UR UR9, R26 ;  /* 0x000000001a0972ca */ /* 0x000fe200000e0000 */
[----:B------:R-:W-:Y:S01]  /*a49f0*/  VIADD R26, R6, UR5 ;  /* 0x00000005061a7c36 */ /* 0x000fe20008000000 */
[----:B------:R-:W-:Y:S01]  /*a4a00*/  ULDC UR5, c[0x0][0x248] ;  /* 0x0000920000057ab9 */ /* 0x000fe20000000800 */
[----:B------:R-:W-:Y:S02]  /*a4a10*/  PRMT R2, R24, 0x7632, R2 ;  /* 0x0000763218027816 */ /* 0x000fe40000000002 */
[----:B0-----:R-:W-:Y:S01]  /*a4a20*/  VIADD R24, R26, UR5 ;  /* 0x000000051a187c36 */ /* 0x001fe20008000000 */
[----:B------:R-:W-:Y:S01]  /*a4a30*/  ISETP.LT.AND P6, PT, R3, UR4, !P5 ;  /* 0x0000000403007c0c */ /* 0x000fe2000efc1270 */
[----:B------:R-:W-:Y:S02]  /*a4a40*/  ULDC UR5, c[0x0][0x248] ;  /* 0x0000920000057ab9 */ /* 0x000fe40000000800 */
[----:B------:R-:W-:Y:S01]  /*a4a50*/  VIADD R21, R24, UR5 ;  /* 0x0000000518157c36 */ /* 0x000fe20008000000 */
[----:B------:R-:W-:Y:S01]  /*a4a60*/  ULDC UR5, c[0x0][0x248] ;  /* 0x0000920000057ab9 */ /* 0x000fe20000000800 */
[----:B------:R-:W-:-:S02]  /*a4a70*/  VIADD R9, R28, 0xba ;  /* 0x000000ba1c097836 */ /* 0x000fc40000000000 */
[----:B------:R-:W-:Y:S02]  /*a4a80*/  VIADD R20, R21, UR5 ;  /* 0x0000000515147c36 */ /* 0x000fe40008000000 */
[----:B------:R-:W-:Y:S01]  /*a4a90*/  IMAD.WIDE R4, R6, 0x2, R16 ;  /* 0x0000000206047825 */ /* 0x000fe200078e0210 */
[----:B------:R-:W-:Y:S01]  /*a4aa0*/  ISETP.GE.AND P0, PT, R9, UR11, PT ;  /* 0x0000000b09007c0c */ /* 0x000fe2000bf06270 */
[----:B------:R-:W-:Y:S02]  /*a4ab0*/  ULDC UR5, c[0x0][0x248] ;  /* 0x0000920000057ab9 */ /* 0x000fe40000000800 */
[----:B------:R-:W-:Y:S01]  /*a4ac0*/  VIADD R9, R20, UR6 ;  /* 0x0000000614097c36 */ /* 0x000fe20008000000 */
[----:B------:R-:W-:Y:S01]  /*a4ad0*/  ISETP.LT.AND P5, PT, R27, UR4, !P5 ;  /* 0x000000041b007c0c */ /* 0x000fe2000efa1270 */
[----:B------:R0:W-:Y:S01]  /*a4ae0*/  @P6 STG.E.U16 desc[UR44][R4.64], R2 ;  /* 0x0000000204006986 */ /* 0x0001e2000c10152c */
[----:B------:R-:W-:Y:S01]  /*a4af0*/  R2UR UR11, R29 ;  /* 0x000000001d0b72ca */ /* 0x000fe200000e0000 */
[----:B------:R-:W-:Y:S01]  /*a4b00*/  VIADD R29, R9, UR5 ;  /* 0x00000005091d7c36 */ /* 0x000fe20008000000 */
[----:B------:R-:W-:Y:S01]  /*a4b10*/  ISETP.LT.AND P6, PT, R0, UR4, !P1 ;  /* 0x0000000400007c0c */ /* 0x000fe2000cfc1270 */
[----:B------:R-:W-:Y:S01]  /*a4b20*/  VIADD R18, R28, 0xbc ;  /* 0x000000bc1c127836 */ /* 0x000fe20000000000 */
[----:B------:R-:W-:Y:S01]  /*a4b30*/  ULDC UR6, c[0x0][0x248] ;  /* 0x0000920000067ab9 */ /* 0x000fe20000000800 */
[----:B------:R-:W-:Y:S01]  /*a4b40*/  ULDC UR5, c[0x0][0x248] ;  /* 0x0000920000057ab9 */ /* 0x000fe20000000800 */
[----:B------:R-:W-:Y:S01]  /*a4b50*/  VIADD R27, R29, UR6 ;  /* 0x000000061d1b7c36 */ /* 0x000fe20008000000 */
[----:B------:R-:W-:Y:S01]  /*a4b60*/  ULDC UR6, c[0x0][0x248] ;  /* 0x0000920000067ab9 */ /* 0x000fe20000000800 */
[----:B0-----:R-:W-:-:S04]  /*a4b70*/  IMAD.WIDE R4, R6, 0x2, R14 ;  /* 0x0000000206047825 */ /* 0x001fc800078e020e */
[----:B------:R-:W-:Y:S01]  /*a4b80*/  IMAD.WIDE R6, R6, 0x2, R12 ;  /* 0x0000000206067825 */ /* 0x000fe200078e020c */
[----:B--2---:R0:W-:Y:S01]  /*a4b90*/  @P2 STG.E.U16 desc[UR44][R4.64], R8 ;  /* 0x0000000804002986 */ /* 0x0041e2000c10152c */
[----:B------:R-:W-:Y:S02]  /*a4ba0*/  PRMT R2, R8, 0x7632, R2 ;  /* 0x0000763208027816 */ /* 0x000fe40000000002 */
[----:B------:R-:W-:Y:S02]  /*a4bb0*/  ISETP.GE.AND P2, PT, R18, UR7, PT ;  /* 0x0000000712007c0c */ /* 0x000fe4000bf46270 */
[----:B---3--:R-:W-:Y:S01]  /*a4bc0*/  R2UR UR7, R25 ;  /* 0x00000000190772ca */ /* 0x008fe200000e0000 */
[----:B------:R-:W-:Y:S01]  /*a4bd0*/  VIADD R25, R27, UR5 ;  /* 0x000000051b197c36 */ /* 0x000fe20008000000 */
[----:B------:R-:W-:Y:S01]  /*a4be0*/  ULDC UR5, c[0x0][0x248] ;  /* 0x0000920000057ab9 */ /* 0x000fe20000000800 */
[----:B------:R1:W-:Y:S04]  /*a4bf0*/  @P5 STG.E.U16 desc[UR44][R6.64], R2 ;  /* 0x0000000206005986 */ /* 0x0003e8000c10152c */
[----:B0-----:R-:W2:Y:S01]  /*a4c00*/  LDL.LU R8, [R1+0x2ad4] ;  /* 0x002ad40001087983 */ /* 0x001ea20000300800 */
[----:B------:R-:W-:-:S03]  /*a4c10*/  IMAD.WIDE R4, R26, 0x2, R10 ;  /* 0x000000021a047825 */ /* 0x000fc600078e020a */
[----:B------:R0:W-:Y:S01]  /*a4c20*/  STL [R1+0x2ab4], R27 ;  /* 0x002ab41b01007387 */ /* 0x0001e20000100800 */
[----:B-1----:R-:W-:Y:S01]  /*a4c30*/  VIADD R2, R25, UR5 ;  /* 0x0000000519027c36 */ /* 0x002fe20008000000 */
[----:B------:R-:W-:Y:S02]  /*a4c40*/  ULDC UR5, c[0x0][0x248] ;  /* 0x0000920000057ab9 */ /* 0x000fe40000000800 */
[----:B----4-:R1:W-:Y:S04]  /*a4c50*/  @P6 STG.E.U16 desc[UR44][R4.64], R22 ;  /* 0x0000001604006986 */ /* 0x0103e8000c10152c */
[----:B0-----:R-:W3:Y:S04]  /*a4c60*/  LDL R27, [R1+0x1a10] ;  /* 0x001a1000011b7983 */ /* 0x001ee80000100800 */
[----:B------:R0:W-:Y:S01]  /*a4c70*/  STL [R1+0x2a30], R25 ;  /* 0x002a301901007387 */ /* 0x0001e20000100800 */
[----:B------:R-:W-:Y:S01]  /*a4c80*/  ISETP.LT.AND P6, PT, R3, UR4, !P1 ;  /* 0x0000000403007c0c */ /* 0x000fe2000cfc1270 */
[----:B-1----:R-:W-:Y:S01]  /*a4c90*/  VIADD R4, R2, UR5 ;  /* 0x0000000502047c36 */ /* 0x002fe20008000000 */
[----:B------:R-:W-:Y:S01]  /*a4ca0*/  ULDC UR5, c[0x0][0x248] ;  /* 0x0000920000057ab9 */ /* 0x000fe20000000800 */
[----:B0-----:R-:W4:Y:S02]  /*a4cb0*/  LDL R25, [R1+0x1a14] ;  /* 0x001a140001197983 */ /* 0x001f240000100800 */
[----:B------:R-:W-:Y:S01]  /*a4cc0*/  VIADD R5, R4, UR5 ;  /* 0x0000000504057c36 */ /* 0x000fe20008000000 */
[----:B------:R-:W-:Y:S01]  /*a4cd0*/  ULDC UR5, c[0x0][0x248] ;  /* 0x0000920000057ab9 */ /* 0x000fe20000000800 */
[----:B------:R-:W4:Y:S04]  /*a4ce0*/  LDL.LU R3, [R1+0x2ad0] ;  /* 0x002ad00001037983 */ /* 0x000f280000300800 */
[----:B------:R-:W-:Y:S04]  /*a4cf0*/  STL [R1+0x2a34], R2 ;  /* 0x002a340201007387 */ /* 0x000fe80000100800 */
[----:B------:R0:W-:Y:S04]  /*a4d00*/  STL [R1+0x2a38], R4 ;  /* 0x002a380401007387 */ /* 0x0001e80000100800 */
[----:B0-----:R-:W4:Y:S01]  /*a4d10*/  LDL.LU R4, [R1+0x560] ;  /* 0x0005600001047983 */ /* 0x001f220000300800 */
[----:B------:R-:W-:-:S03]  /*a4d20*/  IMAD.WIDE R18, R26, 0x2, R14 ;  /* 0x000000021a127825 */ /* 0x000fc600078e020e */
[----:B------:R-:W-:Y:S01]  /*a4d30*/  STL [R1+0x2a3c], R5 ;  /* 0x002a3c0501007387 */ /* 0x000fe20000100800 */
[----:B------:R-:W-:-:S04]  /*a4d40*/  IMAD.WIDE R6, R26, 0x2, R12 ;  /* 0x000000021a067825 */ /* 0x000fc800078e020c */
[----:B------:R-:W-:Y:S01]  /*a4d50*/  VIADD R2, R5, UR6 ;  /* 0x0000000605027c36 */ /* 0x000fe20008000000 */
[----:B------:R-:W-:Y:S01]  /*a4d60*/  ULDC UR6, c[0x0][0x248] ;  /* 0x0000920000067ab9 */ /* 0x000fe20000000800 */
[----:B--2---:R-:W-:Y:S01]  /*a4d70*/  PRMT R8, R22, 0x7632, R8 ;  /* 0x0000763216087816 */ /* 0x004fe20000000008 */
[----:B------:R-:W-:-:S05]  /*a4d80*/  IMAD.WIDE R22, R26, 0x2, R16 ;  /* 0x000000021a167825 */ /* 0x000fca00078e0210 */
[----:B------:R0:W-:Y:S01]  /*a4d90*/  @P6 STG.E.U16 desc[UR44][R22.64], R8 ;  /* 0x0000000816006986 */ /* 0x0001e2000c10152c */
[----:B---3--:R-:W-:-:S03]  /*a4da0*/  ISETP.LT.AND P5, PT, R27, UR4, !P1 ;  /* 0x000000041b007c0c */ /* 0x008fc6000cfa1270 */
[----:B0-----:R-:W2:Y:S01]  /*a4db0*/  LDL.LU R8, [R1+0x2acc] ;  /* 0x002acc0001087983 */ /* 0x001ea20000300800 */
[----:B----4-:R-:W-:-:S03]  /*a4dc0*/  ISETP.LT.AND P1, PT, R25, UR4, !P1 ;  /* 0x0000000419007c0c */ /* 0x010fc6000cf21270 */
[----:B------:R0:W-:Y:S02]  /*a4dd0*/  STL [R1+0x50], R2 ;  /* 0x0000500201007387 */ /* 0x0001e40000100800 */
[----:B0-----:R-:W-:Y:S01]  /*a4de0*/  VIADD R2, R2, UR5 ;  /* 0x0000000502027c36 */ /* 0x001fe20008000000 */
[----:B------:R-:W-:Y:S01]  /*a4df0*/  ULDC UR5, c[0x0][0x248] ;  /* 0x0000920000057ab9 */ /* 0x000fe20000000800 */
[----:B------:R-:W-:Y:S02]  /*a4e00*/  PRMT R26, R4, 0x7632, R26 ;  /* 0x00007632041a7816 */ /* 0x000fe4000000001a */
[----:B------:R-:W-:Y:S04]  /*a4e10*/  @P5 STG.E.U16 desc[UR44][R18.64], R4 ;  /* 0x0000000412005986 */ /* 0x000fe8000c10152c */
[----:B------:R0:W-:Y:S04]  /*a4e20*/  @P1 STG.E.U16 desc[UR44][R6.64], R26 ;  /* 0x0000001a06001986 */ /* 0x0001e8000c10152c */
[----:B0-----:R-:W3:Y:S04]  /*a4e30*/  LDL R26, [R1+0x1a0c] ;  /* 0x001a0c00011a7983 */ /* 0x001ee80000100800 */
[----:B------:R0:W-:Y:S01]  /*a4e40*/  STL [R1+0x54], R2 ;  /* 0x0000540201007387 */ /* 0x0001e20000100800 */
[----:B------:R-:W-:-:S02]  /*a4e50*/  VIADD R22, R28, 0xbd ;  /* 0x000000bd1c167836 */ /* 0x000fc40000000000 */
[----:B0-----:R-:W-:Y:S01]  /*a4e60*/  VIADD R2, R2, UR5 ;  /* 0x0000000502027c36 */ /* 0x001fe20008000000 */
[----:B------:R-:W-:-:S04]  /*a4e70*/  ULDC UR5, c[0x0][0x248] ;  /* 0x0000920000057ab9 */ /* 0x000fc80000000800 */
[----:B------:R0:W-:Y:S01]  /*a4e80*/  STL [R1+0x60], R2 ;  /* 0x0000600201007387 */ /* 0x0001e20000100800 */
[----:B------:R-:W-:Y:S02]  /*a4e90*/  ISETP.GE.AND P1, PT, R22, UR17, PT ;  /* 0x0000001116007c0c */ /* 0x000fe4000bf26270 */
[----:B------:R-:W-:Y:S01]  /*a4ea0*/  R2UR UR17, R3 ;  /* 0x00000000031172ca */ /* 0x000fe200000e0000 */
[----:B0-----:R-:W-:Y:S01]  /*a4eb0*/  VIADD R2, R2, UR5 ;  /* 0x0000000502027c36 */ /* 0x001fe20008000000 */
[----:B------:R-:W-:Y:S01]  /*a4ec0*/  ISETP.LT.AND P5, PT, R0, UR4, !P4 ;  /* 0x0000000400007c0c */ /* 0x000fe2000e7a1270 */
[----:B------:R-:W-:Y:S01]  /*a4ed0*/  IMAD.WIDE R18, R24, 0x2, R10 ;  /* 0x0000000218127825 */ /* 0x000fe200078e020a */
[----:B------:R-:W-:Y:S02]  /*a4ee0*/  ULDC UR5, c[0x0][0x248] ;  /* 0x0000920000057ab9 */ /* 0x000fe40000000800 */
[----:B------:R0:W-:Y:S04]  /*a4ef0*/  STL [R1+0x78], R2 ;  /* 0x0000780201007387 */ /* 0x0001e80000100800 */
[----:B------:R-:W4:Y:S01]  /*a4f00*/  LDL.LU R3, [R1+0x2ac8] ;  /* 0x002ac80001037983 */ /* 0x000f220000300800 */
[----:B0-----:R-:W-:Y:S01]  /*a4f10*/  VIADD R2, R2, UR6 ;  /* 0x0000000602027c36 */ /* 0x001fe20008000000 */
[----:B------:R-:W-:-:S04]  /*a4f20*/  ULDC UR6, c[0x0][0x248] ;  /* 0x0000920000067ab9 */ /* 0x000fc80000000800 */
[----:B------:R0:W-:Y:S02]  /*a4f30*/  STL [R1+0x88], R2 ;  /* 0x0000880201007387 */ /* 0x0001e40000100800 */
[----:B0-----:R-:W-:Y:S01]  /*a4f40*/  VIADD R2, R2, UR5 ;  /* 0x0000000502027c36 */ /* 0x001fe20008000000 */
[----:B------:R-:W-:Y:S01]  /*a4f50*/  ULDC UR5, c[0x0][0x248] ;  /* 0x0000920000057ab9 */ /* 0x000fe20000000800 */
[----:B------:R-:W-:Y:S01]  /*a4f60*/  IMAD.WIDE R6, R24, 0x2, R16 ;  /* 0x0000000218067825 */ /* 0x000fe200078e0210 */
[----:B--2---:R-:W-:Y:S01]  /*a4f70*/  PRMT R23, R8, 0x7632, R23 ;  /* 0x0000763208177816 */ /* 0x004fe20000000017 */
[----:B------:R0:W-:Y:S04]  /*a4f80*/  @P5 STG.E.U16 desc[UR44][R18.64], R8 ;  /* 0x0000000812005986 */ /* 0x0001e8000c10152c */
[----:B0-----:R-:W2:Y:S04]  /*a4f90*/  LDL.LU R8, [R1+0x2ac4] ;  /* 0x002ac40001087983 */ /* 0x001ea80000300800 */
[----:B------:R0:W-:Y:S01]  /*a4fa0*/  STL [R1+0x98], R2 ;  /* 0x0000980201007387 */ /* 0x0001e20000100800 */
[----:B------:R-:W-:Y:S01]  /*a4fb0*/  ISETP.LT.AND P5, PT, R27, UR4, !P4 ;  /* 0x000000041b007c0c */ /* 0x000fe2000e7a1270 */
[----:B0-----:R-:W-:Y:S01]  /*a4fc0*/  VIADD R2, R2, UR5 ;  /* 0x0000000502027c36 */ /* 0x001fe20008000000 */
[----:B------:R-:W-:-:S04]  /*a4fd0*/  ULDC UR5, c[0x0][0x248] ;  /* 0x0000920000057ab9 */ /* 0x000fc80000000800 */
[----:B------:R0:W-:Y:S04]  /*a4fe0*/  STL [R1+0xa8], R2 ;  /* 0x0000a80201007387 */ /* 0x0001e80000100800 */
[----:B------:R-:W2:Y:S01]  /*a4ff0*/  LDL.LU R5, [R1+0x24c] ;  /* 0x00024c0001057983 */ /* 0x000ea20000300800 */
[----:B---3--:R-:W-:Y:S01]  /*a5000*/  ISETP.LT.AND P6, PT, R26, UR4, !P4 ;  /* 0x000000041a007c0c */ /* 0x008fe2000e7c1270 */
[----:B0-----:R-:W-:Y:S01]  /*a5010*/  VIADD R2, R2, UR5 ;  /* 0x0000000502027c36 */ /* 0x001fe20008000000 */
[----:B------:R-:W-:-:S04]  /*a5020*/  ULDC UR5, c[0x0][0x248] ;  /* 0x0000920000057ab9 */ /* 0x000fc80000000800 */
[----:B------:R0:W-:Y:S01]  /*a5030*/  STL [R1+0xbc], R2 ;  /* 0x0000bc0201007387 */ /* 0x0001e20000100800 */
[----:B------:R-:W-:-:S06]  /*a5040*/  IMAD.WIDE R18, R24, 0x2, R12 ;  /* 0x0000000218127825 */ /* 0x000fcc00078e020c */
[----:B------:R1:W-:Y:S01]  /*a5050*/  @P6 STG.E.U16 desc[UR44][R6.64], R23 ;  /* 0x0000001706006986 */ /* 0x0003e2000c10152c */
[----:B0-----:R-:W-:Y:S02]  /*a5060*/  VIADD R2, R2, UR5 ;  /* 0x0000000502027c36 */ /* 0x001fe40008000000 */
[----:B-1----:R-:W-:-:S03]  /*a5070*/  IMAD.WIDE R22, R24, 0x2, R14 ;  /* 0x0000000218167825 */ /* 0x002fc600078e020e */
[----:B------:R-:W-:Y:S01]  /*a5080*/  STL [R1+0xd0], R2 ;  /* 0x0000d00201007387 */ /* 0x000fe20000100800 */
[----:B------:R-:W-:Y:S01]  /*a5090*/  ISETP.LT.AND P4, PT, R25, UR4, !P4 ;  /* 0x0000000419007c0c */ /* 0x000fe2000e781270 */
[----:B------:R-:W-:Y:S01]  /*a50a0*/  ULDC UR5, c[0x0][0x248] ;  /* 0x0000920000057ab9 */ /* 0x000fe20000000800 */
[----:B----4-:R-:W-:Y:S01]  /*a50b0*/  PRMT R24, R3, 0x7632, R24 ;  /* 0x0000763203187816 */ /* 0x010fe20000000018 */
[----:B------:R0:W-:Y:S04]  /*a50c0*/  @P5 STG.E.U16 desc[UR44][R22.64], R3 ;  /* 0x0000000316005986 */ /* 0x0001e8000c10152c */
[----:B0-----:R-:W3:Y:S01]  /*a50d0*/  LDL.LU R3, [R1+0x2ac0] ;  /* 0x002ac00001037983 */ /* 0x001ee20000300800 */
[----:B------:R-:W-:Y:S01]  /*a50e0*/  VIADD R2, R2, UR6 ;  /* 0x0000000602027c36 */ /* 0x000fe20008000000 */
[----:B------:R-:W-:Y:S01]  /*a50f0*/  ISETP.LT.AND P6, PT, R0, UR4, !P0 ;  /* 0x0000000400007c0c */ /* 0x000fe2000c7c1270 */
[----:B------:R-:W-:-:S03]  /*a5100*/  IMAD.WIDE R6, R21, 0x2, R10 ;  /* 0x0000000215067825 */ /* 0x000fc600078e020a */
[----:B------:R-:W-:Y:S01]  /*a5110*/  @P4 STG.E.U16 desc[UR44][R18.64], R24 ;  /* 0x0000001812004986 */ /* 0x000fe2000c10152c */
[----:B------:R-:W-:Y:S01]  /*a5120*/  ISETP.LT.AND P5, PT, R27, UR4, !P0 ;  /* 0x000000041b007c0c */ /* 0x000fe2000c7a1270 */
[----:B------:R-:W-:Y:S02]  /*a5130*/  ULDC UR6, c[0x0][0x248] ;  /* 0x0000920000067ab9 */ /* 0x000fe40000000800 */
[----:B------:R0:W-:Y:S02]  /*a5140*/  STL [R1+0xe0], R2 ;  /* 0x0000e00201007387 */ /* 0x0001e40000100800 */
[----:B0-----:R-:W-:Y:S01]  /*a5150*/  VIADD R2, R2, UR5 ;  /* 0x0000000502027c36 */ /* 0x001fe20008000000 */
[----:B------:R-:W-:-:S04]  /*a5160*/  ULDC UR5, c[0x0][0x248] ;  /* 0x0000920000057ab9 */ /* 0x000fc80000000800 */
[----:B------:R0:W-:Y:S02]  /*a5170*/  STL [R1+0xec], R2 ;  /* 0x0000ec0201007387 */ /* 0x0001e40000100800 */
[----:B0-----:R-:W-:Y:S01]  /*a5180*/  VIADD R2, R2, UR5 ;  /* 0x0000000502027c36 */ /* 0x001fe20008000000 */
[----:B------:R-:W-:Y:S01]  /*a5190*/  ULDC UR5, c[0x0][0x248] ;  /* 0x0000920000057ab9 */ /* 0x000fe20000000800 */
[----:B------:R-:W-:Y:S01]  /*a51a0*/  ISETP.LT.AND P4, PT, R26, UR4, !P0 ;  /* 0x000000041a007c0c */ /* 0x000fe2000c781270 */
[----:B------:R-:W-:-:S04]  /*a51b0*/  IMAD.WIDE R18, R21, 0x2, R14 ;  /* 0x0000000215127825 */ /* 0x000fc800078e020e */
[----:B------:R-:W-:Y:S01]  /*a51c0*/  VIADD R23, R28, 0xbe ;  /* 0x000000be1c177836 */ /* 0x000fe20000000000 */
[----:B--2---:R0:W-:Y:S01]  /*a51d0*/  @P6 STG.E.U16 desc[UR44][R6.64], R8 ;  /* 0x0000000806006986 */ /* 0x0041e2000c10152c */
[----:B------:R-:W-:-:S03]  /*a51e0*/  PRMT R22, R8, 0x7632, R22 ;  /* 0x0000763208167816 */ /* 0x000fc60000000016 */
[----:B0-----:R-:W2:Y:S04]  /*a51f0*/  LDL.LU R8, [R1+0x2abc] ;  /* 0x002abc0001087983 */ /* 0x001ea80000300800 */
[----:B------:R0:W-:Y:S02]  /*a5200*/  STL [R1+0xf4], R2 ;  /* 0x0000f40201007387 */ /* 0x0001e40000100800 */
[----:B0-----:R-:W-:Y:S01]  /*a5210*/  VIADD R2, R2, UR5 ;  /* 0x0000000502027c36 */ /* 0x001fe20008000000 */
[----:B------:R-:W-:-:S04]  /*a5220*/  ULDC UR5, c[0x0][0x248] ;  /* 0x0000920000057ab9 */ /* 0x000fc80000000800 */
[----:B------:R0:W-:Y:S04]  /*a5230*/  STL [R1+0xf8], R2 ;  /* 0x0000f80201007387 */ /* 0x0001e80000100800 */
[----:B------:R-:W4:Y:S04]  /*a5240*/  LDL.LU R24, [R1+0x254] ;  /* 0x0002540001187983 */ /* 0x000f280000300800 */
[----:B------:R-:W2:Y:S01]  /*a5250*/  LDL.LU R4, [R1+0x584] ;  /* 0x0005840001047983 */ /* 0x000ea20000300800 */
[----:B0-----:R-:W-:Y:S01]  /*a5260*/  VIADD R2, R2, UR5 ;  /* 0x0000000502027c36 */ /* 0x001fe20008000000 */
[----:B------:R-:W-:-:S04]  /*a5270*/  ULDC UR5, c[0x0][0x248] ;  /* 0x0000920000057ab9 */ /* 0x000fc80000000800 */
[----:B------:R0:W-:Y:S01]  /*a5280*/  STL [R1+0xfc], R2 ;  /* 0x0000fc0201007387 */ /* 0x0001e20000100800 */
[----:B------:R-:W-:-:S04]  /*a5290*/  IMAD.WIDE R6, R21, 0x2, R16 ;  /* 0x0000000215067825 */ /* 0x000fc800078e0210 */
[----:B0-----:R-:W-:Y:S01]  /*a52a0*/  VIADD R2, R2, UR5 ;  /* 0x0000000502027c36 */ /* 0x001fe20008000000 */
[----:B------:R-:W-:-:S04]  /*a52b0*/  ULDC UR5, c[0x0][0x248] ;  /* 0x0000920000057ab9 */ /* 0x000fc80000000800 */
[----:B------:R0:W-:Y:S04]  /*a52c0*/  STL [R1+0x100], R2 ;  /* 0x0001000201007387 */ /* 0x0001e80000100800 */
[----:B------:R1:W-:Y:S01]  /*a52d0*/  @P4 STG.E.U16 desc[UR44][R6.64], R22 ;  /* 0x0000001606004986 */ /* 0x0003e2000c10152c */
[----:B0-----:R-:W-:Y:S01]  /*a52e0*/  VIADD R2, R2, UR5 ;  /* 0x0000000502027c36 */ /* 0x001fe20008000000 */
[----:B------:R-:W-:Y:S01]  /*a52f0*/  ISETP.GE.AND P6, PT, R23, UR13, PT ;  /* 0x0000000d17007c0c */ /* 0x000fe2000bfc6270 */
[----:B------:R-:W-:-:S03]  /*a5300*/  ULDC UR5, c[0x0][0x248] ;  /* 0x0000920000057ab9 */ /* 0x000fc60000000800 */
[----:B------:R-:W-:Y:S04]  /*a5310*/  STL [R1+0x104], R2 ;  /* 0x0001040201007387 */ /* 0x000fe80000100800 */
[----:B---3--:R0:W-:Y:S01]  /*a5320*/  @P5 STG.E.U16 desc[UR44][R18.64], R3 ;  /* 0x0000000312005986 */ /* 0x0081e2000c10152c */
[----:B-1----:R-:W-:-:S03]  /*a5330*/  PRMT R22, R3, 0x7632, R22 ;  /* 0x0000763203167816 */ /* 0x002fc60000000016 */
[----:B0-----:R-:W3:Y:S01]  /*a5340*/  LDL.LU R3, [R1+0x2ab8] ;  /* 0x002ab80001037983 */ /* 0x001ee20000300800 */
[----:B------:R-:W-:-:S03]  /*a5350*/  R2UR UR13, R5 ;  /* 0x00000000050d72ca */ /* 0x000fc600000e0000 */
[----:B------:R-:W3:Y:S01]  /*a5360*/  LDL.LU R5, [R1+0x574] ;  /* 0x0005740001057983 */ /* 0x000ee20000300800 */
[----:B------:R-:W-:Y:S02]  /*a5370*/  VIADD R23, R28, 0xbf ;  /* 0x000000bf1c177836 */ /* 0x000fe40000000000 */
[----:B------:R-:W-:Y:S01]  /*a5380*/  VIADD R2, R2, UR5 ;  /* 0x0000000502027c36 */ /* 0x000fe20008000000 */
[----:B------:R-:W-:Y:S01]  /*a5390*/  ISETP.LT.AND P4, PT, R25, UR4, !P0 ;  /* 0x0000000419007c0c */ /* 0x000fe2000c781270 */
[----:B------:R-:W-:Y:S01]  /*a53a0*/  ULDC UR5, c[0x0][0x248] ;  /* 0x0000920000057ab9 */ /* 0x000fe20000000800 */
[----:B------:R-:W-:Y:S02]  /*a53b0*/  ISETP.GE.AND P0, PT, R23, UR15, PT ;  /* 0x0000000f17007c0c */ /* 0x000fe4000bf06270 */
[----:B------:R0:W-:Y:S01]  /*a53c0*/  STL [R1+0x108], R2 ;  /* 0x0001080201007387 */ /* 0x0001e20000100800 */
[----:B------:R-:W-:Y:S01]  /*a53d0*/  ISETP.LT.AND P5, PT, R0, UR4, !P3 ;  /* 0x0000000400007c0c */ /* 0x000fe2000dfa1270 */
[----:B0-----:R-:W-:Y:S01]  /*a53e0*/  VIADD R2, R2, UR5 ;  /* 0x0000000502027c36 */ /* 0x001fe20008000000 */
[----:B------:R-:W-:-:S04]  /*a53f0*/  ULDC UR5, c[0x0][0x248] ;  /* 0x0000920000057ab9 */ /* 0x000fc80000000800 */
[----:B------:R0:W-:Y:S01]  /*a5400*/  STL [R1+0x10c], R2 ;  /* 0x00010c0201007387 */ /* 0x0001e20000100800 */
[----:B------:R-:W-:-:S04]  /*a5410*/  IMAD.WIDE R6, R21, 0x2, R12 ;  /* 0x0000000215067825 */ /* 0x000fc800078e020c */
[----:B0-----:R-:W-:Y:S02]  /*a5420*/  VIADD R2, R2, UR6 ;  /* 0x0000000602027c36 */ /* 0x001fe40008000000 */
[----:B------:R-:W-:Y:S01]  /*a5430*/  IMAD.WIDE R18, R20, 0x2, R10 ;  /* 0x0000000214127825 */ /* 0x000fe200078e020a */
[----:B------:R-:W-:Y:S01]  /*a5440*/  @P4 STG.E.U16 desc[UR44][R6.64], R22 ;  /* 0x0000001606004986 */ /* 0x000fe2000c10152c */
[----:B------:R-:W-:-:S03]  /*a5450*/  ULDC UR6, c[0x0][0x248] ;  /* 0x0000920000067ab9 */ /* 0x000fc60000000800 */
[----:B------:R0:W-:Y:S02]  /*a5460*/  STL [R1+0x114], R2 ;  /* 0x0001140201007387 */ /* 0x0001e40000100800 */
[----:B0-----:R-:W-:Y:S01]  /*a5470*/  VIADD R2, R2, UR5 ;  /* 0x0000000502027c36 */ /* 0x001fe20008000000 */
[----:B------:R-:W-:Y:S01]  /*a5480*/  ULDC UR5, c[0x0][0x248] ;  /* 0x0000920000057ab9 */ /* 0x000fe20000000800 */
[----:B------:R-:W-:Y:S01]  /*a5490*/  ISETP.LT.AND P4, PT, R27, UR4, !P3 ;  /* 0x000000041b007c0c */ /* 0x000fe2000df81270 */
[----:B------:R-:W-:Y:S01]  /*a54a0*/  IMAD.WIDE R6, R20, 0x2, R16 ;  /* 0x0000000214067825 */ /* 0x000fe200078e0210 */
[----:B--2---:R0:W-:Y:S01]  /*a54b0*/  @P5 STG.E.U16 desc[UR44][R18.64], R4 ;  /* 0x0000000412005986 */ /* 0x0041e2000c10152c */
[----:B------:R-:W-:Y:S02]  /*a54c0*/  PRMT R22, R4, 0x7632, R22 ;  /* 0x0000763204167816 */ /* 0x000fe40000000016 */
[----:B----4-:R-:W-:Y:S02]  /*a54d0*/  R2UR UR15, R24 ;  /* 0x00000000180f72ca */ /* 0x010fe400000e0000 */
[----:B------:R-:W-:-:S02]  /*a54e0*/  ISETP.LT.AND P5, PT, R26, UR4, !P3 ;  /* 0x000000041a007c0c */ /* 0x000fc4000dfa1270 */
[----:B---3--:R-:W-:-:S04]  /*a54f0*/  LOP3.LUT R3, R3, 0xefffffff, RZ, 0xc0, !PT ;  /* 0xefffffff03037812 */ /* 0x008fc800078ec0ff */
[----:B------:R-:W-:-:S05]  /*a5500*/  @P0 LOP3.LUT R3, R3, 0x10000000, RZ, 0xfc, !PT ;  /* 0x1000000003030812 */ /* 0x000fca00078efcff */
[----:B------:R-:W-:Y:S04]  /*a5510*/  STL [R1+0x2aa4], R3 ;  /* 0x002aa40301007387 */ /* 0x000fe80000100800 */
[----:B------:R1:W-:Y:S04]  /*a5520*/  STL [R1+0x118], R2 ;  /* 0x0001180201007387 */ /* 0x0003e80000100800 */
[----:B0-----:R-:W2:Y:S01]  /*a5530*/  LDL.LU R4, [R1+0x548] ;  /* 0x0005480001047983 */ /* 0x001ea20000300800 */
[----:B-1----:R-:W-:Y:S01]  /*a5540*/  VIADD R2, R2, UR5 ;  /* 0x0000000502027c36 */ /* 0x002fe20008000000 */
[----:B------:R-:W-:-:S04]  /*a5550*/  ULDC UR5, c[0x0][0x248] ;  /* 0x0000920000057ab9 */ /* 0x000fc80000000800 */
[----:B------:R0:W-:Y:S02]  /*a5560*/  STL [R1+0x11c], R2 ;  /* 0x00011c0201007387 */ /* 0x0001e40000100800 */
[----:B0-----:R-:W-:Y:S01]  /*a5570*/  VIADD R2, R2, UR5 ;  /* 0x0000000502027c36 */ /* 0x001fe20008000000 */
[----:B------:R-:W-:-:S04]  /*a5580*/  ULDC UR5, c[0x0][0x248] ;  /* 0x0000920000057ab9 */ /* 0x000fc80000000800 */
[----:B------:R0:W-:Y:S02]  /*a5590*/  STL [R1+0x120], R2 ;  /* 0x0001200201007387 */ /* 0x0001e40000100800 */
[----:B0-----:R-:W-:Y:S01]  /*a55a0*/  VIADD R2, R2, UR5 ;  /* 0x0000000502027c36 */ /* 0x001fe20008000000 */
[----:B------:R-:W-:-:S04]  /*a55b0*/  ULDC UR5, c[0x0][0x248] ;  /* 0x0000920000057ab9 */ /* 0x000fc80000000800 */
[----:B------:R0:W-:Y:S02]  /*a55c0*/  STL [R1+0x124], R2 ;  /* 0x0001240201007387 */ /* 0x0001e40000100800 */
[----:B0-----:R-:W-:Y:S02]  /*a55d0*/  VIADD R2, R2, UR6 ;  /* 0x0000000602027c36 */ /* 0x001fe40008000000 */
[----:B------:R-:W-:Y:S01]  /*a55e0*/  IMAD.WIDE R18, R20, 0x2, R14 ;  /* 0x0000000214127825 */ /* 0x000fe200078e020e */
[----:B------:R-:W-:Y:S01]  /*a55f0*/  @P5 STG.E.U16 desc[UR44][R6.64], R22 ;  /* 0x0000001606005986 */ /* 0x000fe2000c10152c */
[----:B------:R-:W-:Y:S01]  /*a5600*/  PRMT R23, R5, 0x7632, R23 ;  /* 0x0000763205177816 */ /* 0x000fe20000000017 */
[----:B------:R-:W-:Y:S02]  /*a5610*/  ULDC UR6, c[0x0][0x248] ;  /* 0x0000920000067ab9 */ /* 0x000fe40000000800 */
[----:B------:R0:W-:Y:S02]  /*a5620*/  STL [R1+0x128], R2 ;  /* 0x0001280201007387 */ /* 0x0001e40000100800 */
[----:B0-----:R-:W-:Y:S01]  /*a5630*/  VIADD R2, R2, UR5 ;  /* 0x0000000502027c36 */ /* 0x001fe20008000000 */
[----:B------:R-:W-:-:S04]  /*a5640*/  ULDC UR5, c[0x0][0x248] ;  /* 0x0000920000057ab9 */ /* 0x000fc80000000800 */
[----:B------:R0:W-:Y:S04]  /*a5650*/  STL [R1+0x12c], R2 ;  /* 0x00012c0201007387 */ /* 0x0001e80000100800 */
[----:B------:R-:W3:Y:S01]  /*a5660*/  LDL.LU R24, [R1+0x568] ;  /* 0x0005680001187983 */ /* 0x000ee20000300800 */
[----:B0-----:R-:W-:-:S03]  /*a5670*/  VIADD R2, R2, UR5 ;  /* 0x0000000502027c36 */ /* 0x001fc60008000000 */
[----:B------:R0:W-:Y:S01]  /*a5680*/  @P4 STG.E.U16 desc[UR44][R18.64], R5 ;  /* 0x0000000512004986 */ /* 0x0001e2000c10152c */
[----:B------:R-:W-:-:S03]  /*a5690*/  ULDC UR5, c[0x0][0x248] ;  /* 0x0000920000057ab9 */ /* 0x000fc60000000800 */
[----:B------:R1:W-:Y:S04]  /*a56a0*/  STL [R1+0x130], R2 ;  /* 0x0001300201007387 */ /* 0x0003e80000100800 */
[----:B0-----:R-:W4:Y:S01]  /*a56b0*/  LDL.LU R5, [R1+0x588] ;  /* 0x0005880001057983 */ /* 0x001f220000300800 */
[----:B-1----:R-:W-:Y:S01]  /*a56c0*/  VIADD R2, R2, UR5 ;  /* 0x0000000502027c36 */ /* 0x002fe20008000000 */
[----:B------:R-:W-:Y:S01]  /*a56d0*/  ISETP.LT.AND P3, PT, R25, UR4, !P3 ;  /* 0x0000000419007c0c */ /* 0x000fe2000df61270 */
[----:B------:R-:W-:-:S03]  /*a56e0*/  ULDC UR5, c[0x0][0x248] ;  /* 0x0000920000057ab9 */ /* 0x000fc60000000800 */
[----:B------:R0:W-:Y:S01]  /*a56f0*/  STL [R1+0x134], R2 ;  /* 0x0001340201007387 */ /* 0x0001e20000100800 */
[----:B------:R-:W-:-:S04]  /*a5700*/  IMAD.WIDE R20, R20, 0x2, R12 ;  /* 0x0000000214147825 */ /* 0x000fc800078e020c */
[----:B0-----:R-:W-:-:S04]  /*a5710*/  VIADD R2, R2, UR6 ;  /* 0x0000000602027c36 */ /* 0x001fc80008000000 */
[----:B------:R-:W-:Y:S01]  /*a5720*/  @P3 STG.E.U16 desc[UR44][R20.64], R23 ;  /* 0x0000001714003986 */ /* 0x000fe2000c10152c */
[----:B------:R-:W-:Y:S01]  /*a5730*/  IMAD.WIDE R6, R9, 0x2, R10 ;  /* 0x0000000209067825 */ /* 0x000fe200078e020a */
[----:B------:R-:W-:Y:S02]  /*a5740*/  ULDC UR6, c[0x0][0x248] ;  /* 0x0000920000067ab9 */ /* 0x000fe40000000800 */
[----:B------:R0:W-:Y:S01]  /*a5750*/  STL [R1+0x138], R2 ;  /* 0x0001380201007387 */ /* 0x0001e20000100800 */
[----:B------:R-:W-:Y:S01]  /*a5760*/  ISETP.LT.AND P3, PT, R0, UR4, !P2 ;  /* 0x0000000400007c0c */ /* 0x000fe2000d761270 */
[----:B0-----:R-:W-:Y:S01]  /*a5770*/  VIADD R2, R2, UR5 ;  /* 0x0000000502027c36 */ /* 0x001fe20008000000 */
[----:B------:R-:W-:-:S04]  /*a5780*/  ULDC UR5, c[0x0][0x248] ;  /* 0x0000920000057ab9 */ /* 0x000fc80000000800 */
[----:B------:R0:W-:Y:S02]  /*a5790*/  STL [R1+0x140], R2 ;  /* 0x0001400201007387 */ /* 0x0001e40000100800 */
[----:B0-----:R-:W-:Y:S01]  /*a57a0*/  VIADD R2, R2, UR5 ;  /* 0x0000000502027c36 */ /* 0x001fe20008000000 */
[----:B------:R-:W-:-:S04]  /*a57b0*/  ULDC UR5, c[0x0][0x248] ;  /* 0x0000920000057ab9 */ /* 0x000fc80000000800 */
[----:B------:R0:W-:Y:S02]  /*a57c0*/  STL [R1+0x144], R2 ;  /* 0x0001440201007387 */ /* 0x0001e40000100800 */
[----:B0-----:R-:W-:Y:S01]  /*a57d0*/  VIADD R2, R2, UR5 ;  /* 0x0000000502027c36 */ /* 0x001fe20008000000 */
[----:B------:R-:W-:-:S04]  /*a57e0*/  ULDC UR5, c[0x0][0x248] ;  /* 0x0000920000057ab9 */ /* 0x000fc80000000800 */
[----:B------:R0:W-:Y:S01]  /*a57f0*/  STL [R1+0x148], R2 ;  /* 0x0001480201007387 */ /* 0x0001e20000100800 */
[----:B------:R-:W-:Y:S01]  /*a5800*/  ISETP.LT.AND P4, PT, R26, UR4, !P2 ;  /* 0x000000041a007c0c */ /* 0x000fe2000d781270 */
[----:B0-----:R-:W-:Y:S01]  /*a5810*/  VIADD R2, R2, UR5 ;  /* 0x0000000502027c36 */ /* 0x001fe20008000000 */
[----:B------:R-:W-:Y:S01]  /*a5820*/  ULDC UR5, c[0x0][0x248] ;  /* 0x0000920000057ab9 */ /* 0x000fe20000000800 */
[----:B------:R-:W-:-:S04]  /*a5830*/  IMAD.WIDE R18, R9, 0x2, R16 ;  /* 0x0000000209127825 */ /* 0x000fc800078e0210 */
[----:B------:R-:W-:-:S05]  /*a5840*/  VIADD R20, R28, 0xc0 ;  /* 0x000000c01c147836 */ /* 0x000fca0000000000 */
[----:B------:R-:W-:Y:S02]  /*a5850*/  ISETP.GE.AND P0, PT, R20, UR16, PT ;  /* 0x0000001014007c0c */ /* 0x000fe4000bf06270 */
[----:B------:R-:W-:Y:S01]  /*a5860*/  LOP3.LUT R8, R8, 0xfffffffe, RZ, 0xc0, !PT ;  /* 0xfffffffe08087812 */ /* 0x000fe200078ec0ff */
[----:B------:R-:W-:Y:S01]  /*a5870*/  VIADD R3, R28, 0xcd ;  /* 0x000000cd1c037836 */ /* 0x000fe20000000000 */
[----:B------:R-:W-:Y:S01]  /*a5880*/  ULDC UR16, c[0x0][0x248] ;  /* 0x0000920000107ab9 */ /* 0x000fe20000000800 */
[----:B--2---:R-:W-:Y:S01]  /*a5890*/  PRMT R21, R4, 0x7632, R21 ;  /* 0x0000763204157816 */ /* 0x004fe20000000015 */
[----:B------:R0:W-:Y:S01]  /*a58a0*/  @P3 STG.E.U16 desc[UR44][R6.64], R4 ;  /* 0x0000000406003986 */ /* 0x0001e2000c10152c */
[----:B------:R-:W-:-:S03]  /*a58b0*/  ISETP.LT.AND P3, PT, R27, UR4, !P2 ;  /* 0x000000041b007c0c */ /* 0x000fc6000d761270 */
[----:B0-----:R-:W2:Y:S04]  /*a58c0*/  LDL.LU R4, [R1+0x578] ;  /* 0x0005780001047983 */ /* 0x001ea80000300800 */
[----:B------:R0:W-:Y:S01]  /*a58d0*/  STL [R1+0x14c], R2 ;  /* 0x00014c0201007387 */ /* 0x0001e20000100800 */
[----:B------:R-:W-:-:S04]  /*a58e0*/  IMAD.WIDE R6, R9, 0x2, R14 ;  /* 0x0000000209067825 */ /* 0x000fc800078e020e */
[----:B0-----:R-:W-:Y:S01]  /*a58f0*/  VIADD R2, R2, UR6 ;  /* 0x0000000602027c36 */ /* 0x001fe20008000000 */
[----:B------:R-:W-:Y:S01]  /*a5900*/  ISETP.LT.AND P2, PT, R25, UR4, !P2 ;  /* 0x0000000419007c0c */ /* 0x000fe2000d741270 */
[----:B------:R-:W-:Y:S01]  /*a5910*/  @P4 STG.E.U16 desc[UR44][R18.64], R21 ;  /* 0x0000001512004986 */ /* 0x000fe2000c10152c */
[----:B------:R-:W-:Y:S01]  /*a5920*/  @P6 LOP3.LUT R8, R8, 0x1, RZ, 0xfc, !PT ;  /* 0x0000000108086812 */ /* 0x000fe200078efcff */
[----:B------:R-:W-:Y:S01]  /*a5930*/  VIADD R22, R28, 0xc7 ;  /* 0x000000c71c167836 */ /* 0x000fe20000000000 */
[----:B------:R-:W-:Y:S01]  /*a5940*/  ULDC UR6, c[0x0][0x22c] ;  /* 0x00008b0000067ab9 */ /* 0x000fe20000000800 */
[----:B------:R0:W-:Y:S02]  /*a5950*/  STL [R1+0x150], R2 ;  /* 0x0001500201007387 */ /* 0x0001e40000100800 */
[----:B0-----:R-:W-:Y:S01]  /*a5960*/  VIADD R2, R2, UR5 ;  /* 0x0000000502027c36 */ /* 0x001fe20008000000 */
[----:B------:R-:W-:-:S04]  /*a5970*/  ULDC UR5, c[0x0][0x248] ;  /* 0x0000920000057ab9 */ /* 0x000fc80000000800 */
[----:B------:R0:W-:Y:S01]  /*a5980*/  STL [R1+0x154], R2 ;  /* 0x0001540201007387 */ /* 0x0001e20000100800 */
[----:B------:R-:W-:-:S04]  /*a5990*/  IMAD.WIDE R18, R9, 0x2, R12 ;  /* 0x0000000209127825 */ /* 0x000fc800078e020c */
[----:B0-----:R-:W-:Y:S01]  /*a59a0*/  VIADD R2, R2, UR5 ;  /* 0x0000000502027c36 */ /* 0x001fe20008000000 */
[----:B------:R-:W-:Y:S01]  /*a59b0*/  ULDC UR5, c[0x0][0x248] ;  /* 0x0000920000057ab9 */ /* 0x000fe20000000800 */
[----:B------:R-:W-:Y:S01]  /*a59c0*/  ISETP.LT.AND P4, PT, R0, UR4, !P1 ;  /* 0x0000000400007c0c */ /* 0x000fe2000cf81270 */
[----:B---3--:R-:W-:Y:S01]  /*a59d0*/  @P3 STG.E.U16 desc[UR44][R6.64], R24 ;  /* 0x0000001806003986 */ /* 0x008fe2000c10152c */
[----:B------:R-:W-:-:S03]  /*a59e0*/  ISETP.LT.AND P3, PT, R27, UR4, !P1 ;  /* 0x000000041b007c0c */ /* 0x000fc6000cf61270 */
[----:B------:R-:W3:Y:S01]  /*a59f0*/  LDL.LU R27, [R1+0x2ab4] ;  /* 0x002ab400011b7983 */ /* 0x000ee20000300800 */
[----:B------:R-:W-:-:S03]  /*a5a00*/  PRMT R9, R24, 0x7632, R9 ;  /* 0x0000763218097816 */ /* 0x000fc60000000009 */
[----:B------:R0:W-:Y:S04]  /*a5a10*/  STL [R1+0x158], R2 ;  /* 0x0001580201007387 */ /* 0x0001e80000100800 */
[----:B------:R-:W-:Y:S01]  /*a5a20*/  @P2 STG.E.U16 desc[UR44][R18.64], R9 ;  /* 0x0000000912002986 */ /* 0x000fe2000c10152c */
[----:B0-----:R-:W-:Y:S01]  /*a5a30*/  VIADD R2, R2, UR5 ;  /* 0x0000000502027c36 */ /* 0x001fe20008000000 */
[----:B------:R-:W-:Y:S01]  /*a5a40*/  ULDC UR5, c[0x0][0x248] ;  /* 0x0000920000057ab9 */ /* 0x000fe20000000800 */
[----:B------:R-:W-:-:S03]  /*a5a50*/  ISETP.LT.AND P2, PT, R26, UR4, !P1 ;  /* 0x000000041a007c0c */ /* 0x000fc6000cf41270 */
[----:B------:R0:W-:Y:S01]  /*a5a60*/  STL [R1+0x15c], R2 ;  /* 0x00015c0201007387 */ /* 0x0001e20000100800 */
[----:B------:R-:W-:-:S04]  /*a5a70*/  IMAD.WIDE R20, R29, 0x2, R10 ;  /* 0x000000021d147825 */ /* 0x000fc800078e020a */
[----:B0-----:R-:W-:Y:S01]  /*a5a80*/  VIADD R2, R2, UR5 ;  /* 0x0000000502027c36 */ /* 0x001fe20008000000 */
[----:B------:R-:W-:-:S04]  /*a5a90*/  ULDC UR5, c[0x0][0x248] ;  /* 0x0000920000057ab9 */ /* 0x000fc80000000800 */
[----:B------:R0:W-:Y:S01]  /*a5aa0*/  STL [R1+0x160], R2 ;  /* 0x0001600201007387 */ /* 0x0001e20000100800 */
[----:B----4-:R-:W-:Y:S01]  /*a5ab0*/  PRMT R9, R5, 0x7632, R9 ;  /* 0x0000763205097816 */ /* 0x010fe20000000009 */
[----:B------:R-:W-:Y:S02]  /*a5ac0*/  IMAD.WIDE R6, R29, 0x2, R16 ;  /* 0x000000021d067825 */ /* 0x000fe400078e0210 */
[----:B------:R-:W-:Y:S02]  /*a5ad0*/  STL [R1+0x2a44], R14 ;  /* 0x002a440e01007387 */ /* 0x000fe40000100800 */
[----:B0-----:R-:W-:Y:S02]  /*a5ae0*/  VIADD R2, R2, UR5 ;  /* 0x0000000502027c36 */ /* 0x001fe40008000000 */
[----:B------:R-:W-:Y:S01]  /*a5af0*/  STL [R1+0x2a40], R15 ;  /* 0x002a400f01007387 */ /* 0x000fe20000100800 */
[----:B------:R-:W-:-:S03]  /*a5b00*/  ULDC UR5, c[0x0][0x248] ;  /* 0x0000920000057ab9 */ /* 0x000fc60000000800 */
[----:B------:R0:W-:Y:S04]  /*a5b10*/  STL [R1+0x164], R2 ;  /* 0x0001640201007387 */ /* 0x0001e80000100800 */
[----:B------:R-:W-:Y:S04]  /*a5b20*/  @P4 STG.E.U16 desc[UR44][R20.64], R5 ;  /* 0x0000000514004986 */ /* 0x000fe8000c10152c */
[----:B------:R-:W-:Y:S01]  /*a5b30*/  @P2 STG.E.U16 desc[UR44][R6.64], R9 ;  /* 0x0000000906002986 */ /* 0x000fe2000c10152c */
[----:B0-----:R-:W-:Y:S01]  /*a5b40*/  VIADD R2, R2, UR5 ;  /* 0x0000000502027c36 */ /* 0x001fe20008000000 */
[----:B------:R-:W-:Y:S01]  /*a5b50*/  ISETP.LT.AND P2, PT, R25, UR4, !P1 ;  /* 0x0000000419007c0c */ /* 0x000fe2000cf41270 */
[----:B------:R-:W-:Y:S01]  /*a5b60*/  ULDC UR5, c[0x0][0x248] ;  /* 0x0000920000057ab9 */ /* 0x000fe20000000800 */
[----:B------:R-:W4:Y:S04]  /*a5b70*/  LDL.LU R25, [R1+0x54c] ;  /* 0x00054c0001197983 */ /* 0x000f280000300800 */
[----:B------:R0:W-:Y:S01]  /*a5b80*/  STL [R1+0x168], R2 ;  /* 0x0001680201007387 */ /* 0x0001e20000100800 */
[----:B------:R-:W-:Y:S01]  /*a5b90*/  ISETP.LT.AND P1, PT, R0, UR4, !P6 ;  /* 0x0000000400007c0c */ /* 0x000fe2000f721270 */
[----:B0-----:R-:W-:Y:S01]  /*a5ba0*/  VIADD R2, R2, UR5 ;  /* 0x0000000502027c36 */ /* 0x001fe20008000000 */
[----:B------:R-:W-:Y:S01]  /*a5bb0*/  LOP3.LUT R8, R8, 0xfffffffb, RZ, 0xc0, !PT ;  /* 0xfffffffb08087812 */ /* 0x000fe200078ec0ff */
[----:B------:R-:W-:Y:S01]  /*a5bc0*/  VIADD R18, R28, 0xc1 ;  /* 0x000000c11c127836 */ /* 0x000fe20000000000 */
[----:B------:R-:W-:-:S02]  /*a5bd0*/  ULDC UR5, c[0x0][0x248] ;  /* 0x0000920000057ab9 */ /* 0x000fc40000000800 */
[----:B------:R0:W-:Y:S04]  /*a5be0*/  STL [R1+0x16c], R2 ;  /* 0x00016c0201007387 */ /* 0x0001e80000100800 */
[----:B------:R-:W-:Y:S04]  /*a5bf0*/  STL [R1+0x2a4c], R12 ;  /* 0x002a4c0c01007387 */ /* 0x000fe80000100800 */
[----:B------:R-:W-:Y:S04]  /*a5c00*/  STL [R1+0x2a48], R13 ;  /* 0x002a480d01007387 */ /* 0x000fe80000100800 */
[----:B------:R-:W4:Y:S01]  /*a5c10*/  LDL.LU R0, [R1+0x2ab0] ;  /* 0x002ab00001007983 */ /* 0x000f220000300800 */
[----:B------:R-:W-:-:S02]  /*a5c20*/  @P0 LOP3.LUT R8, R8, 0x4, RZ, 0xfc, !PT ;  /* 0x0000000408080812 */ /* 0x000fc400078efcff */
[----:B------:R-:W-:Y:S01]  /*a5c30*/  ISETP.GE.AND P0, PT, R18, UR14, PT ;  /* 0x0000000e12007c0c */ /* 0x000fe2000bf06270 */
[C---:B------:R-:W-:Y:S01]  /*a5c40*/  IMAD.WIDE R18, R29.reuse, 0x2, R14 ;  /* 0x000000021d127825 */ /* 0x040fe200078e020e */
[----:B------:R-:W-:Y:S01]  /*a5c50*/  LOP3.LUT R8, R8, 0xfffffffd, RZ, 0xc0, !PT ;  /* 0xfffffffd08087812 */ /* 0x000fe200078ec0ff */
[----:B------:R-:W-:Y:S02]  /*a5c60*/  ULDC UR14, c[0x0][0x248] ;  /* 0x00009200000e7ab9 */ /* 0x000fe40000000800 */
[----:B0-----:R-:W-:Y:S01]  /*a5c70*/  VIADD R2, R2, UR5 ;  /* 0x0000000502027c36 */ /* 0x001fe20008000000 */
[----:B------:R-:W-:Y:S01]  /*a5c80*/  ULDC UR5, c[0x0][0x248] ;  /* 0x0000920000057ab9 */ /* 0x000fe20000000800 */
[----:B------:R-:W-:-:S06]  /*a5c90*/  IMAD.WIDE R6, R29, 0x2, R12 ;  /* 0x000000021d067825 */ /* 0x000fcc00078e020c */
[----:B------:R-:W-:Y:S01]  /*a5ca0*/  @P0 LOP3.LUT R8, R8, 0x2, RZ, 0xfc, !PT ;  /* 0x0000000208080812 */ /* 0x000fe200078efcff */
[----:B------:R0:W-:Y:S03]  /*a5cb0*/  STL [R1+0x170], R2 ;  /* 0x0001700201007387 */ /* 0x0001e60000100800 */
[----:B------:R-:W-:Y:S01]  /*a5cc0*/  LOP3.LUT R8, R8, 0xffffffef, RZ, 0xc0, !PT ;  /* 0xffffffef08087812 */ /* 0x000fe200078ec0ff */
[----:B0-----:R-:W-:Y:S01]  /*a5cd0*/  VIADD R2, R2, UR5 ;  /* 0x0000000502027c36 */ /* 0x001fe20008000000 */
[----:B------:R-:W-:-:S04]  /*a5ce0*/  ULDC UR5, c[0x0][0x248] ;  /* 0x0000920000057ab9 */ /* 0x000fc80000000800 */
[----:B------:R0:W-:Y:S04]  /*a5cf0*/  STL [R1+0x174], R2 ;  /* 0x0001740201007387 */ /* 0x0001e80000100800 */
[----:B------:R-:W-:Y:S01]  /*a5d00*/  STL [R1+0x2a54], R10 ;  /* 0x002a540a01007387 */ /* 0x000fe20000100800 */
[----:B0-----:R-:W-:Y:S01]  /*a5d10*/  VIADD R2, R2, UR5 ;  /* 0x0000000502027c36 */ /* 0x001fe20008000000 */
[----:B------:R-:W-:-:S04]  /*a5d20*/  ULDC UR5, c[0x0][0x248] ;  /* 0x0000920000057ab9 */ /* 0x000fc80000000800 */
[----:B------:R0:W-:Y:S02]  /*a5d30*/  STL [R1+0x178], R2 ;  /* 0x0001780201007387 */ /* 0x0001e40000100800 */
[----:B0-----:R-:W-:Y:S01]  /*a5d40*/  VIADD R2, R2, UR5 ;  /* 0x0000000502027c36 */ /* 0x001fe20008000000 */
[----:B------:R-:W-:Y:S01]  /*a5d50*/  ULDC UR5, c[0x0][0x248] ;  /* 0x0000920000057ab9 */ /* 0x000fe20000000800 */
[----:B------:R-:W-:Y:S04]  /*a5d60*/  STL [R1+0x2a50], R11 ;  /* 0x002a500b01007387 */ /* 0x000fe80000100800 */
[----:B------:R-:W-:Y:S01]  /*a5d70*/  STL [R1+0x110], R2 ;  /* 0x0001100201007387 */ /* 0x000fe20000100800 */
[----:B------:R-:W-:-:S03]  /*a5d80*/  VIADD R5, R28, 0xce ;  /* 0x000000ce1c057836 */ /* 0x000fc60000000000 */
[----:B--2---:R0:W-:Y:S01]  /*a5d90*/  @P3 STG.E.U16 desc[UR44][R18.64], R4 ;  /* 0x0000000412003986 */ /* 0x0041e2000c10152c */
[----:B------:R-:W-:Y:S01]  /*a5da0*/  PRMT R9, R4, 0x7632, R9 ;  /* 0x0000763204097816 */ /* 0x000fe20000000009 */
[----:B0-----:R-:W-:-:S05]  /*a5db0*/  VIADD R18, R28, 0xc2 ;  /* 0x000000c21c127836 */ /* 0x001fca0000000000 */
[----:B------:R-:W-:Y:S01]  /*a5dc0*/  ISETP.GE.AND P0, PT, R18, UR12, PT ;  /* 0x0000000c12007c0c */ /* 0x000fe2000bf06270 */
[----:B------:R0:W-:Y:S01]  /*a5dd0*/  @P2 STG.E.U16 desc[UR44][R6.64], R9 ;  /* 0x0000000906002986 */ /* 0x0001e2000c10152c */
[C---:B------:R-:W-:Y:S01]  /*a5de0*/  VIADD R4, R28.reuse, 0xcc ;  /* 0x000000cc1c047836 */ /* 0x040fe20000000000 */
[----:B------:R-:W-:Y:S01]  /*a5df0*/  ULDC UR12, c[0x0][0x248] ;  /* 0x00009200000c7ab9 */ /* 0x000fe20000000800 */
[----:B0-----:R-:W-:-:S09]  /*a5e00*/  VIADD R9, R28, 0xc3 ;  /* 0x000000c31c097836 */ /* 0x001fd20000000000 */
[----:B------:R-:W-:Y:S02]  /*a5e10*/  @P0 LOP3.LUT R8, R8, 0x10, RZ, 0xfc, !PT ;  /* 0x0000001008080812 */ /* 0x000fe400078efcff */
[----:B------:R-:W-:Y:S01]  /*a5e20*/  ISETP.GE.AND P0, PT, R9, UR10, PT ;  /* 0x0000000a09007c0c */ /* 0x000fe2000bf06270 */
[----:B------:R-:W-:Y:S01]  /*a5e30*/  VIADD R9, R28, 0xc4 ;  /* 0x000000c41c097836 */ /* 0x000fe20000000000 */
[----:B------:R-:W-:Y:S01]  /*a5e40*/  LOP3.LUT R8, R8, 0xffffffdf, RZ, 0xc0, !PT ;  /* 0xffffffdf08087812 */ /* 0x000fe200078ec0ff */
[----:B------:R-:W-:-:S10]  /*a5e50*/  ULDC UR10, c[0x0][0x248] ;  /* 0x00009200000a7ab9 */ /* 0x000fd40000000800 */
[----:B------:R-:W-:Y:S02]  /*a5e60*/  @P0 LOP3.LUT R8, R8, 0x20, RZ, 0xfc, !PT ;  /* 0x0000002008080812 */ /* 0x000fe400078efcff */
[----:B------:R-:W-:Y:S01]  /*a5e70*/  ISETP.GE.AND P0, PT, R9, UR8, PT ;  /* 0x0000000809007c0c */ /* 0x000fe2000bf06270 */
[----:B------:R-:W-:Y:S01]  /*a5e80*/  ULDC UR8, c[0x0][0x248] ;  /* 0x0000920000087ab9 */ /* 0x000fe20000000800 */
[----:B---3--:R-:W-:-:S05]  /*a5e90*/  IMAD.WIDE R6, R27, 0x2, R10 ;  /* 0x000000021b067825 */ /* 0x008fca00078e020a */
[----:B----4-:R0:W-:Y:S02]  /*a5ea0*/  @P1 STG.E.U16 desc[UR44][R6.64], R25 ;  /* 0x0000001906001986 */ /* 0x0101e4000c10152c */
[----:B0-----:R-:W-:Y:S01]  /*a5eb0*/  VIADD R6, R2, UR5 ;  /* 0x0000000502067c36 */ /* 0x001fe20008000000 */
[----:B------:R-:W-:-:S03]  /*a5ec0*/  ULDC UR5, c[0x0][0x248] ;  /* 0x0000920000057ab9 */ /* 0x000fc60000000800 */
[----:B------:R-:W-:Y:S01]  /*a5ed0*/  VIADD R7, R6, UR5 ;  /* 0x0000000506077c36 */ /* 0x000fe20008000000 */
[----:B------:R-:W-:Y:S01]  /*a5ee0*/  PRMT R0, R25, 0x7632, R0 ;  /* 0x0000763219007816 */ /* 0x000fe20000000000 */
[C---:B------:R-:W-:Y:S02]  /*a5ef0*/  VIADD R10, R28.reuse, 0xec ;  /* 0x000000ec1c0a7836 */ /* 0x040fe40000000000 */
[C---:B------:R-:W-:Y:S02]  /*a5f00*/  VIADD R12, R28.reuse, 0xee ;  /* 0x000000ee1c0c7836 */ /* 0x040fe40000000000 */
[C---:B------:R-:W-:Y:S01]  /*a5f10*/  VIADD R13, R28.reuse, 0xef ;  /* 0x000000ef1c0d7836 */ /* 0x040fe20000000000 */
[----:B------:R0:W-:Y:S01]  /*a5f20*/  STL.S16 [R1+0x13c], R0 ;  /* 0x00013c0001007387 */ /* 0x0001e20000100600 */
[C---:B------:R-:W-:Y:S02]  /*a5f30*/  VIADD R11, R28.reuse, 0xed ;  /* 0x000000ed1c0b7836 */ /* 0x040fe40000000000 */
[C---:B------:R-:W-:Y:S01]  /*a5f40*/  VIADD R14, R28.reuse, 0xf0 ;  /* 0x000000f01c0e7836 */ /* 0x040fe20000000000 */
[----:B------:R-:W-:Y:S01]  /*a5f50*/  STL [R1+0x2a58], R6 ;  /* 0x002a580601007387 */ /* 0x000fe20000100800 */
[----:B------:R-:W-:-:S02]  /*a5f60*/  VIADD R15, R28, 0xf1 ;  /* 0x000000f11c0f7836 */ /* 0x000fc40000000000 */
[C---:B------:R-:W-:Y:S02]  /*a5f70*/  VIADD R29, R28.reuse, 0xf7 ;  /* 0x000000f71c1d7836 */ /* 0x040fe40000000000 */
[C---:B------:R-:W-:Y:S02]  /*a5f80*/  VIADD R26, R28.reuse, 0xf8 ;  /* 0x000000f81c1a7836 */ /* 0x040fe40000000000 */
[C---:B------:R-:W-:Y:S02]  /*a5f90*/  VIADD R24, R28.reuse, 0xf9 ;  /* 0x000000f91c187836 */ /* 0x040fe40000000000 */
[C---:B------:R-:W-:Y:S02]  /*a5fa0*/  VIADD R23, R28.reuse, 0xfa ;  /* 0x000000fa1c177836 */ /* 0x040fe40000000000 */
[C---:B------:R-:W-:Y:S02]  /*a5fb0*/  VIADD R20, R28.reuse, 0xc6 ;  /* 0x000000c61c147836 */ /* 0x040fe40000000000 */
[----:B------:R-:W-:Y:S01]  /*a5fc0*/  VIADD R19, R28, 0xc5 ;  /* 0x000000c51c137836 */ /* 0x000fe20000000000 */
[----:B------:R-:W-:Y:S01]  /*a5fd0*/  LOP3.LUT R8, R8, 0xfffffeff, RZ, 0xc0, !PT ;  /* 0xfffffeff08087812 */ /* 0x000fe200078ec0ff */
[----:B0-----:R-:W-:Y:S01]  /*a5fe0*/  VIADD R0, R7, UR8 ;  /* 0x0000000807007c36 */ /* 0x001fe20008000000 */
[----:B------:R-:W-:Y:S01]  /*a5ff0*/  STL [R1+0x2a5c], R7 ;  /* 0x002a5c0701007387 */ /* 0x000fe20000100800 */
[----:B------:R-:W-:Y:S01]  /*a6000*/  ULDC UR8, c[0x0][0x248] ;  /* 0x0000920000087ab9 */ /* 0x000fe20000000800 */
[----:B------:R-:W-:Y:S01]  /*a6010*/  VIADD R9, R28, 0xc8 ;  /* 0x000000c81c097836 */ /* 0x000fe20000000000 */
[----:B------:R-:W-:Y:S01]  /*a6020*/  ULDC UR5, c[0x0][0x22c] ;  /* 0x00008b0000057ab9 */ /* 0x000fe20000000800 */
[----:B------:R0:W-:Y:S02]  /*a6030*/  STL [R1+0x180], R0 ;  /* 0x0001800001007387 */ /* 0x0001e40000100800 */
[----:B0-----:R-:W-:Y:S01]  /*a6040*/  VIADD R0, R0, UR8 ;  /* 0x0000000800007c36 */ /* 0x001fe20008000000 */
[----:B------:R-:W-:-:S04]  /*a6050*/  ULDC UR8, c[0x0][0x248] ;  /* 0x0000920000087ab9 */ /* 0x000fc80000000800 */
[----:B------:R0:W-:Y:S02]  /*a6060*/  STL [R1+0x184], R0 ;  /* 0x0001840001007387 */ /* 0x0001e40000100800 */
[----:B0-----:R-:W-:Y:S01]  /*a6070*/  VIADD R0, R0, UR14 ;  /* 0x0000000e00007c36 */ /* 0x001fe20008000000 */
[----:B------:R-:W-:-:S04]  /*a6080*/  ULDC UR14, c[0x0][0x248] ;  /* 0x00009200000e7ab9 */ /* 0x000fc80000000800 */
[----:B------:R0:W-:Y:S02]  /*a6090*/  STL [R1+0x18c], R0 ;  /* 0x00018c0001007387 */ /* 0x0001e40000100800 */
[----:B0-----:R-:W-:Y:S01]  /*a60a0*/  VIADD R0, R0, UR19 ;  /* 0x0000001300007c36 */ /* 0x001fe20008000000 */
[----:B------:R-:W-:-:S03]  /*a60b0*/  ULDC UR19, c[0x0][0x248] ;  /* 0x0000920000137ab9 */ /* 0x000fc60000000800 */
[----:B------:R-:W-:Y:S01]  /*a60c0*/  VIADD R2, R0, UR8 ;  /* 0x0000000800027c36 */ /* 0x000fe20008000000 */
[----:B------:R-:W-:Y:S01]  /*a60d0*/  STL [R1+0x190], R0 ;  /* 0x0001900001007387 */ /* 0x000fe20000100800 */
[C---:B------:R-:W-:Y:S01]  /*a60e0*/  VIADD R7, R28.reuse, 0xea ;  /* 0x000000ea1c077836 */ /* 0x040fe20000000000 */
[----:B------:R-:W-:Y:S02]  /*a60f0*/  ULDC UR8, c[0x0][0x248] ;  /* 0x0000920000087ab9 */ /* 0x000fe40000000800 */
[----:B------:R-:W-:Y:S04]  /*a6100*/  STL [R1+0x194], R2 ;  /* 0x0001940201007387 */ /* 0x000fe80000100800 */
[----:B------:R0:W-:Y:S04]  /*a6110*/  STL [R1+0xc8], R4 ;  /* 0x0000c80401007387 */ /* 0x0001e80000100800 */
[----:B------:R1:W-:Y:S01]  /*a6120*/  STL [R1+0xc4], R3 ;  /* 0x0000c40301007387 */ /* 0x0003e20000100800 */
[----:B0-----:R-:W-:-:S03]  /*a6130*/  VIADD R4, R28, 0xcf ;  /* 0x000000cf1c047836 */ /* 0x001fc60000000000 */
[----:B------:R0:W-:Y:S01]  /*a6140*/  STL [R1+0xc0], R5 ;  /* 0x0000c00501007387 */ /* 0x0001e20000100800 */
[----:B-1----:R-:W-:-:S03]  /*a6150*/  VIADD R3, R28, 0xd0 ;  /* 0x000000d01c037836 */ /* 0x002fc60000000000 */
        /* <DEDUP_REMOVED lines=24> */
[----:B------:R-:W-:Y:S04]  /*a62e0*/  STL [R1+0x7c], R4 ;  /* 0x00007c0401007387 */ /* 0x000fe80000100800 */
[----:B------:R1:W-:Y:S01]  /*a62f0*/  STL [R1+0x74], R3 ;  /* 0x0000740301007387 */ /* 0x0003e20000100800 */
[C---:B0-----:R-:W-:Y:S02]  /*a6300*/  VIADD R5, R28.reuse, 0xdd ;  /* 0x000000dd1c057836 */ /* 0x041fe40000000000 */
[----:B-1----:R-:W-:-:S03]  /*a6310*/  VIADD R3, R28, 0xdf ;  /* 0x000000df1c037836 */ /* 0x002fc60000000000 */
[----:B------:R0:W-:Y:S01]  /*a6320*/  STL [R1+0x70], R5 ;  /* 0x0000700501007387 */ /* 0x0001e20000100800 */
[----:B------:R-:W-:-:S03]  /*a6330*/  VIADD R4, R28, 0xde ;  /* 0x000000de1c047836 */ /* 0x000fc60000000000 */
[----:B------:R1:W-:Y:S01]  /*a6340*/  STL [R1+0x2aa8], R3 ;  /* 0x002aa80301007387 */ /* 0x0003e20000100800 */
[C---:B0-----:R-:W-:Y:S02]  /*a6350*/  VIADD R5, R28.reuse, 0xe1 ;  /* 0x000000e11c057836 */ /* 0x041fe40000000000 */
[C---:B-1----:R-:W-:Y:S01]  /*a6360*/  VIADD R3, R28.reuse, 0xe0 ;  /* 0x000000e01c037836 */ /* 0x042fe20000000000 */
[----:B------:R0:W-:Y:S04]  /*a6370*/  STL [R1+0x6c], R4 ;  /* 0x00006c0401007387 */ /* 0x0001e80000100800 */
[----:B------:R1:W-:Y:S04]  /*a6380*/  STL [R1+0x64], R3 ;  /* 0x0000640301007387 */ /* 0x0003e80000100800 */
[----:B------:R2:W-:Y:S01]  /*a6390*/  STL [R1+0x5c], R5 ;  /* 0x00005c0501007387 */ /* 0x0005e20000100800 */
[----:B0-----:R-:W-:-:S02]  /*a63a0*/  VIADD R4, R28, 0xe2 ;  /* 0x000000e21c047836 */ /* 0x001fc40000000000 */
[----:B-1----:R-:W-:-:S03]  /*a63b0*/  VIADD R3, R28, 0xe3 ;  /* 0x000000e31c037836 */ /* 0x002fc60000000000 */
[----:B------:R0:W-:Y:S01]  /*a63c0*/  STL [R1+0x58], R4 ;  /* 0x0000580401007387 */ /* 0x0001e20000100800 */
[----:B--2---:R-:W-:-:S03]  /*a63d0*/  VIADD R5, R28, 0xe4 ;  /* 0x000000e41c057836 */ /* 0x004fc60000000000 */
[----:B------:R1:W-:Y:S01]  /*a63e0*/  STL [R1+0x4c], R3 ;  /* 0x00004c0301007387 */ /* 0x0003e20000100800 */
[----:B------:R-:W-:-:S03]  /*a63f0*/  VIADD R2, R2, UR10 ;  /* 0x0000000a02027c36 */ /* 0x000fc60008000000 */
[----:B------:R2:W-:Y:S01]  /*a6400*/  STL [R1+0x48], R5 ;  /* 0x0000480501007387 */ /* 0x0005e20000100800 */
[C---:B0-----:R-:W-:Y:S02]  /*a6410*/  VIADD R4, R28.reuse, 0xe5 ;  /* 0x000000e51c047836 */ /* 0x041fe40000000000 */
[----:B-1----:R-:W-:-:S03]  /*a6420*/  VIADD R3, R28, 0xe6 ;  /* 0x000000e61c037836 */ /* 0x002fc60000000000 */
[----:B------:R0:W-:Y:S01]  /*a6430*/  STL [R1+0x44], R4 ;  /* 0x0000440401007387 */ /* 0x0001e20000100800 */
[----:B--2---:R-:W-:-:S03]  /*a6440*/  VIADD R5, R28, 0xe7 ;  /* 0x000000e71c057836 */ /* 0x004fc60000000000 */
[----:B------:R1:W-:Y:S04]  /*a6450*/  STL [R1+0x40], R3 ;  /* 0x0000400301007387 */ /* 0x0003e80000100800 */
[----:B------:R-:W-:Y:S01]  /*a6460*/  STL [R1+0x3c], R5 ;  /* 0x00003c0501007387 */ /* 0x000fe20000100800 */
[----:B0-----:R-:W-:-:S03]  /*a6470*/  VIADD R4, R28, 0xe8 ;  /* 0x000000e81c047836 */ /* 0x001fc60000000000 */
[----:B------:R0:W-:Y:S01]  /*a6480*/  STL [R1+0x198], R2 ;  /* 0x0001980201007387 */ /* 0x0001e20000100800 */
[----:B-1----:R-:W-:-:S03]  /*a6490*/  VIADD R3, R28, 0xe9 ;  /* 0x000000e91c037836 */ /* 0x002fc60000000000 */
[----:B------:R-:W-:Y:S01]  /*a64a0*/  STL [R1+0x38], R4 ;  /* 0x0000380401007387 */ /* 0x000fe20000100800 */
[----:B------:R-:W-:Y:S02]  /*a64b0*/  VIADD R6, R28, 0xeb ;  /* 0x000000eb1c067836 */ /* 0x000fe40000000000 */
[----:B0-----:R-:W-:Y:S01]  /*a64c0*/  VIADD R2, R2, UR12 ;  /* 0x0000000c02027c36 */ /* 0x001fe20008000000 */
[----:B------:R-:W-:Y:S04]  /*a64d0*/  STL [R1+0x34], R3 ;  /* 0x0000340301007387 */ /* 0x000fe80000100800 */
[----:B------:R-:W-:Y:S04]  /*a64e0*/  STL [R1+0x2a60], R7 ;  /* 0x002a600701007387 */ /* 0x000fe80000100800 */
[----:B------:R0:W-:Y:S04]  /*a64f0*/  STL [R1+0x188], R2 ;  /* 0x0001880201007387 */ /* 0x0001e80000100800 */
[----:B------:R-:W-:Y:S01]  /*a6500*/  STL [R1+0x2a64], R6 ;  /* 0x002a640601007387 */ /* 0x000fe20000100800 */
[----:B0-----:R-:W-:-:S03]  /*a6510*/  VIADD R2, R2, UR14 ;  /* 0x0000000e02027c36 */ /* 0x001fc60008000000 */
[----:B------:R-:W-:Y:S04]  /*a6520*/  STL [R1+0x2a68], R10 ;  /* 0x002a680a01007387 */ /* 0x000fe80000100800 */
[----:B------:R-:W-:Y:S01]  /*a6530*/  STL [R1+0x2a6c], R11 ;  /* 0x002a6c0b01007387 */ /* 0x000fe20000100800 */
[----:B------:R-:W-:-:S03]  /*a6540*/  VIADD R5, R28, 0xf2 ;  /* 0x000000f21c057836 */ /* 0x000fc60000000000 */
[----:B------:R0:W-:Y:S01]  /*a6550*/  STL [R1+0x17c], R2 ;  /* 0x00017c0201007387 */ /* 0x0001e20000100800 */
[----:B------:R-:W-:-:S03]  /*a6560*/  VIADD R4, R28, 0xf3 ;  /* 0x000000f31c047836 */ /* 0x000fc60000000000 */
[----:B------:R-:W-:Y:S01]  /*a6570*/  STL [R1+0x2a70], R12 ;  /* 0x002a700c01007387 */ /* 0x000fe20000100800 */
[----:B0-----:R-:W-:-:S03]  /*a6580*/  VIADD R2, R2, UR16 ;  /* 0x0000001002027c36 */ /* 0x001fc60008000000 */
[----:B------:R-:W-:Y:S01]  /*a6590*/  STL [R1+0x2a74], R13 ;  /* 0x002a740d01007387 */ /* 0x000fe20000100800 */
[----:B------:R-:W-:-:S03]  /*a65a0*/  VIADD R3, R2, UR18 ;  /* 0x0000001202037c36 */ /* 0x000fc60008000000 */
[----:B------:R-:W-:Y:S01]  /*a65b0*/  STL [R1+0x2a78], R14 ;  /* 0x002a780e01007387 */ /* 0x000fe20000100800 */
[----:B------:R-:W-:-:S03]  /*a65c0*/  VIADD R25, R28, 0xf5 ;  /* 0x000000f51c197836 */ /* 0x000fc60000000000 */
[----:B------:R0:W-:Y:S01]  /*a65d0*/  STL [R1+0x1a4], R2 ;  /* 0x0001a40201007387 */ /* 0x0001e20000100800 */
[----:B------:R-:W-:-:S03]  /*a65e0*/  VIADD R0, R28, 0xca ;  /* 0x000000ca1c007836 */ /* 0x000fc60000000000 */
[----:B------:R-:W-:Y:S04]  /*a65f0*/  STL [R1+0x2a7c], R15 ;  /* 0x002a7c0f01007387 */ /* 0x000fe80000100800 */
[----:B------:R1:W-:Y:S01]  /*a6600*/  STL [R1+0x2a80], R5 ;  /* 0x002a800501007387 */ /* 0x0003e20000100800 */
[----:B0-----:R-:W-:-:S03]  /*a6610*/  VIADD R2, R28, 0xf4 ;  /* 0x000000f41c027836 */ /* 0x001fc60000000000 */
[----:B------:R0:W-:Y:S01]  /*a6620*/  STL [R1+0x2a84], R4 ;  /* 0x002a840401007387 */ /* 0x0001e20000100800 */
[----:B------:R-:W-:-:S03]  /*a6630*/  IMAD.MOV.U32 R7, RZ, RZ, R0 ;  /* 0x000000ffff077224 */ /* 0x000fc600078e0000 */
[----:B------:R-:W-:Y:S01]  /*a6640*/  STL [R1+0x1a0], R3 ;  /* 0x0001a00301007387 */ /* 0x000fe20000100800 */
[----:B-1----:R-:W-:-:S03]  /*a6650*/  VIADD R5, R3, UR21 ;  /* 0x0000001503057c36 */ /* 0x002fc60008000000 */
[----:B------:R-:W-:Y:S01]  /*a6660*/  STL [R1+0x2a88], R2 ;  /* 0x002a880201007387 */ /* 0x000fe20000100800 */
[----:B------:R-:W-:-:S03]  /*a6670*/  VIADD R0, R28, 0xf6 ;  /* 0x000000f61c007836 */ /* 0x000fc60000000000 */
[----:B------:R-:W-:Y:S04]  /*a6680*/  STL [R1+0x2a8c], R25 ;  /* 0x002a8c1901007387 */ /* 0x000fe80000100800 */
[----:B------:R-:W-:Y:S04]  /*a6690*/  STL [R1+0x1b0], R5 ;  /* 0x0001b00501007387 */ /* 0x000fe80000100800 */
[----:B0-----:R-:W2:Y:S01]  /*a66a0*/  LDL.LU R4, [R1+0x258] ;  /* 0x0002580001047983 */ /* 0x001ea20000300800 */
[----:B------:R-:W-:-:S03]  /*a66b0*/  VIADD R6, R5, UR20 ;  /* 0x0000001405067c36 */ /* 0x000fc60008000000 */
[----:B------:R-:W3:Y:S01]  /*a66c0*/  LDL.LU R15, [R1+0x25c] ;  /* 0x00025c00010f7983 */ /* 0x000ee20000300800 */
[----:B------:R-:W-:-:S03]  /*a66d0*/  IMAD.MOV.U32 R11, RZ, RZ, R22 ;  /* 0x000000ffff0b7224 */ /* 0x000fc600078e0016 */
[----:B------:R0:W-:Y:S01]  /*a66e0*/  STL [R1+0x2a90], R0 ;  /* 0x002a900001007387 */ /* 0x0001e20000100800 */
[----:B------:R-:W-:-:S03]  /*a66f0*/  VIADD R22, R28, 0xfb ;  /* 0x000000fb1c167836 */ /* 0x000fc60000000000 */
[----:B------:R-:W-:Y:S04]  /*a6700*/  STL [R1+0x2a94], R29 ;  /* 0x002a941d01007387 */ /* 0x000fe80000100800 */
[----:B------:R-:W-:Y:S01]  /*a6710*/  STL [R1+0x2a98], R26 ;  /* 0x002a981a01007387 */ /* 0x000fe20000100800 */
[----:B0-----:R-:W-:-:S03]  /*a6720*/  VIADD R0, R6, UR19 ;  /* 0x0000001306007c36 */ /* 0x001fc60008000000 */
[----:B------:R-:W4:Y:S04]  /*a6730*/  LDL.LU R5, [R1+0x520] ;  /* 0x0005200001057983 */ /* 0x000f280000300800 */
[----:B------:R-:W-:Y:S04]  /*a6740*/  STL [R1+0x1ac], R6 ;  /* 0x0001ac0601007387 */ /* 0x000fe80000100800 */
[----:B------:R-:W-:Y:S04]  /*a6750*/  STL [R1+0x2a9c], R24 ;  /* 0x002a9c1801007387 */ /* 0x000fe80000100800 */
[----:B------:R-:W-:Y:S04]  /*a6760*/  STL [R1+0x2aa0], R23 ;  /* 0x002aa01701007387 */ /* 0x000fe80000100800 */
[----:B------:R-:W-:Y:S04]  /*a6770*/  STL [R1+0x2aac], R22 ;  /* 0x002aac1601007387 */ /* 0x000fe80000100800 */
[----:B------:R-:W4:Y:S04]  /*a6780*/  LDL.LU R10, [R1+0x524] ;  /* 0x00052400010a7983 */ /* 0x000f280000300800 */
[----:B------:R0:W-:Y:S01]  /*a6790*/  STL [R1+0x1a8], R0 ;  /* 0x0001a80001007387 */ /* 0x0001e20000100800 */
[----:B------:R-:W-:-:S02]  /*a67a0*/  IMAD.MOV.U32 R12, RZ, RZ, R20 ;  /* 0x000000ffff0c7224 */ /* 0x000fc400078e0014 */
[----:B0-----:R-:W-:Y:S01]  /*a67b0*/  VIADD R0, R0, UR8 ;  /* 0x0000000800007c36 */ /* 0x001fe20008000000 */
[----:B------:R-:W-:-:S04]  /*a67c0*/  ULDC UR8, c[0x0][0x248] ;  /* 0x0000920000087ab9 */ /* 0x000fc80000000800 */
[----:B------:R0:W-:Y:S01]  /*a67d0*/  STL [R1+0x19c], R0 ;  /* 0x00019c0001007387 */ /* 0x0001e20000100800 */
[----:B------:R-:W-:-:S03]  /*a67e0*/  ISETP.GE.AND P1, PT, R12, UR9, PT ;  /* 0x000000090c007c0c */ /* 0x000fc6000bf26270 */
[----:B------:R-:W4:Y:S01]  /*a67f0*/  LDL.LU R13, [R1+0x528] ;  /* 0x00052800010d7983 */ /* 0x000f220000300800 */
[----:B0-----:R-:W-:-:S05]  /*a6800*/  VIADD R0, R0, UR8 ;  /* 0x0000000800007c36 */ /* 0x001fca0008000000 */
[----:B------:R0:W-:Y:S04]  /*a6810*/  STL [R1+0x1b4], R0 ;  /* 0x0001b40001007387 */ /* 0x0001e80000100800 */
[----:B------:R-:W4:Y:S01]  /*a6820*/  LDL.LU R12, [R1+0x52c] ;  /* 0x00052c00010c7983 */ /* 0x000f220000300800 */
[----:B------:R-:W-:Y:S01]  /*a6830*/  IMAD.MOV.U32 R2, RZ, RZ, R19 ;  /* 0x000000ffff027224 */ /* 0x000fe200078e0013 */
[----:B------:R-:W-:-:S04]  /*a6840*/  @P0 LOP3.LUT R8, R8, 0x100, RZ, 0xfc, !PT ;  /* 0x0000010008080812 */ /* 0x000fc800078efcff */
[----:B------:R-:W-:Y:S02]  /*a6850*/  ISETP.GE.AND P0, PT, R2, UR11, PT ;  /* 0x0000000b02007c0c */ /* 0x000fe4000bf06270 */
[----:B------:R-:W-:-:S11]  /*a6860*/  LOP3.LUT R8, R8, 0xffffffbf, RZ, 0xc0, !PT ;  /* 0xffffffbf08087812 */ /* 0x000fd600078ec0ff */
[----:B------:R-:W-:Y:S02]  /*a6870*/  @P0 LOP3.LUT R8, R8, 0x40, RZ, 0xfc, !PT ;  /* 0x0000004008080812 */ /* 0x000fe400078efcff */
[----:B------:R-:W-:Y:S02]  /*a6880*/  ISETP.GE.AND P0, PT, R11, UR7, PT ;  /* 0x000000070b007c0c */ /* 0x000fe4000bf06270 */
[----:B------:R-:W4:Y:S01]  /*a6890*/  LDL.LU R11, [R1+0x554] ;  /* 0x00055400010b7983 */ /* 0x000f220000300800 */
[----:B------:R-:W-:Y:S01]  /*a68a0*/  IMAD.MOV.U32 R14, RZ, RZ, R9 ;  /* 0x000000ffff0e7224 */ /* 0x000fe200078e0009 */
[----:B------:R-:W-:Y:S01]  /*a68b0*/  LOP3.LUT R8, R8, 0xffffff7f, RZ, 0xc0, !PT ;  /* 0xffffff7f08087812 */ /* 0x000fe200078ec0ff */
[----:B------:R-:W-:-:S03]  /*a68c0*/  VIADD R18, R28, 0xc9 ;  /* 0x000000c91c127836 */ /* 0x000fc60000000000 */
[----:B------:R-:W-:Y:S02]  /*a68d0*/  @P1 LOP3.LUT R8, R8, 0x80, RZ, 0xfc, !PT ;  /* 0x0000008008081812 */ /* 0x000fe400078efcff */
[----:B------:R-:W-:Y:S02]  /*a68e0*/  ISETP.GE.AND P1, PT, R14, UR17, PT ;  /* 0x000000110e007c0c */ /* 0x000fe4000bf26270 */
[----:B------:R-:W-:Y:S01]  /*a68f0*/  LOP3.LUT R8, R8, 0xfffffdff, RZ, 0xc0, !PT ;  /* 0xfffffdff08087812 */ /* 0x000fe200078ec0ff */
[----:B------:R-:W-:-:S03]  /*a6900*/  IMAD.MOV.U32 R6, RZ, RZ, R18 ;  /* 0x000000ffff067224 */ /* 0x000fc600078e0012 */
[----:B------:R-:W-:Y:S02]  /*a6910*/  @P0 LOP3.LUT R8, R8, 0x200, RZ, 0xfc, !PT ;  /* 0x0000020008080812 */ /* 0x000fe400078efcff */
[----:B------:R-:W-:Y:S02]  /*a6920*/  ISETP.GE.AND P0, PT, R6, UR13, PT ;  /* 0x0000000d06007c0c */ /* 0x000fe4000bf06270 */
[----:B------:R-:W-:Y:S01]  /*a6930*/  LOP3.LUT R8, R8, 0xfffffbff, RZ, 0xc0, !PT ;  /* 0xfffffbff08087812 */ /* 0x000fe200078ec0ff */
[----:B------:R-:W-:-:S03]  /*a6940*/  VIADD R21, R28, 0xcb ;  /* 0x000000cb1c157836 */ /* 0x000fc60000000000 */
[----:B------:R-:W-:Y:S01]  /*a6950*/  @P1 LOP3.LUT R8, R8, 0x400, RZ, 0xfc, !PT ;  /* 0x0000040008081812 */ /* 0x000fe200078efcff */
[----:B------:R-:W-:-:S03]  /*a6960*/  IMAD.MOV.U32 R3, RZ, RZ, R21 ;  /* 0x000000ffff037224 */ /* 0x000fc600078e0015 */
[----:B------:R-:W-:Y:S02]  /*a6970*/  LOP3.LUT R8, R8, 0xfffff7ff, RZ, 0xc0, !PT ;  /* 0xfffff7ff08087812 */ /* 0x000fe400078ec0ff */
[----:B------:R-:W-:Y:S02]  /*a6980*/  ISETP.GE.AND P1, PT, R7, UR15, PT ;  /* 0x0000000f07007c0c */ /* 0x000fe4000bf26270 */
[----:B------:R-:W-:Y:S02]  /*a6990*/  @P0 LOP3.LUT R8, R8, 0x800, RZ, 0xfc, !PT ;  /* 0x0000080008080812 */ /* 0x000fe400078efcff */
[----:B---3--:R-:W-:Y:S02]  /*a69a0*/  R2UR UR9, R15 ;  /* 0x000000000f0972ca */ /* 0x008fe400000e0000 */
[----:B------:R-:W3:Y:S04]  /*a69b0*/  LDL.LU R15, [R1+0x824] ;  /* 0x00082400010f7983 */ /* 0x000ee80000300800 */
[----:B------:R-:W3:Y:S04]  /*a69c0*/  LDL.LU R29, [R1+0x820] ;  /* 0x00082000011d7983 */ /* 0x000ee80000300800 */
[----:B0-----:R-:W3:Y:S04]  /*a69d0*/  LDL.LU R0, [R1+0x834] ;  /* 0x0008340001007983 */ /* 0x001ee80000300800 */
[----:B------:R-:W3:Y:S04]  /*a69e0*/  LDL.LU R25, [R1+0x830] ;  /* 0x0008300001197983 */ /* 0x000ee80000300800 */
[----:B------:R-:W3:Y:S04]  /*a69f0*/  LDL.LU R14, [R1+0x82c] ;  /* 0x00082c00010e7983 */ /* 0x000ee80000300800 */
[----:B------:R-:W3:Y:S01]  /*a6a00*/  LDL.LU R2, [R1+0xc8] ;  /* 0x0000c80001027983 */ /* 0x000ee20000300800 */
[----:B--2---:R-:W-:-:S02]  /*a6a10*/  R2UR UR11, R4 ;  /* 0x00000000040b72ca */ /* 0x004fc400000e0000 */
[----:B----4-:R-:W-:Y:S02]  /*a6a20*/  R2UR UR17, R10 ;  /* 0x000000000a1172ca */ /* 0x010fe400000e0000 */
[----:B------:R-:W2:Y:S04]  /*a6a30*/  LDL.LU R10, [R1+0x550] ;  /* 0x00055000010a7983 */ /* 0x000ea80000300800 */
[----:B------:R-:W4:Y:S04]  /*a6a40*/  LDL.LU R4, [R1+0xc4] ;  /* 0x0000c40001047983 */ /* 0x000f280000300800 */
[----:B------:R-:W4:Y:S01]  /*a6a50*/  LDL.LU R6, [R1+0x5a0] ;  /* 0x0005a00001067983 */ /* 0x000f220000300800 */
[----:B------:R-:W-:-:S02]  /*a6a60*/  ISETP.GE.AND P0, PT, R3, UR11, PT ;  /* 0x0000000b03007c0c */ /* 0x000fc4000bf06270 */
[----:B------:R-:W-:Y:S02]  /*a6a70*/  R2UR UR13, R13 ;  /* 0x000000000d0d72ca */ /* 0x000fe400000e0000 */
[----:B------:R-:W4:Y:S04]  /*a6a80*/  LDL.LU R13, [R1+0xc0] ;  /* 0x0000c000010d7983 */ /* 0x000f280000300800 */
[----:B------:R-:W4:Y:S01]  /*a6a90*/  LDL.LU R7, [R1+0x558] ;  /* 0x0005580001077983 */ /* 0x000f220000300800 */
[----:B------:R-:W-:-:S03]  /*a6aa0*/  R2UR UR15, R12 ;  /* 0x000000000c0f72ca */ /* 0x000fc600000e0000 */
[----:B------:R-:W4:Y:S04]  /*a6ab0*/  LDL.LU R12, [R1+0xb8] ;  /* 0x0000b800010c7983 */ /* 0x000f280000300800 */
[----:B------:R-:W4:Y:S01]  /*a6ac0*/  LDL.LU R3, [R1+0x5a8] ;  /* 0x0005a80001037983 */ /* 0x000f220000300800 */
[----:B------:R-:W-:Y:S02]  /*a6ad0*/  LOP3.LUT R8, R8, 0xffffefff, RZ, 0xc0, !PT ;  /* 0xffffefff08087812 */ /* 0x000fe400078ec0ff */
[----:B------:R-:W-:Y:S02]  /*a6ae0*/  R2UR UR11, R11 ;  /* 0x000000000b0b72ca */ /* 0x000fe400000e0000 */
[----:B------:R-:W4:Y:S01]  /*a6af0*/  LDL.LU R11, [R1+0xb4] ;  /* 0x0000b400010b7983 */ /* 0x000f220000300800 */
[----:B------:R-:W-:-:S02]  /*a6b00*/  R2UR UR7, R5 ;  /* 0x00000000050772ca */ /* 0x000fc400000e0000 */
[----:B------:R-:W-:Y:S01]  /*a6b10*/  @P1 LOP3.LUT R8, R8, 0x1000, RZ, 0xfc, !PT ;  /* 0x0000100008081812 */ /* 0x000fe200078efcff */
[----:B------:R-:W4:Y:S03]  /*a6b20*/  LDL.LU R5, [R1+0x5a4] ;  /* 0x0005a40001057983 */ /* 0x000f260000300800 */
[----:B------:R-:W-:-:S04]  /*a6b30*/  LOP3.LUT R8, R8, 0xffffdfff, RZ, 0xc0, !PT ;  /* 0xffffdfff08087812 */ /* 0x000fc800078ec0ff */
[----:B------:R-:W-:-:S04]  /*a6b40*/  @P0 LOP3.LUT R8, R8, 0x2000, RZ, 0xfc, !PT ;  /* 0x0000200008080812 */ /* 0x000fc800078efcff */
[----:B------:R-:W-:Y:S02]  /*a6b50*/  LOP3.LUT R8, R8, 0xffffbfff, RZ, 0xc0, !PT ;  /* 0xffffbfff08087812 */ /* 0x000fe400078ec0ff */
[----:B---3--:R-:W-:Y:S02]  /*a6b60*/  R2UR UR36, R15 ;  /* 0x000000000f2472ca */ /* 0x008fe400000e0000 */
[----:B------:R-:W3:Y:S01]  /*a6b70*/  LDL.LU R15, [R1+0xb0] ;  /* 0x0000b000010f7983 */ /* 0x000ee20000300800 */
[----:B------:R-:W-:Y:S02]  /*a6b80*/  ISETP.GE.AND P1, PT, R2, UR9, PT ;  /* 0x0000000902007c0c */ /* 0x000fe4000bf26270 */
[----:B------:R-:W-:Y:S02]  /*a6b90*/  R2UR UR59, R14 ;  /* 0x000000000e3b72ca */ /* 0x000fe400000e0000 */
[----:B------:R-:W3:Y:S01]  /*a6ba0*/  LDL.LU R14, [R1+0x7ec] ;  /* 0x0007ec00010e7983 */ /* 0x000ee20000300800 */
[----:B--2---:R-:W-:-:S03]  /*a6bb0*/  R2UR UR9, R10 ;  /* 0x000000000a0972ca */ /* 0x004fc600000e0000 */
[----:B------:R-:W2:Y:S01]  /*a6bc0*/  LDL.LU R10, [R1+0xac] ;  /* 0x0000ac00010a7983 */ /* 0x000ea20000300800 */
[----:B----4-:R-:W-:Y:S02]  /*a6bd0*/  ISETP.GE.AND P0, PT, R4, UR7, PT ;  /* 0x0000000704007c0c */ /* 0x010fe4000bf06270 */
[----:B------:R-:W-:Y:S02]  /*a6be0*/  R2UR UR7, R6 ;  /* 0x00000000060772ca */ /* 0x000fe400000e0000 */
[----:B------:R-:W4:Y:S01]  /*a6bf0*/  LDL.LU R6, [R1+0x7e8] ;  /* 0x0007e80001067983 */ /* 0x000f220000300800 */
[----:B------:R-:W-:-:S04]  /*a6c00*/  @P1 LOP3.LUT R8, R8, 0x4000, RZ, 0xfc, !PT ;  /* 0x0000400008081812 */ /* 0x000fc800078efcff */
[----:B------:R-:W-:-:S04]  /*a6c10*/  LOP3.LUT R8, R8, 0xffff7fff, RZ, 0xc0, !PT ;  /* 0xffff7fff08087812 */ /* 0x000fc800078ec0ff */
[----:B------:R-:W-:Y:S02]  /*a6c20*/  @P0 LOP3.LUT R8, R8, 0x8000, RZ, 0xfc, !PT ;  /* 0x0000800008080812 */ /* 0x000fe400078efcff */
[----:B------:R-:W-:Y:S02]  /*a6c30*/  ISETP.GE.AND P1, PT, R13, UR17, PT ;  /* 0x000000110d007c0c */ /* 0x000fe4000bf26270 */
[----:B------:R-:W4:Y:S01]  /*a6c40*/  LDL.LU R13, [R1+0xa4] ;  /* 0x0000a400010d7983 */ /* 0x000f220000300800 */
[----:B------:R-:W-:-:S03]  /*a6c50*/  R2UR UR17, R7 ;  /* 0x00000000071172ca */ /* 0x000fc600000e0000 */
[----:B------:R-:W4:Y:S01]  /*a6c60*/  LDL.LU R7, [R1+0x7f4] ;  /* 0x0007f40001077983 */ /* 0x000f220000300800 */
[----:B------:R-:W-:-:S03]  /*a6c70*/  ISETP.GE.AND P0, PT, R12, UR13, PT ;  /* 0x0000000d0c007c0c */ /* 0x000fc6000bf06270 */
[----:B------:R-:W4:Y:S01]  /*a6c80*/  LDL.LU R12, [R1+0xa0] ;  /* 0x0000a000010c7983 */ /* 0x000f220000300800 */
[----:B------:R-:W-:-:S03]  /*a6c90*/  R2UR UR13, R3 ;  /* 0x00000000030d72ca */ /* 0x000fc600000e0000 */
[----:B------:R-:W4:Y:S01]  /*a6ca0*/  LDL.LU R3, [R1+0x7f0] ;  /* 0x0007f00001037983 */ /* 0x000f220000300800 */
[----:B------:R-:W-:-:S04]  /*a6cb0*/  LOP3.LUT R8, R8, 0xfffeffff, RZ, 0xc0, !PT ;  /* 0xfffeffff08087812 */ /* 0x000fc800078ec0ff */
[----:B------:R-:W-:Y:S02]  /*a6cc0*/  @P1 LOP3.LUT R8, R8, 0x10000, RZ, 0xfc, !PT ;  /* 0x0001000008081812 */ /* 0x000fe400078efcff */
[----:B------:R-:W-:Y:S02]  /*a6cd0*/  R2UR UR24, R0 ;  /* 0x00000000001872ca */ /* 0x000fe400000e0000 */
[----:B------:R-:W-:Y:S02]  /*a6ce0*/  R2UR UR22, R25 ;  /* 0x00000000191672ca */ /* 0x000fe400000e0000 */
[----:B------:R-:W-:Y:S02]  /*a6cf0*/  ISETP.GE.AND P1, PT, R11, UR15, PT ;  /* 0x0000000f0b007c0c */ /* 0x000fe4000bf26270 */
[----:B------:R-:W4:Y:S04]  /*a6d00*/  LDL.LU R11, [R1+0x9c] ;  /* 0x00009c00010b7983 */ /* 0x000f280000300800 */
[----:B------:R-:W4:Y:S04]  /*a6d10*/  LDL.LU R0, [R1+0x7fc] ;  /* 0x0007fc0001007983 */ /* 0x000f280000300800 */
[----:B------:R-:W4:Y:S01]  /*a6d20*/  LDL.LU R25, [R1+0x94] ;  /* 0x0000940001197983 */ /* 0x000f220000300800 */
[----:B------:R-:W-:-:S03]  /*a6d30*/  LOP3.LUT R8, R8, 0xfffdffff, RZ, 0xc0, !PT ;  /* 0xfffdffff08087812 */ /* 0x000fc600078ec0ff */
[----:B------:R-:W4:Y:S01]  /*a6d40*/  LDL.LU R2, [R1+0x7f8] ;  /* 0x0007f80001027983 */ /* 0x000f220000300800 */
[----:B------:R-:W-:-:S03]  /*a6d50*/  @P0 LOP3.LUT R8, R8, 0x20000, RZ, 0xfc, !PT ;  /* 0x0002000008080812 */ /* 0x000fc600078efcff */
[----:B------:R-:W4:Y:S01]  /*a6d60*/  LDL.LU R4, [R1+0x90] ;  /* 0x0000900001047983 */ /* 0x000f220000300800 */
[----:B------:R-:W-:Y:S02]  /*a6d70*/  R2UR UR15, R5 ;  /* 0x00000000050f72ca */ /* 0x000fe400000e0000 */
[----:B------:R-:W-:Y:S01]  /*a6d80*/  LOP3.LUT R8, R8, 0xfffbffff, RZ, 0xc0, !PT ;  /* 0xfffbffff08087812 */ /* 0x000fe200078ec0ff */
[----:B------:R-:W4:Y:S03]  /*a6d90*/  LDL.LU R5, [R1+0x804] ;  /* 0x0008040001057983 */ /* 0x000f260000300800 */
[----:B------:R-:W-:-:S04]  /*a6da0*/  @P1 LOP3.LUT R8, R8, 0x40000, RZ, 0xfc, !PT ;  /* 0x0004000008081812 */ /* 0x000fc800078efcff */
[----:B------:R-:W-:Y:S02]  /*a6db0*/  LOP3.LUT R8, R8, 0xfff7ffff, RZ, 0xc0, !PT ;  /* 0xfff7ffff08087812 */ /* 0x000fe400078ec0ff */
[----:B---3--:R-:W-:Y:S02]  /*a6dc0*/  ISETP.GE.AND P0, PT, R15, UR11, PT ;  /* 0x0000000b0f007c0c */ /* 0x008fe4000bf06270 */
[----:B------:R-:W3:Y:S11]  /*a6dd0*/  LDL.LU R15, [R1+0x8c] ;  /* 0x00008c00010f7983 */ /* 0x000ef60000300800 */
[----:B------:R-:W-:-:S04]  /*a6de0*/  @P0 LOP3.LUT R8, R8, 0x80000, RZ, 0xfc, !PT ;  /* 0x0008000008080812 */ /* 0x000fc800078efcff */
[----:B------:R-:W-:Y:S02]  /*a6df0*/  LOP3.LUT R8, R8, 0xffefffff, RZ, 0xc0, !PT ;  /* 0xffefffff08087812 */ /* 0x000fe400078ec0ff */
[----:B------:R-:W-:Y:S02]  /*a6e00*/  R2UR UR11, R14 ;  /* 0x000000000e0b72ca */ /* 0x000fe400000e0000 */
[----:B--2---:R-:W-:Y:S02]  /*a6e10*/  ISETP.GE.AND P1, PT, R10, UR9, PT ;  /* 0x000000090a007c0c */ /* 0x004fe4000bf26270 */
[----:B------:R-:W2:Y:S01]  /*a6e20*/  LDL.LU R10, [R1+0x800] ;  /* 0x00080000010a7983 */ /* 0x000ea20000300800 */
[----:B----4-:R-:W-:-:S03]  /*a6e30*/  R2UR UR9, R6 ;  /* 0x00000000060972ca */ /* 0x010fc600000e0000 */
[----:B------:R-:W4:Y:S07]  /*a6e40*/  LDL.LU R6, [R1+0x84] ;  /* 0x0000840001067983 */ /* 0x000f2e0000300800 */
[----:B------:R-:W-:Y:S01]  /*a6e50*/  @P1 LOP3.LUT R8, R8, 0x100000, RZ, 0xfc, !PT ;  /* 0x0010000008081812 */ /* 0x000fe200078efcff */
[----:B------:R-:W2:Y:S01]  /*a6e60*/  LDL.LU R14, [R1+0x810] ;  /* 0x00081000010e7983 */ /* 0x000ea20000300800 */
[----:B------:R-:W-:Y:S02]  /*a6e70*/  ISETP.GE.AND P0, PT, R13, UR7, PT ;  /* 0x000000070d007c0c */ /* 0x000fe4000bf06270 */
[----:B------:R-:W-:-:S02]  /*a6e80*/  R2UR UR7, R7 ;  /* 0x00000000070772ca */ /* 0x000fc400000e0000 */
[----:B------:R-:W2:Y:S04]  /*a6e90*/  LDL.LU R7, [R1+0x80] ;  /* 0x0000800001077983 */ /* 0x000ea80000300800 */
[----:B------:R-:W2:Y:S01]  /*a6ea0*/  LDL.LU R13, [R1+0x80c] ;  /* 0x00080c00010d7983 */ /* 0x000ea20000300800 */
[----:B------:R-:W-:Y:S02]  /*a6eb0*/  ISETP.GE.AND P1, PT, R12, UR17, PT ;  /* 0x000000110c007c0c */ /* 0x000fe4000bf26270 */
[----:B------:R-:W-:Y:S02]  /*a6ec0*/  R2UR UR17, R3 ;  /* 0x00000000031172ca */ /* 0x000fe400000e0000 */
[----:B------:R-:W2:Y:S01]  /*a6ed0*/  LDL.LU R3, [R1+0x7c] ;  /* 0x00007c0001037983 */ /* 0x000ea20000300800 */
[----:B------:R-:W-:-:S03]  /*a6ee0*/  LOP3.LUT R8, R8, 0xffdfffff, RZ, 0xc0, !PT ;  /* 0xffdfffff08087812 */ /* 0x000fc600078ec0ff */
[----:B------:R-:W2:Y:S01]  /*a6ef0*/  LDL.LU R12, [R1+0x808] ;  /* 0x00080800010c7983 */ /* 0x000ea20000300800 */
[----:B------:R-:W-:-:S04]  /*a6f00*/  @P0 LOP3.LUT R8, R8, 0x200000, RZ, 0xfc, !PT ;  /* 0x0020000008080812 */ /* 0x000fc800078efcff */
[----:B------:R-:W-:Y:S02]  /*a6f10*/  LOP3.LUT R8, R8, 0xffbfffff, RZ, 0xc0, !PT ;  /* 0xffbfffff08087812 */ /* 0x000fe400078ec0ff */
[----:B------:R-:W-:Y:S02]  /*a6f20*/  ISETP.GE.AND P0, PT, R11, UR13, PT ;  /* 0x0000000d0b007c0c */ /* 0x000fe4000bf06270 */
[----:B------:R-:W-:Y:S01]  /*a6f30*/  @P1 LOP3.LUT R8, R8, 0x400000, RZ, 0xfc, !PT ;  /* 0x0040000008081812 */ /* 0x000fe200078efcff */
[----:B------:R-:W2:Y:S03]  /*a6f40*/  LDL.LU R11, [R1+0x74] ;  /* 0x00007400010b7983 */ /* 0x000ea60000300800 */
[----:B------:R-:W-:Y:S02]  /*a6f50*/  LOP3.LUT R8, R8, 0xff7fffff, RZ, 0xc0, !PT ;  /* 0xff7fffff08087812 */ /* 0x000fe400078ec0ff */
[----:B------:R-:W-:-:S05]  /*a6f60*/  ISETP.GE.AND P1, PT, R25, UR15, PT ;  /* 0x0000000f19007c0c */ /* 0x000fca000bf26270 */
[----:B------:R-:W-:Y:S02]  /*a6f70*/  @P0 LOP3.LUT R8, R8, 0x800000, RZ, 0xfc, !PT ;  /* 0x0080000008080812 */ /* 0x000fe400078efcff */
[----:B------:R-:W-:Y:S02]  /*a6f80*/  ISETP.GE.AND P0, PT, R4, UR11, PT ;  /* 0x0000000b04007c0c */ /* 0x000fe4000bf06270 */
[----:B------:R-:W-:-:S04]  /*a6f90*/  LOP3.LUT R8, R8, 0xfeffffff, RZ, 0xc0, !PT ;  /* 0xfeffffff08087812 */ /* 0x000fc800078ec0ff */
[----:B------:R-:W-:-:S04]  /*a6fa0*/  @P1 LOP3.LUT R8, R8, 0x1000000, RZ, 0xfc, !PT ;  /* 0x0100000008081812 */ /* 0x000fc800078efcff */
[----:B------:R-:W-:-:S04]  /*a6fb0*/  LOP3.LUT R8, R8, 0xfdffffff, RZ, 0xc0, !PT ;  /* 0xfdffffff08087812 */ /* 0x000fc800078ec0ff */
[----:B------:R-:W-:Y:S02]  /*a6fc0*/  @P0 LOP3.LUT R8, R8, 0x2000000, RZ, 0xfc, !PT ;  /* 0x0200000008080812 */ /* 0x000fe400078efcff */
[----:B------:R-:W-:Y:S02]  /*a6fd0*/  R2UR UR13, R0 ;  /* 0x00000000000d72ca */ /* 0x000fe400000e0000 */
[----:B------:R-:W-:Y:S02]  /*a6fe0*/  LOP3.LUT R8, R8, 0xfbffffff, RZ, 0xc0, !PT ;  /* 0xfbffffff08087812 */ /* 0x000fe400078ec0ff */
[----:B---3--:R-:W-:-:S13]  /*a6ff0*/  ISETP.GE.AND P1, PT, R15, UR9, PT ;  /* 0x000000090f007c0c */ /* 0x008fda000bf26270 */
[----:B------:R-:W-:-:S04]  /*a7000*/  @P1 LOP3.LUT R8, R8, 0x4000000, RZ, 0xfc, !PT ;  /* 0x0400000008081812 */ /* 0x000fc800078efcff */
[----:B------:R-:W-:Y:S02]  /*a7010*/  LOP3.LUT R8, R8, 0xf7ffffff, RZ, 0xc0, !PT ;  /* 0xf7ffffff08087812 */ /* 0x000fe400078ec0ff */
[----:B----4-:R-:W-:Y:S02]  /*a7020*/  ISETP.GE.AND P0, PT, R6, UR7, PT ;  /* 0x0000000706007c0c */ /* 0x010fe4000bf06270 */
[----:B--2---:R-:W-:Y:S02]  /*a7030*/  R2UR UR9, R10 ;  /* 0x000000000a0972ca */ /* 0x004fe400000e0000 */
[----:B------:R-:W2:Y:S04]  /*a7040*/  LDL.LU R10, [R1+0x81c] ;  /* 0x00081c00010a7983 */ /* 0x000ea80000300800 */
[----:B------:R-:W3:Y:S04]  /*a7050*/  LDL.LU R6, [R1+0x70] ;  /* 0x0000700001067983 */ /* 0x000ee80000300800 */
[----:B------:R-:W4:Y:S01]  /*a7060*/  LDL.LU R22, [R1+0x818] ;  /* 0x0008180001167983 */ /* 0x000f220000300800 */
[----:B------:R-:W-:-:S02]  /*a7070*/  @P0 LOP3.LUT R8, R8, 0x8000000, RZ, 0xfc, !PT ;  /* 0x0800000008080812 */ /* 0x000fc400078efcff */
[----:B------:R-:W-:Y:S02]  /*a7080*/  ISETP.GE.AND P1, PT, R7, UR17, PT ;  /* 0x0000001107007c0c */ /* 0x000fe4000bf26270 */
[----:B------:R-:W4:Y:S01]  /*a7090*/  LDL.LU R7, [R1+0x6c] ;  /* 0x00006c0001077983 */ /* 0x000f220000300800 */
[----:B------:R-:W-:-:S03]  /*a70a0*/  ISETP.GE.AND P0, PT, R3, UR13, PT ;  /* 0x0000000d03007c0c */ /* 0x000fc6000bf06270 */
[----:B------:R-:W4:Y:S01]  /*a70b0*/  LDL.LU R3, [R1+0x814] ;  /* 0x0008140001037983 */ /* 0x000f220000300800 */
[----:B------:R-:W-:Y:S02]  /*a70c0*/  R2UR UR15, R2 ;  /* 0x00000000020f72ca */ /* 0x000fe400000e0000 */
[----:B------:R-:W-:Y:S01]  /*a70d0*/  LOP3.LUT R8, R8, 0xefffffff, RZ, 0xc0, !PT ;  /* 0xefffffff08087812 */ /* 0x000fe200078ec0ff */
[----:B------:R-:W4:Y:S01]  /*a70e0*/  LDL.LU R23, [R1+0x828] ;  /* 0x0008280001177983 */ /* 0x000f220000300800 */
[----:B------:R-:W-:Y:S02]  /*a70f0*/  R2UR UR11, R5 ;  /* 0x00000000050b72ca */ /* 0x000fe400000e0000 */
[----:B------:R-:W-:Y:S01]  /*a7100*/  @P1 LOP3.LUT R8, R8, 0x10000000, RZ, 0xfc, !PT ;  /* 0x1000000008081812 */ /* 0x000fe200078efcff */
[----:B------:R-:W4:Y:S01]  /*a7110*/  LDL.LU R24, [R1+0x64] ;  /* 0x0000640001187983 */ /* 0x000f220000300800 */
[----:B------:R-:W-:Y:S02]  /*a7120*/  R2UR UR34, R29 ;  /* 0x000000001d2272ca */ /* 0x000fe400000e0000 */
[----:B------:R-:W-:Y:S01]  /*a7130*/  LOP3.LUT R8, R8, 0xdfffffff, RZ, 0xc0, !PT ;  /* 0xdfffffff08087812 */ /* 0x000fe200078ec0ff */
[----:B------:R-:W4:Y:S04]  /*a7140*/  LDL.LU R26, [R1+0x840] ;  /* 0x00084000011a7983 */ /* 0x000f280000300800 */
[----:B------:R-:W4:Y:S01]  /*a7150*/  LDL.LU R29, [R1+0x5c] ;  /* 0x00005c00011d7983 */ /* 0x000f220000300800 */
[----:B------:R-:W-:-:S03]  /*a7160*/  ISETP.GE.AND P1, PT, R11, UR15, PT ;  /* 0x0000000f0b007c0c */ /* 0x000fc6000bf26270 */
[----:B------:R-:W4:Y:S01]  /*a7170*/  LDL.LU R0, [R1+0x83c] ;  /* 0x00083c0001007983 */ /* 0x000f220000300800 */
[----:B------:R-:W-:-:S03]  /*a7180*/  @P0 LOP3.LUT R8, R8, 0x20000000, RZ, 0xfc, !PT ;  /* 0x2000000008080812 */ /* 0x000fc600078efcff */
[----:B------:R-:W4:Y:S01]  /*a7190*/  LDL.LU R25, [R1+0x58] ;  /* 0x0000580001197983 */ /* 0x000f220000300800 */
[----:B------:R-:W-:-:S03]  /*a71a0*/  R2UR UR7, R14 ;  /* 0x000000000e0772ca */ /* 0x000fc600000e0000 */
[----:B------:R-:W4:Y:S01]  /*a71b0*/  LDL.LU R2, [R1+0x838] ;  /* 0x0008380001027983 */ /* 0x000f220000300800 */
[----:B------:R-:W-:-:S03]  /*a71c0*/  R2UR UR17, R13 ;  /* 0x000000000d1172ca */ /* 0x000fc600000e0000 */
[----:B------:R-:W4:Y:S01]  /*a71d0*/  LDL.LU R4, [R1+0x4c] ;  /* 0x00004c0001047983 */ /* 0x000f220000300800 */
[----:B------:R-:W-:-:S03]  /*a71e0*/  R2UR UR13, R12 ;  /* 0x000000000c0d72ca */ /* 0x000fc600000e0000 */
[----:B------:R-:W4:Y:S01]  /*a71f0*/  LDL.LU R5, [R1+0x84c] ;  /* 0x00084c0001057983 */ /* 0x000f220000300800 */
[----:B------:R-:W-:-:S03]  /*a7200*/  LOP3.LUT R8, R8, 0xbfffffff, RZ, 0xc0, !PT ;  /* 0xbfffffff08087812 */ /* 0x000fc600078ec0ff */
[----:B------:R-:W4:Y:S04]  /*a7210*/  LDL.LU R15, [R1+0x48] ;  /* 0x00004800010f7983 */ /* 0x000f280000300800 */
[----:B------:R-:W4:Y:S04]  /*a7220*/  LDL.LU R14, [R1+0x848] ;  /* 0x00084800010e7983 */ /* 0x000f280000300800 */
[----:B------:R-:W4:Y:S01]  /*a7230*/  LDL.LU R13, [R1+0x44] ;  /* 0x00004400010d7983 */ /* 0x000f220000300800 */
[----:B------:R-:W-:-:S03]  /*a7240*/  @P1 LOP3.LUT R8, R8, 0x40000000, RZ, 0xfc, !PT ;  /* 0x4000000008081812 */ /* 0x000fc600078efcff */
[----:B------:R-:W4:Y:S04]  /*a7250*/  LDL.LU R12, [R1+0x844] ;  /* 0x00084400010c7983 */ /* 0x000f280000300800 */
[----:B------:R-:W4:Y:S01]  /*a7260*/  LDL.LU R11, [R1+0x40] ;  /* 0x00004000010b7983 */ /* 0x000f220000300800 */
[----:B--2---:R-:W-:-:S03]  /*a7270*/  R2UR UR15, R10 ;  /* 0x000000000a0f72ca */ /* 0x004fc600000e0000 */
[----:B------:R-:W2:Y:S01]  /*a7280*/  LDL.LU R10, [R1+0x3c] ;  /* 0x00003c00010a7983 */ /* 0x000ea20000300800 */
[----:B---3--:R-:W-:-:S03]  /*a7290*/  ISETP.GE.AND P0, PT, R6, UR11, PT ;  /* 0x0000000b06007c0c */ /* 0x008fc6000bf06270 */
[----:B------:R-:W3:Y:S01]  /*a72a0*/  LDL.LU R6, [R1+0x38] ;  /* 0x0000380001067983 */ /* 0x000ee20000300800 */
[----:B----4-:R-:W-:-:S03]  /*a72b0*/  R2UR UR11, R22 ;  /* 0x00000000160b72ca */ /* 0x010fc600000e0000 */
[----:B------:R-:W4:Y:S01]  /*a72c0*/  LDL.LU R22, [R1+0x2aac] ;  /* 0x002aac0001167983 */ /* 0x000f220000300800 */
[----:B------:R-:W-:-:S03]  /*a72d0*/  ISETP.GE.AND P1, PT, R7, UR9, PT ;  /* 0x0000000907007c0c */ /* 0x000fc6000bf26270 */
[----:B------:R-:W4:Y:S01]  /*a72e0*/  LDL.LU R7, [R1+0x34] ;  /* 0x0000340001077983 */ /* 0x000f220000300800 */
[----:B------:R-:W-:-:S03]  /*a72f0*/  R2UR UR9, R3 ;  /* 0x00000000030972ca */ /* 0x000fc600000e0000 */
[----:B------:R-:W2:Y:S01]  /*a7300*/  LDL.LU R3, [R1+0x2aa8] ;  /* 0x002aa80001037983 */ /* 0x000ea20000300800 */
[----:B------:R-:W-:-:S04]  /*a7310*/  LOP3.LUT R8, R8, 0x7fffffff, RZ, 0xc0, !PT ;  /* 0x7fffffff08087812 */ /* 0x000fc800078ec0ff */
[----:B------:R-:W-:Y:S02]  /*a7320*/  @P0 LOP3.LUT R8, R8, 0x80000000, RZ, 0xfc, !PT ;  /* 0x8000000008080812 */ /* 0x000fe400078efcff */
[----:B--2---:R-:W-:Y:S02]  /*a7330*/  ISETP.GE.AND P0, PT, R3, UR7, PT ;  /* 0x0000000703007c0c */ /* 0x004fe4000bf06270 */
[----:B------:R-:W2:Y:S01]  /*a7340*/  LDL.LU R3, [R1+0x2aa4] ;  /* 0x002aa40001037983 */ /* 0x000ea20000300800 */
[----:B------:R-:W-:-:S03]  /*a7350*/  R2UR UR7, R23 ;  /* 0x00000000170772ca */ /* 0x000fc600000e0000 */
[----:B------:R-:W4:Y:S01]  /*a7360*/  LDL.LU R23, [R1+0x2aa0] ;  /* 0x002aa00001177983 */ /* 0x000f220000300800 */
[----:B------:R-:W-:Y:S02]  /*a7370*/  ISETP.GE.AND P2, PT, R29, UR13, PT ;  /* 0x0000000d1d007c0c */ /* 0x000fe4000bf46270 */
[----:B------:R-:W-:Y:S02]  /*a7380*/  R2UR UR13, R0 ;  /* 0x00000000000d72ca */ /* 0x000fe400000e0000 */
[----:B------:R-:W-:Y:S02]  /*a7390*/  ISETP.GE.AND P3, PT, R25, UR15, PT ;  /* 0x0000000f19007c0c */ /* 0x000fe4000bf66270 */
[----:B------:R-:W-:Y:S02]  /*a73a0*/  R2UR UR15, R2 ;  /* 0x00000000020f72ca */ /* 0x000fe400000e0000 */
[----:B------:R-:W-:Y:S02]  /*a73b0*/  ISETP.GE.AND P4, PT, R4, UR11, PT ;  /* 0x0000000b04007c0c */ /* 0x000fe4000bf86270 */
[----:B------:R-:W-:-:S02]  /*a73c0*/  R2UR UR11, R5 ;  /* 0x00000000050b72ca */ /* 0x000fc400000e0000 */
[----:B------:R-:W-:Y:S02]  /*a73d0*/  ISETP.GE.AND P5, PT, R15, UR9, PT ;  /* 0x000000090f007c0c */ /* 0x000fe4000bfa6270 */
[----:B------:R-:W-:Y:S02]  /*a73e0*/  R2UR UR9, R14 ;  /* 0x000000000e0972ca */ /* 0x000fe400000e0000 */
[----:B------:R-:W-:Y:S02]  /*a73f0*/  ISETP.GE.AND P6, PT, R13, UR7, PT ;  /* 0x000000070d007c0c */ /* 0x000fe4000bfc6270 */
[----:B------:R-:W-:Y:S02]  /*a7400*/  R2UR UR7, R12 ;  /* 0x000000000c0772ca */ /* 0x000fe400000e0000 */
[----:B--2---:R-:W-:-:S04]  /*a7410*/  LOP3.LUT R3, R3, 0xfffffffe, RZ, 0xc0, !PT ;  /* 0xfffffffe03037812 */ /* 0x004fc800078ec0ff */
[----:B------:R-:W-:-:S04]  /*a7420*/  @P1 LOP3.LUT R3, R3, 0x1, RZ, 0xfc, !PT ;  /* 0x0000000103031812 */ /* 0x000fc800078efcff */
[----:B------:R-:W-:-:S04]  /*a7430*/  LOP3.LUT R3, R3, 0xfffffffd, RZ, 0xc0, !PT ;  /* 0xfffffffd03037812 */ /* 0x000fc800078ec0ff */
[----:B------:R-:W-:Y:S02]  /*a7440*/  @P0 LOP3.LUT R3, R3, 0x2, RZ, 0xfc, !PT ;  /* 0x0000000203030812 */ /* 0x000fe400078efcff */
[----:B------:R-:W-:Y:S02]  /*a7450*/  ISETP.GE.AND P0, PT, R11, UR36, PT ;  /* 0x000000240b007c0c */ /* 0x000fe4000bf06270 */
[----:B------:R-:W-:-:S11]  /*a7460*/  LOP3.LUT R3, R3, 0xfffffeff, RZ, 0xc0, !PT ;  /* 0xfffffeff03037812 */ /* 0x000fd600078ec0ff */
[----:B------:R-:W-:Y:S02]  /*a7470*/  @P0 LOP3.LUT R3, R3, 0x100, RZ, 0xfc, !PT ;  /* 0x0000010003030812 */ /* 0x000fe400078efcff */
[----:B------:R-:W-:Y:S02]  /*a7480*/  ISETP.GE.AND P0, PT, R10, UR34, PT ;  /* 0x000000220a007c0c */ /* 0x000fe4000bf06270 */
[----:B------:R-:W-:Y:S02]  /*a7490*/  LOP3.LUT R3, R3, 0xfffffdff, RZ, 0xc0, !PT ;  /* 0xfffffdff03037812 */ /* 0x000fe400078ec0ff */
[----:B------:R-:W-:Y:S02]  /*a74a0*/  ISETP.GE.AND P1, PT, R24, UR17, PT ;  /* 0x0000001118007c0c */ /* 0x000fe4000bf26270 */
[----:B------:R-:W2:Y:S01]  /*a74b0*/  LDL.LU R24, [R1+0x2a9c] ;  /* 0x002a9c0001187983 */ /* 0x000ea20000300800 */
[----:B------:R-:W-:-:S03]  /*a74c0*/  R2UR UR17, R26 ;  /* 0x000000001a1172ca */ /* 0x000fc600000e0000 */
[----:B------:R-:W2:Y:S03]  /*a74d0*/  LDL.LU R26, [R1+0x2a98] ;  /* 0x002a9800011a7983 */ /* 0x000ea60000300800 */
[----:B------:R-:W-:Y:S01]  /*a74e0*/  @P0 LOP3.LUT R3, R3, 0x200, RZ, 0xfc, !PT ;  /* 0x0000020003030812 */ /* 0x000fe200078efcff */
[----:B------:R-:W2:Y:S01]  /*a74f0*/  LDL.LU R29, [R1+0x2a94] ;  /* 0x002a9400011d7983 */ /* 0x000ea20000300800 */
[----:B---3--:R-:W-:-:S03]  /*a7500*/  ISETP.GE.AND P0, PT, R6, UR24, PT ;  /* 0x0000001806007c0c */ /* 0x008fc6000bf06270 */
[----:B------:R-:W3:Y:S04]  /*a7510*/  LDL.LU R0, [R1+0x2a90] ;  /* 0x002a900001007983 */ /* 0x000ee80000300800 */
[----:B------:R-:W2:Y:S04]  /*a7520*/  LDL.LU R25, [R1+0x2a8c] ;  /* 0x002a8c0001197983 */ /* 0x000ea80000300800 */
[----:B------:R-:W3:Y:S01]  /*a7530*/  LDL.LU R2, [R1+0x2a88] ;  /* 0x002a880001027983 */ /* 0x000ee20000300800 */
[----:B------:R-:W-:-:S03]  /*a7540*/  LOP3.LUT R3, R3, 0xfffffbff, RZ, 0xc0, !PT ;  /* 0xfffffbff03037812 */ /* 0x000fc600078ec0ff */
[----:B------:R-:W2:Y:S04]  /*a7550*/  LDL.LU R4, [R1+0x2a84] ;  /* 0x002a840001047983 */ /* 0x000ea80000300800 */
[----:B------:R-:W3:Y:S04]  /*a7560*/  LDL.LU R5, [R1+0x2a80] ;  /* 0x002a800001057983 */ /* 0x000ee80000300800 */
[----:B------:R-:W2:Y:S04]  /*a7570*/  LDL.LU R15, [R1+0x2a7c] ;  /* 0x002a7c00010f7983 */ /* 0x000ea80000300800 */
[----:B------:R-:W3:Y:S01]  /*a7580*/  LDL.LU R14, [R1+0x2a78] ;  /* 0x002a7800010e7983 */ /* 0x000ee20000300800 */
[----:B------:R-:W-:-:S03]  /*a7590*/  @P0 LOP3.LUT R3, R3, 0x400, RZ, 0xfc, !PT ;  /* 0x0000040003030812 */ /* 0x000fc600078efcff */
[----:B------:R-:W2:Y:S01]  /*a75a0*/  LDL.LU R13, [R1+0x2a74] ;  /* 0x002a7400010d7983 */ /* 0x000ea20000300800 */
[----:B----4-:R-:W-:-:S03]  /*a75b0*/  ISETP.GE.AND P0, PT, R7, UR22, PT ;  /* 0x0000001607007c0c */ /* 0x010fc6000bf06270 */
[----:B------:R-:W4:Y:S04]  /*a75c0*/  LDL.LU R12, [R1+0x2a70] ;  /* 0x002a7000010c7983 */ /* 0x000f280000300800 */
[----:B------:R-:W3:Y:S04]  /*a75d0*/  LDL.LU R11, [R1+0x2a6c] ;  /* 0x002a6c00010b7983 */ /* 0x000ee80000300800 */
[----:B------:R-:W2:Y:S04]  /*a75e0*/  LDL.LU R10, [R1+0x2a68] ;  /* 0x002a6800010a7983 */ /* 0x000ea80000300800 */
[----:B------:R-:W4:Y:S04]  /*a75f0*/  LDL.LU R6, [R1+0x2a64] ;  /* 0x002a640001067983 */ /* 0x000f280000300800 */
[----:B------:R-:W3:Y:S01]  /*a7600*/  LDL.LU R7, [R1+0x2a60] ;  /* 0x002a600001077983 */ /* 0x000ee20000300800 */
[----:B------:R-:W-:-:S04]  /*a7610*/  LOP3.LUT R3, R3, 0xfffff7ff, RZ, 0xc0, !PT ;  /* 0xfffff7ff03037812 */ /* 0x000fc800078ec0ff */
[----:B------:R-:W-:-:S04]  /*a7620*/  @P0 LOP3.LUT R3, R3, 0x800, RZ, 0xfc, !PT ;  /* 0x0000080003030812 */ /* 0x000fc800078efcff */
[----:B------:R-:W-:Y:S02]  /*a7630*/  LOP3.LUT R3, R3, 0xffffefff, RZ, 0xc0, !PT ;  /* 0xffffefff03037812 */ /* 0x000fe400078ec0ff */
[----:B---3--:R-:W-:Y:S02]  /*a7640*/  ISETP.GE.AND P0, PT, R7, UR59, PT ;  /* 0x0000003b07007c0c */ /* 0x008fe4000bf06270 */
[----:B------:R-:W3:Y:S11]  /*a7650*/  LDL.LU R7, [R1+0x2a5c] ;  /* 0x002a5c0001077983 */ /* 0x000ef60000300800 */
[----:B------:R-:W-:-:S02]  /*a7660*/  @P0 LOP3.LUT R3, R3, 0x1000, RZ, 0xfc, !PT ;  /* 0x0000100003030812 */ /* 0x000fc400078efcff */
[----:B----4-:R-:W-:Y:S02]  /*a7670*/  ISETP.GE.AND P0, PT, R6, UR17, PT ;  /* 0x0000001106007c0c */ /* 0x010fe4000bf06270 */
[----:B------:R-:W-:Y:S01]  /*a7680*/  LOP3.LUT R3, R3, 0xffffdfff, RZ, 0xc0, !PT ;  /* 0xffffdfff03037812 */ /* 0x000fe200078ec0ff */
[----:B------:R-:W4:Y:S10]  /*a7690*/  LDL.LU R6, [R1+0x2a58] ;  /* 0x002a580001067983 */ /* 0x000f340000300800 */
[----:B------:R-:W-:-:S02]  /*a76a0*/  @P0 LOP3.LUT R3, R3, 0x2000, RZ, 0xfc, !PT ;  /* 0x0000200003030812 */ /* 0x000fc400078efcff */
[----:B--2---:R-:W-:Y:S02]  /*a76b0*/  ISETP.GE.AND P0, PT, R10, UR15, PT ;  /* 0x0000000f0a007c0c */ /* 0x004fe4000bf06270 */
[----:B------:R-:W-:Y:S01]  /*a76c0*/  LOP3.LUT R3, R3, 0xffffbfff, RZ, 0xc0, !PT ;  /* 0xffffbfff03037812 */ /* 0x000fe200078ec0ff */
[----:B------:R-:W2:Y:S10]  /*a76d0*/  LDL.LU R10, [R1+0x2a54] ;  /* 0x002a5400010a7983 */ /* 0x000eb40000300800 */
[----:B------:R-:W-:-:S02]  /*a76e0*/  @P0 LOP3.LUT R3, R3, 0x4000, RZ, 0xfc, !PT ;  /* 0x0000400003030812 */ /* 0x000fc400078efcff */
[----:B------:R-:W-:Y:S02]  /*a76f0*/  ISETP.GE.AND P0, PT, R11, UR13, PT ;  /* 0x0000000d0b007c0c */ /* 0x000fe4000bf06270 */
        /* <DEDUP_REMOVED lines=36> */
[----:B------:R-:W2:Y:S01]  /*a7940*/  LDL.LU R0, [R1+0x2a2c] ;  /* 0x002a2c0001007983 */ /* 0x000ea20000300800 */
[----:B------:R-:W-:-:S10]  /*a7950*/  LOP3.LUT R3, R3, 0xfeffffff, RZ, 0xc0, !PT ;  /* 0xfeffffff03037812 */ /* 0x000fd400078ec0ff */
[----:B------:R-:W-:Y:S02]  /*a7960*/  @P0 LOP3.LUT R3, R3, 0x1000000, RZ, 0xfc, !PT ;  /* 0x0100000003030812 */ /* 0x000fe400078efcff */
[----:B------:R-:W-:Y:S02]  /*a7970*/  ISETP.GE.AND P0, PT, R29, UR6, PT ;  /* 0x000000061d007c0c */ /* 0x000fe4000bf06270 */
[----:B------:R-:W-:-:S11]  /*a7980*/  LOP3.LUT R3, R3, 0xfdffffff, RZ, 0xc0, !PT ;  /* 0xfdffffff03037812 */ /* 0x000fd600078ec0ff */
        /* <DEDUP_REMOVED lines=8> */
[----:B------:R-:W-:Y:S01]  /*a7a10*/  LOP3.LUT R3, R3, 0xffffff7f, RZ, 0xc0, !PT ;  /* 0xffffff7f03037812 */ /* 0x000fe200078ec0ff */
[----:B------:R-:W-:-:S10]  /*a7a20*/  VIADD R21, R28, 0xfc ;  /* 0x000000fc1c157836 */ /* 0x000fd40000000000 */
        /* <DEDUP_REMOVED lines=14> */
[----:B------:R-:W-:-:S11]  /*a7b10*/  LOP3.LUT R3, R3, 0xfffffff7, RZ, 0xc0, !PT ;  /* 0xfffffff703037812 */ /* 0x000fd600078ec0ff */
[----:B------:R-:W-:Y:S02]  /*a7b20*/  @P0 LOP3.LUT R3, R3, 0x8, RZ, 0xfc, !PT ;  /* 0x0000000803030812 */ /* 0x000fe400078efcff */
[----:B------:R-:W-:Y:S02]  /*a7b30*/  ISETP.GE.AND P0, PT, R28, UR6, PT ;  /* 0x000000061c007c0c */ /* 0x000fe4000bf06270 */
[----:B------:R-:W-:Y:S01]  /*a7b40*/  LOP3.LUT R3, R3, 0xfffffffb, RZ, 0xc0, !PT ;  /* 0xfffffffb03037812 */ /* 0x000fe200078ec0ff */
[----:B------:R-:W-:-:S10]  /*a7b50*/  IMAD.WIDE R18, R27, 0x2, R16 ;  /* 0x000000021b127825 */ /* 0x000fd400078e0210 */
[----:B------:R-:W-:-:S04]  /*a7b60*/  @P0 LOP3.LUT R3, R3, 0x4, RZ, 0xfc, !PT ;  /* 0x0000000403030812 */ /* 0x000fc800078efcff */
[----:B------:R-:W-:Y:S01]  /*a7b70*/  LOP3.LUT P0, RZ, R3, 0x10000000, RZ, 0xc0, !PT ;  /* 0x1000000003ff7812 */ /* 0x000fe2000780c0ff */
[----:B------:R-:W2:Y:S04]  /*a7b80*/  LDL.LU.S16 R29, [R1+0x13c] ;  /* 0x00013c00011d7983 */ /* 0x000ea80000300600 */
[----:B------:R-:W2:Y:S04]  /*a7b90*/  LDL.LU R26, [R1+0x57c] ;  /* 0x00057c00011a7983 */ /* 0x000ea80000300800 */
[----:B----4-:R0:W-:Y:S04]  /*a7ba0*/  STL [R1+0x2a34], R6 ;  /* 0x002a340601007387 */ /* 0x0101e80000100800 */
[----:B0-----:R-:W4:Y:S04]  /*a7bb0*/  LDL.LU R6, [R1+0x56c] ;  /* 0x00056c0001067983 */ /* 0x001f280000300800 */
[----:B---3--:R0:W-:Y:S04]  /*a7bc0*/  STL [R1+0x2a30], R7 ;  /* 0x002a300701007387 */ /* 0x0081e80000100800 */
[----:B0-----:R-:W3:Y:S04]  /*a7bd0*/  LDL.LU R7, [R1+0x58c] ;  /* 0x00058c0001077983 */ /* 0x001ee80000300800 */
[----:B--2---:R0:W-:Y:S04]  /*a7be0*/  STL [R1+0x2a2c], R0 ;  /* 0x002a2c0001007387 */ /* 0x0041e80000100800 */
[----:B------:R-:W2:Y:S04]  /*a7bf0*/  LDL R23, [R1+0x1a0c] ;  /* 0x001a0c0001177983 */ /* 0x000ea80000100800 */
[----:B------:R-:W3:Y:S04]  /*a7c00*/  LDL R28, [R1+0x1a08] ;  /* 0x001a0800011c7983 */ /* 0x000ee80000100800 */
[----:B0-----:R-:W4:Y:S04]  /*a7c10*/  LDL R0, [R1+0x1a10] ;  /* 0x001a100001007983 */ /* 0x001f280000100800 */
[----:B------:R-:W3:Y:S01]  /*a7c20*/  LDL.LU R24, [R1+0x1a14] ;  /* 0x001a140001187983 */ /* 0x000ee20000300800 */
[----:B------:R-:W-:-:S02]  /*a7c30*/  P2R R20, PR, RZ, 0x10 ;  /* 0x00000010ff147803 */ /* 0x000fc40000000000 */
[----:B------:R-:W-:Y:S02]  /*a7c40*/  LOP3.LUT P4, RZ, R8, 0x1, RZ, 0xc0, !PT ;  /* 0x0000000108ff7812 */ /* 0x000fe4000788c0ff */
[----:B------:R-:W-:Y:S02]  /*a7c50*/  P2R R22, PR, RZ, 0x40 ;  /* 0x00000040ff167803 */ /* 0x000fe40000000000 */
[----:B--2---:R-:W-:-:S13]  /*a7c60*/  ISETP.LT.AND P6, PT, R23, UR4, !P4 ;  /* 0x0000000417007c0c */ /* 0x004fda000e7c1270 */
[----:B------:R0:W-:Y:S01]  /*a7c70*/  @P6 STG.E.U16 desc[UR44][R18.64], R29 ;  /* 0x0000001d12006986 */ /* 0x0001e2000c10152c */
[----:B----4-:R-:W-:Y:S02]  /*a7c80*/  ISETP.LT.AND P6, PT, R0, UR4, !P4 ;  /* 0x0000000400007c0c */ /* 0x010fe4000e7c1270 */
[----:B------:R-:W-:Y:S01]  /*a7c90*/  PRMT R9, R6, 0x7632, R9 ;  /* 0x0000763206097816 */ /* 0x000fe20000000009 */
[C---:B0-----:R-:W-:Y:S01]  /*a7ca0*/  IMAD.WIDE R18, R27.reuse, 0x2, R14 ;  /* 0x000000021b127825 */ /* 0x041fe200078e020e */
[----:B------:R-:W2:Y:S09]  /*a7cb0*/  LDL.LU R29, [R1+0x600] ;  /* 0x00060000011d7983 */ /* 0x000eb20000300800 */
[----:B------:R0:W-:Y:S04]  /*a7cc0*/  @P6 STG.E.U16 desc[UR44][R18.64], R6 ;  /* 0x0000000612006986 */ /* 0x0001e8000c10152c */
[----:B0-----:R-:W4:Y:S01]  /*a7cd0*/  LDL.LU R6, [R1+0x590] ;  /* 0x0005900001067983 */ /* 0x001f220000300800 */
[----:B------:R-:W-:-:S03]  /*a7ce0*/  IMAD.WIDE R18, R27, 0x2, R12 ;  /* 0x000000021b127825 */ /* 0x000fc600078e020c */
[----:B------:R-:W2:Y:S01]  /*a7cf0*/  LDL.LU R27, [R1+0x1a10] ;  /* 0x001a1000011b7983 */ /* 0x000ea20000300800 */
[----:B---3--:R-:W-:-:S03]  /*a7d00*/  ISETP.LT.AND P4, PT, R24, UR4, !P4 ;  /* 0x0000000418007c0c */ /* 0x008fc6000e781270 */
[----:B------:R-:W3:Y:S10]  /*a7d10*/  LDL.LU R0, [R1+0x620] ;  /* 0x0006200001007983 */ /* 0x000ef40000300800 */
[----:B------:R0:W-:Y:S01]  /*a7d20*/  @P4 STG.E.U16 desc[UR44][R18.64], R9 ;  /* 0x0000000912004986 */ /* 0x0001e2000c10152c */
[----:B------:R-:W-:Y:S01]  /*a7d30*/  ISETP.LT.AND P4, PT, R28, UR4, !P0 ;  /* 0x000000041c007c0c */ /* 0x000fe2000c781270 */
[----:B0-----:R-:W-:Y:S01]  /*a7d40*/  IMAD.WIDE R18, R25, 0x2, R10 ;  /* 0x0000000219127825 */ /* 0x001fe200078e020a */
[----:B------:R-:W-:-:S11]  /*a7d50*/  PRMT R9, R7, 0x7632, R9 ;  /* 0x0000763207097816 */ /* 0x000fd60000000009 */
[----:B------:R0:W-:Y:S04]  /*a7d60*/  @P4 STG.E.U16 desc[UR44][R18.64], R7 ;  /* 0x0000000712004986 */ /* 0x0001e8000c10152c */
[----:B0-----:R-:W3:Y:S01]  /*a7d70*/  LDL.LU R7, [R1+0x610] ;  /* 0x0006100001077983 */ /* 0x001ee20000300800 */
[----:B------:R-:W-:Y:S01]  /*a7d80*/  ISETP.LT.AND P4, PT, R23, UR4, !P0 ;  /* 0x0000000417007c0c */ /* 0x000fe2000c781270 */
[----:B------:R-:W-:-:S12]  /*a7d90*/  IMAD.WIDE R18, R25, 0x2, R16 ;  /* 0x0000000219127825 */ /* 0x000fd800078e0210 */
[----:B------:R0:W-:Y:S01]  /*a7da0*/  @P4 STG.E.U16 desc[UR44][R18.64], R9 ;  /* 0x0000000912004986 */ /* 0x0001e2000c10152c */
[----:B------:R-:W-:Y:S02]  /*a7db0*/  P2R R21, PR, RZ, 0x20 ;  /* 0x00000020ff157803 */ /* 0x000fe40000000000 */
[----:B------:R-:W-:Y:S01]  /*a7dc0*/  LOP3.LUT P5, RZ, R8, 0x4, RZ, 0xc0, !PT ;  /* 0x0000000408ff7812 */ /* 0x000fe200078ac0ff */
[----:B0-----:R-:W-:Y:S01]  /*a7dd0*/  IMAD.WIDE R18, R25, 0x2, R14 ;  /* 0x0000000219127825 */ /* 0x001fe200078e020e */
[----:B------:R-:W-:Y:S02]  /*a7de0*/  PRMT R9, R26, 0x7632, R9 ;  /* 0x000076321a097816 */ /* 0x000fe40000000009 */
[----:B------:R-:W-:Y:S02]  /*a7df0*/  LOP3.LUT P6, RZ, R8, 0x2, RZ, 0xc0, !PT ;  /* 0x0000000208ff7812 */ /* 0x000fe400078cc0ff */
[----:B--2---:R-:W-:Y:S02]  /*a7e00*/  ISETP.LT.AND P4, PT, R27, UR4, !P0 ;  /* 0x000000041b007c0c */ /* 0x004fe4000c781270 */
[----:B------:R-:W-:-:S11]  /*a7e10*/  ISETP.LT.AND P0, PT, R24, UR4, !P0 ;  /* 0x0000000418007c0c */ /* 0x000fd6000c701270 */
[----:B------:R0:W-:Y:S02]  /*a7e20*/  @P4 STG.E.U16 desc[UR44][R18.64], R26 ;  /* 0x0000001a12004986 */ /* 0x0001e4000c10152c */
[----:B0-----:R-:W-:Y:S02]  /*a7e30*/  IMAD.WIDE R18, R25, 0x2, R12 ;  /* 0x0000000219127825 */ /* 0x001fe400078e020c */
[----:B------:R-:W2:Y:S04]  /*a7e40*/  LDL.LU R26, [R1+0x54] ;  /* 0x00005400011a7983 */ /* 0x000ea80000300800 */
[----:B------:R0:W-:Y:S01]  /*a7e50*/  @P0 STG.E.U16 desc[UR44][R18.64], R9 ;  /* 0x0000000912000986 */ /* 0x0001e2000c10152c */
[----:B------:R-:W-:-:S03]  /*a7e60*/  ISETP.LT.AND P0, PT, R28, UR4, !P5 ;  /* 0x000000041c007c0c */ /* 0x000fc6000ef01270 */
[----:B------:R-:W2:Y:S01]  /*a7e70*/  LDL.LU R25, [R1+0x50] ;  /* 0x0000500001197983 */ /* 0x000ea20000300800 */
[----:B0-----:R-:W-:-:S09]  /*a7e80*/  IMAD.WIDE R18, R2, 0x2, R10 ;  /* 0x0000000202127825 */ /* 0x001fd200078e020a */
[----:B------:R0:W-:Y:S01]  /*a7e90*/  @P0 STG.E.U16 desc[UR44][R18.64], R29 ;  /* 0x0000001d12000986 */ /* 0x0001e2000c10152c */
[----:B------:R-:W-:Y:S02]  /*a7ea0*/  ISETP.LT.AND P0, PT, R23, UR4, !P5 ;  /* 0x0000000417007c0c */ /* 0x000fe4000ef01270 */
[----:B------:R-:W-:Y:S01]  /*a7eb0*/  PRMT R9, R29, 0x7632, R9 ;  /* 0x000076321d097816 */ /* 0x000fe20000000009 */
[C---:B0-----:R-:W-:Y:S01]  /*a7ec0*/  IMAD.WIDE R18, R2.reuse, 0x2, R16 ;  /* 0x0000000202127825 */ /* 0x041fe200078e0210 */
[----:B------:R-:W2:Y:S09]  /*a7ed0*/  LDL.LU R29, [R1+0x604] ;  /* 0x00060400011d7983 */ /* 0x000eb20000300800 */
[----:B------:R0:W-:Y:S01]  /*a7ee0*/  @P0 STG.E.U16 desc[UR44][R18.64], R9 ;  /* 0x0000000912000986 */ /* 0x0001e2000c10152c */
[----:B------:R-:W-:Y:S01]  /*a7ef0*/  ISETP.LT.AND P0, PT, R27, UR4, !P5 ;  /* 0x000000041b007c0c */ /* 0x000fe2000ef01270 */
[----:B0-----:R-:W-:-:S12]  /*a7f00*/  IMAD.WIDE R18, R2, 0x2, R14 ;  /* 0x0000000202127825 */ /* 0x001fd800078e020e */
[----:B----4-:R0:W-:Y:S01]  /*a7f10*/  @P0 STG.E.U16 desc[UR44][R18.64], R6 ;  /* 0x0000000612000986 */ /* 0x0101e2000c10152c */
[----:B------:R-:W-:Y:S01]  /*a7f20*/  ISETP.LT.AND P0, PT, R24, UR4, !P5 ;  /* 0x0000000418007c0c */ /* 0x000fe2000ef01270 */
[----:B0-----:R-:W-:Y:S02]  /*a7f30*/  IMAD.MOV.U32 R19, RZ, RZ, R6 ;  /* 0x000000ffff137224 */ /* 0x001fe400078e0006 */
[----:B------:R-:W4:Y:S03]  /*a7f40*/  LDL.LU R6, [R1+0x2a34] ;  /* 0x002a340001067983 */ /* 0x000f260000300800 */
[----:B------:R-:W-:Y:S01]  /*a7f50*/  PRMT R9, R19, 0x7632, R9 ;  /* 0x0000763213097816 */ /* 0x000fe20000000009 */
[----:B------:R-:W-:-:S06]  /*a7f60*/  IMAD.WIDE R18, R2, 0x2, R12 ;  /* 0x0000000202127825 */ /* 0x000fcc00078e020c */
[----:B------:R0:W-:Y:S01]  /*a7f70*/  @P0 STG.E.U16 desc[UR44][R18.64], R9 ;  /* 0x0000000912000986 */ /* 0x0001e2000c10152c */
[----:B------:R-:W-:Y:S01]  /*a7f80*/  ISETP.LT.AND P0, PT, R28, UR4, !P6 ;  /* 0x000000041c007c0c */ /* 0x000fe2000f701270 */
[----:B0-----:R-:W-:Y:S01]  /*a7f90*/  IMAD.WIDE R18, R4, 0x2, R10 ;  /* 0x0000000204127825 */ /* 0x001fe200078e020a */
[----:B---3--:R-:W-:Y:S01]  /*a7fa0*/  PRMT R2, R0, 0x7632, R2 ;  /* 0x0000763200027816 */ /* 0x008fe20000000002 */
[----:B------:R-:W3:Y:S10]  /*a7fb0*/  LDL.LU R9, [R1+0x60] ;  /* 0x0000600001097983 */ /* 0x000ef40000300800 */
[----:B------:R0:W-:Y:S01]  /*a7fc0*/  @P0 STG.E.U16 desc[UR44][R18.64], R0 ;  /* 0x0000000012000986 */ /* 0x0001e2000c10152c */
[----:B------:R-:W-:Y:S01]  /*a7fd0*/  ISETP.LT.AND P0, PT, R23, UR4, !P6 ;  /* 0x0000000417007c0c */ /* 0x000fe2000f701270 */
[----:B0-----:R-:W-:-:S02]  /*a7fe0*/  IMAD.WIDE R18, R4, 0x2, R16 ;  /* 0x0000000204127825 */ /* 0x001fc400078e0210 */
[----:B------:R-:W4:Y:S10]  /*a7ff0*/  LDL.LU R0, [R1+0x624] ;  /* 0x0006240001007983 */ /* 0x000f340000300800 */
[----:B------:R0:W-:Y:S01]  /*a8000*/  @P0 STG.E.U16 desc[UR44][R18.64], R2 ;  /* 0x0000000212000986 */ /* 0x0001e2000c10152c */
[----:B------:R-:W-:Y:S01]  /*a8010*/  ISETP.LT.AND P0, PT, R27, UR4, !P6 ;  /* 0x000000041b007c0c */ /* 0x000fe2000f701270 */
[----:B0-----:R-:W-:-:S12]  /*a8020*/  IMAD.WIDE R18, R4, 0x2, R14 ;  /* 0x0000000204127825 */ /* 0x001fd800078e020e */
[----:B------:R0:W-:Y:S02]  /*a8030*/  @P0 STG.E.U16 desc[UR44][R18.64], R7 ;  /* 0x0000000712000986 */ /* 0x0001e4000c10152c */
[----:B0-----:R-:W-:Y:S02]  /*a8040*/  IMAD.MOV.U32 R19, RZ, RZ, R7 ;  /* 0x000000ffff137224 */ /* 0x001fe400078e0007 */
[----:B------:R-:W3:Y:S03]  /*a8050*/  LDL.LU R7, [R1+0x2a30] ;  /* 0x002a300001077983 */ /* 0x000ee60000300800 */
[----:B------:R-:W-:Y:S01]  /*a8060*/  PRMT R2, R19, 0x7632, R2 ;  /* 0x0000763213027816 */ /* 0x000fe20000000002 */
[----:B------:R-:W-:Y:S02]  /*a8070*/  IMAD.WIDE R18, R4, 0x2, R12 ;  /* 0x0000000204127825 */ /* 0x000fe400078e020c */
[----:B------:R-:W4:Y:S01]  /*a8080*/  LDL.LU R4, [R1+0x594] ;  /* 0x0005940001047983 */ /* 0x000f220000300800 */
[----:B------:R-:W-:-:S02]  /*a8090*/  ISETP.LT.AND P0, PT, R24, UR4, !P6 ;  /* 0x0000000418007c0c */ /* 0x000fc4000f701270 */
[----:B------:R-:W-:-:S11]  /*a80a0*/  LOP3.LUT P4, RZ, R8, 0x10, RZ, 0xc0, !PT ;  /* 0x0000001008ff7812 */ /* 0x000fd6000788c0ff */
[----:B------:R0:W-:Y:S01]  /*a80b0*/  @P0 STG.E.U16 desc[UR44][R18.64], R2 ;  /* 0x0000000212000986 */ /* 0x0001e2000c10152c */
[----:B------:R-:W-:Y:S01]  /*a80c0*/  ISETP.LT.AND P0, PT, R28, UR4, !P4 ;  /* 0x000000041c007c0c */ /* 0x000fe2000e701270 */
[----:B0-----:R-:W-:-:S12]  /*a80d0*/  IMAD.WIDE R18, R5, 0x2, R10 ;  /* 0x0000000205127825 */ /* 0x001fd800078e020a */
[----:B--2---:R0:W-:Y:S01]  /*a80e0*/  @P0 STG.E.U16 desc[UR44][R18.64], R29 ;  /* 0x0000001d12000986 */ /* 0x0041e2000c10152c */
[----:B------:R-:W-:Y:S02]  /*a80f0*/  ISETP.LT.AND P0, PT, R23, UR4, !P4 ;  /* 0x0000000417007c0c */ /* 0x000fe4000e701270 */
[----:B------:R-:W-:Y:S01]  /*a8100*/  PRMT R2, R29, 0x7632, R2 ;  /* 0x000076321d027816 */ /* 0x000fe20000000002 */
[----:B0-----:R-:W-:Y:S01]  /*a8110*/  IMAD.WIDE R18, R5, 0x2, R16 ;  /* 0x0000000205127825 */ /* 0x001fe200078e0210 */
[----:B------:R-:W2:Y:S09]  /*a8120*/  LDL.LU R29, [R1+0x608] ;  /* 0x00060800011d7983 */ /* 0x000eb20000300800 */
[----:B------:R0:W-:Y:S01]  /*a8130*/  @P0 STG.E.U16 desc[UR44][R18.64], R2 ;  /* 0x0000000212000986 */ /* 0x0001e2000c10152c */
[----:B------:R-:W-:Y:S01]  /*a8140*/  ISETP.LT.AND P0, PT, R27, UR4, !P4 ;  /* 0x000000041b007c0c */ /* 0x000fe2000e701270 */
[----:B0-----:R-:W-:-:S12]  /*a8150*/  IMAD.WIDE R18, R5, 0x2, R14 ;  /* 0x0000000205127825 */ /* 0x001fd800078e020e */
[----:B----4-:R0:W-:Y:S04]  /*a8160*/  @P0 STG.E.U16 desc[UR44][R18.64], R4 ;  /* 0x0000000412000986 */ /* 0x0101e8000c10152c */
[----:B0-----:R-:W4:Y:S04]  /*a8170*/  LDL.LU R19, [R1+0x614] ;  /* 0x0006140001137983 */ /* 0x001f280000300800 */
[----:B------:R-:W3:Y:S01]  /*a8180*/  LDL.LU R18, [R1+0x598] ;  /* 0x0005980001127983 */ /* 0x000ee20000300800 */
[----:B------:R-:W-:Y:S02]  /*a8190*/  ISETP.LT.AND P0, PT, R24, UR4, !P4 ;  /* 0x0000000418007c0c */ /* 0x000fe4000e701270 */
[----:B------:R-:W-:Y:S01]  /*a81a0*/  PRMT R2, R4, 0x7632, R2 ;  /* 0x0000763204027816 */ /* 0x000fe20000000002 */
[----:B------:R-:W-:Y:S01]  /*a81b0*/  IMAD.WIDE R4, R5, 0x2, R12 ;  /* 0x0000000205047825 */ /* 0x000fe200078e020c */
[----:B------:R-:W-:-:S09]  /*a81c0*/  LOP3.LUT P5, RZ, R8, 0x20, RZ, 0xc0, !PT ;  /* 0x0000002008ff7812 */ /* 0x000fd200078ac0ff */
[----:B------:R0:W-:Y:S01]  /*a81d0*/  @P0 STG.E.U16 desc[UR44][R4.64], R2 ;  /* 0x0000000204000986 */ /* 0x0001e2000c10152c */
[----:B------:R-:W-:Y:S01]  /*a81e0*/  ISETP.LT.AND P0, PT, R28, UR4, !P5 ;  /* 0x000000041c007c0c */ /* 0x000fe2000ef01270 */
[----:B0-----:R-:W-:Y:S01]  /*a81f0*/  IMAD.WIDE R4, R25, 0x2, R10 ;  /* 0x0000000219047825 */ /* 0x001fe200078e020a */
[----:B------:R-:W-:-:S11]  /*a8200*/  PRMT R2, R0, 0x7632, R2 ;  /* 0x0000763200027816 */ /* 0x000fd60000000002 */
[----:B------:R0:W-:Y:S01]  /*a8210*/  @P0 STG.E.U16 desc[UR44][R4.64], R0 ;  /* 0x0000000004000986 */ /* 0x0001e2000c10152c */
[----:B------:R-:W-:-:S03]  /*a8220*/  ISETP.LT.AND P0, PT, R23, UR4, !P5 ;  /* 0x0000000417007c0c */ /* 0x000fc6000ef01270 */
[----:B0-----:R-:W3:Y:S01]  /*a8230*/  LDL.LU R0, [R1+0x628] ;  /* 0x0006280001007983 */ /* 0x001ee20000300800 */
[----:B------:R-:W-:-:S09]  /*a8240*/  IMAD.WIDE R4, R25, 0x2, R16 ;  /* 0x0000000219047825 */ /* 0x000fd200078e0210 */
[----:B------:R0:W-:Y:S01]  /*a8250*/  @P0 STG.E.U16 desc[UR44][R4.64], R2 ;  /* 0x0000000204000986 */ /* 0x0001e2000c10152c */
[----:B------:R-:W-:Y:S01]  /*a8260*/  ISETP.LT.AND P0, PT, R27, UR4, !P5 ;  /* 0x000000041b007c0c */ /* 0x000fe2000ef01270 */
[----:B0-----:R-:W-:Y:S01]  /*a8270*/  IMAD.WIDE R4, R25, 0x2, R14 ;  /* 0x0000000219047825 */ /* 0x001fe200078e020e */
[----:B------:R-:W-:-:S11]  /*a8280*/  LOP3.LUT P6, RZ, R8, 0x100, RZ, 0xc0, !PT ;  /* 0x0000010008ff7812 */ /* 0x000fd600078cc0ff */
[----:B----4-:R0:W-:Y:S01]  /*a8290*/  @P0 STG.E.U16 desc[UR44][R4.64], R19 ;  /* 0x0000001304000986 */ /* 0x0101e2000c10152c */
[----:B------:R-:W-:Y:S02]  /*a82a0*/  PRMT R2, R19, 0x7632, R2 ;  /* 0x0000763213027816 */ /* 0x000fe40000000002 */
[----:B------:R-:W-:Y:S01]  /*a82b0*/  ISETP.LT.AND P0, PT, R24, UR4, !P5 ;  /* 0x0000000418007c0c */ /* 0x000fe2000ef01270 */
[----:B0-----:R-:W4:Y:S01]  /*a82c0*/  LDL.LU R19, [R1+0x618] ;  /* 0x0006180001137983 */ /* 0x001f220000300800 */
[----:B------:R-:W-:-:S03]  /*a82d0*/  IMAD.WIDE R4, R25, 0x2, R12 ;  /* 0x0000000219047825 */ /* 0x000fc600078e020c */
[----:B------:R-:W4:Y:S08]  /*a82e0*/  LDL.LU R25, [R1+0x78] ;  /* 0x0000780001197983 */ /* 0x000f300000300800 */
[----:B------:R0:W-:Y:S01]  /*a82f0*/  @P0 STG.E.U16 desc[UR44][R4.64], R2 ;  /* 0x0000000204000986 */ /* 0x0001e2000c10152c */
[----:B------:R-:W-:Y:S01]  /*a8300*/  ISETP.LT.AND P0, PT, R28, UR4, !P6 ;  /* 0x000000041c007c0c */ /* 0x000fe2000f701270 */
[----:B0-----:R-:W-:Y:S01]  /*a8310*/  IMAD.WIDE R4, R26, 0x2, R10 ;  /* 0x000000021a047825 */ /* 0x001fe200078e020a */
[----:B--2---:R-:W-:-:S11]  /*a8320*/  PRMT R2, R29, 0x7632, R2 ;  /* 0x000076321d027816 */ /* 0x004fd60000000002 */
[----:B------:R0:W-:Y:S01]  /*a8330*/  @P0 STG.E.U16 desc[UR44][R4.64], R29 ;  /* 0x0000001d04000986 */ /* 0x0001e2000c10152c */
[----:B------:R-:W-:-:S03]  /*a8340*/  ISETP.LT.AND P0, PT, R23, UR4, !P6 ;  /* 0x0000000417007c0c */ /* 0x000fc6000f701270 */
[----:B0-----:R-:W2:Y:S01]  /*a8350*/  LDL.LU R29, [R1+0x60c] ;  /* 0x00060c00011d7983 */ /* 0x001ea20000300800 */
[----:B------:R-:W-:-:S09]  /*a8360*/  IMAD.WIDE R4, R26, 0x2, R16 ;  /* 0x000000021a047825 */ /* 0x000fd200078e0210 */
[----:B------:R0:W-:Y:S01]  /*a8370*/  @P0 STG.E.U16 desc[UR44][R4.64], R2 ;  /* 0x0000000204000986 */ /* 0x0001e2000c10152c */
[----:B------:R-:W-:Y:S01]  /*a8380*/  ISETP.LT.AND P0, PT, R27, UR4, !P6 ;  /* 0x000000041b007c0c */ /* 0x000fe2000f701270 */
[----:B0-----:R-:W-:Y:S01]  /*a8390*/  IMAD.WIDE R4, R26, 0x2, R14 ;  /* 0x000000021a047825 */ /* 0x001fe200078e020e */
[----:B---3--:R-:W-:-:S11]  /*a83a0*/  PRMT R2, R18, 0x7632, R2 ;  /* 0x0000763212027816 */ /* 0x008fd60000000002 */
[----:B------:R0:W-:Y:S04]  /*a83b0*/  @P0 STG.E.U16 desc[UR44][R4.64], R18 ;  /* 0x0000001204000986 */ /* 0x0001e8000c10152c */
[----:B0-----:R-:W3:Y:S01]  /*a83c0*/  LDL.LU R18, [R1+0x59c] ;  /* 0x00059c0001127983 */ /* 0x001ee20000300800 */
[----:B------:R-:W-:Y:S01]  /*a83d0*/  ISETP.LT.AND P0, PT, R24, UR4, !P6 ;  /* 0x0000000418007c0c */ /* 0x000fe2000f701270 */
[----:B------:R-:W-:Y:S01]  /*a83e0*/  IMAD.WIDE R4, R26, 0x2, R12 ;  /* 0x000000021a047825 */ /* 0x000fe200078e020c */
[----:B------:R-:W-:Y:S01]  /*a83f0*/  LOP3.LUT P4, RZ, R8, 0x40, RZ, 0xc0, !PT ;  /* 0x0000004008ff7812 */ /* 0x000fe2000788c0ff */
[----:B------:R-:W3:Y:S10]  /*a8400*/  LDL.LU R26, [R1+0x88] ;  /* 0x00008800011a7983 */ /* 0x000ef40000300800 */
        /* <DEDUP_REMOVED lines=20> */
[----:B0-----:R-:W-:-:S12]  /*a8550*/  IMAD.WIDE R4, R25, 0x2, R10 ;  /* 0x0000000219047825 */ /* 0x001fd800078e020a */
[----:B--2---:R0:W-:Y:S01]  /*a8560*/  @P0 STG.E.U16 desc[UR44][R4.64], R29 ;  /* 0x0000001d04000986 */ /* 0x0041e2000c10152c */
[----:B------:R-:W-:Y:S02]  /*a8570*/  PRMT R2, R29, 0x7632, R2 ;  /* 0x000076321d027816 */ /* 0x000fe40000000002 */
[----:B------:R-:W-:Y:S01]  /*a8580*/  ISETP.LT.AND P0, PT, R23, UR4, !P5 ;  /* 0x0000000417007c0c */ /* 0x000fe2000ef01270 */
[----:B0-----:R-:W2:Y:S01]  /*a8590*/  LDL.LU R29, [R1+0x640] ;  /* 0x00064000011d7983 */ /* 0x001ea20000300800 */
[----:B------:R-:W-:-:S11]  /*a85a0*/  IMAD.WIDE R4, R25, 0x2, R16 ;  /* 0x0000000219047825 */ /* 0x000fd600078e0210 */
[----:B------:R0:W-:Y:S01]  /*a85b0*/  @P0 STG.E.U16 desc[UR44][R4.64], R2 ;  /* 0x0000000204000986 */ /* 0x0001e2000c10152c */
[----:B------:R-:W-:Y:S01]  /*a85c0*/  ISETP.LT.AND P0, PT, R27, UR4, !P5 ;  /* 0x000000041b007c0c */ /* 0x000fe2000ef01270 */
[----:B0-----:R-:W-:-:S12]  /*a85d0*/  IMAD.WIDE R4, R25, 0x2, R14 ;  /* 0x0000000219047825 */ /* 0x001fd800078e020e */
[----:B---3--:R0:W-:Y:S01]  /*a85e0*/  @P0 STG.E.U16 desc[UR44][R4.64], R18 ;  /* 0x0000001204000986 */ /* 0x0081e2000c10152c */
[----:B------:R-:W-:-:S03]  /*a85f0*/  PRMT R2, R18, 0x7632, R2 ;  /* 0x0000763212027816 */ /* 0x000fc60000000002 */
[----:B0-----:R-:W3:Y:S01]  /*a8600*/  LDL.LU R18, [R1+0x630] ;  /* 0x0006300001127983 */ /* 0x001ee20000300800 */
[----:B------:R-:W-:Y:S01]  /*a8610*/  ISETP.LT.AND P0, PT, R24, UR4, !P5 ;  /* 0x0000000418007c0c */ /* 0x000fe2000ef01270 */
[----:B------:R-:W-:Y:S01]  /*a8620*/  IMAD.WIDE R4, R25, 0x2, R12 ;  /* 0x0000000219047825 */ /* 0x000fe200078e020c */
[----:B------:R-:W-:Y:S01]  /*a8630*/  LOP3.LUT P6, RZ, R8, 0x200, RZ, 0xc0, !PT ;  /* 0x0000020008ff7812 */ /* 0x000fe200078cc0ff */
[----:B------:R-:W3:Y:S10]  /*a8640*/  LDL.LU R25, [R1+0xa8] ;  /* 0x0000a80001197983 */ /* 0x000ef40000300800 */
[----:B------:R0:W-:Y:S01]  /*a8650*/  @P0 STG.E.U16 desc[UR44][R4.64], R2 ;  /* 0x0000000204000986 */ /* 0x0001e2000c10152c */
[----:B------:R-:W-:Y:S01]  /*a8660*/  ISETP.LT.AND P0, PT, R28, UR4, !P6 ;  /* 0x000000041c007c0c */ /* 0x000fe2000f701270 */
[----:B0-----:R-:W-:-:S12]  /*a8670*/  IMAD.WIDE R4, R26, 0x2, R10 ;  /* 0x000000021a047825 */ /* 0x001fd800078e020a */
[----:B------:R0:W-:Y:S01]  /*a8680*/  @P0 STG.E.U16 desc[UR44][R4.64], R0 ;  /* 0x0000000004000986 */ /* 0x0001e2000c10152c */
[----:B------:R-:W-:Y:S02]  /*a8690*/  PRMT R2, R0, 0x7632, R2 ;  /* 0x0000763200027816 */ /* 0x000fe40000000002 */
[----:B------:R-:W-:Y:S01]  /*a86a0*/  ISETP.LT.AND P0, PT, R23, UR4, !P6 ;  /* 0x0000000417007c0c */ /* 0x000fe2000f701270 */
[----:B0-----:R-:W3:Y:S01]  /*a86b0*/  LDL.LU R0, [R1+0x660] ;  /* 0x0006600001007983 */ /* 0x001ee20000300800 */
[----:B------:R-:W-:-:S11]  /*a86c0*/  IMAD.WIDE R4, R26, 0x2, R16 ;  /* 0x000000021a047825 */ /* 0x000fd600078e0210 */
        /* <DEDUP_REMOVED lines=320> */
[----:B------:R-:W-:Y:S02]  /*a9ad0*/  ISETP.LT.AND P0, PT, R23, UR4, !P6 ;  /* 0x0000000417007c0c */ /* 0x000fe4000f701270 */
[----:B------:R-:W-:Y:S01]  /*a9ae0*/  PRMT R2, R0, 0x7632, R2 ;  /* 0x0000763200027816 */ /* 0x000fe20000000002 */
[----:B0-----:R-:W-:Y:S01]  /*a9af0*/  IMAD.WIDE R4, R26, 0x2, R16 ;  /* 0x000000021a047825 */ /* 0x001fe200078e0210 */
[----:B------:R-:W-:Y:S01]  /*a9b00*/  LOP3.LUT P4, RZ, R8, 0x10000000, RZ, 0xc0, !PT ;  /* 0x1000000008ff7812 */ /* 0x000fe2000788c0ff */
[----:B------:R-:W3:Y:S08]  /*a9b10*/  LDL.LU R0, [R1+0x2a2c] ;  /* 0x002a2c0001007983 */ /* 0x000ef00000300800 */
[----:B------:R0:W-:Y:S01]  /*a9b20*/  @P0 STG.E.U16 desc[UR44][R4.64], R2 ;  /* 0x0000000204000986 */ /* 0x0001e2000c10152c */
[----:B------:R-:W-:Y:S01]  /*a9b30*/  ISETP.LT.AND P0, PT, R27, UR4, !P6 ;  /* 0x000000041b007c0c */ /* 0x000fe2000f701270 */
[----:B0-----:R-:W-:Y:S01]  /*a9b40*/  IMAD.WIDE R4, R26, 0x2, R14 ;  /* 0x000000021a047825 */ /* 0x001fe200078e020e */
[----:B------:R-:W-:-:S11]  /*a9b50*/  LOP3.LUT P5, RZ, R8, 0x20000000, RZ, 0xc0, !PT ;  /* 0x2000000008ff7812 */ /* 0x000fd600078ac0ff */
[----:B----4-:R0:W-:Y:S01]  /*a9b60*/  @P0 STG.E.U16 desc[UR44][R4.64], R19 ;  /* 0x0000001304000986 */ /* 0x0101e2000c10152c */
[----:B------:R-:W-:Y:S02]  /*a9b70*/  ISETP.LT.AND P0, PT, R24, UR4, !P6 ;  /* 0x0000000418007c0c */ /* 0x000fe4000f701270 */
[----:B------:R-:W-:Y:S01]  /*a9b80*/  PRMT R2, R19, 0x7632, R2 ;  /* 0x0000763213027816 */ /* 0x000fe20000000002 */
[----:B0-----:R-:W-:Y:S01]  /*a9b90*/  IMAD.WIDE R4, R26, 0x2, R12 ;  /* 0x000000021a047825 */ /* 0x001fe200078e020c */
[----:B------:R-:W4:Y:S09]  /*a9ba0*/  LDL.LU R19, [R1+0x6d4] ;  /* 0x0006d40001137983 */ /* 0x000f320000300800 */
[----:B------:R0:W-:Y:S01]  /*a9bb0*/  @P0 STG.E.U16 desc[UR44][R4.64], R2 ;  /* 0x0000000204000986 */ /* 0x0001e2000c10152c */
[----:B------:R-:W-:-:S02]  /*a9bc0*/  ISETP.LT.AND P0, PT, R28, UR4, !P4 ;  /* 0x000000041c007c0c */ /* 0x000fc4000e701270 */
[----:B------:R-:W-:Y:S01]  /*a9bd0*/  LOP3.LUT P6, RZ, R8, 0x40000000, RZ, 0xc0, !PT ;  /* 0x4000000008ff7812 */ /* 0x000fe200078cc0ff */
[----:B------:R-:W4:Y:S01]  /*a9be0*/  LDL.LU R26, [R1+0x130] ;  /* 0x00013000011a7983 */ /* 0x000f220000300800 */
[----:B0-----:R-:W-:-:S09]  /*a9bf0*/  IMAD.WIDE R4, R9, 0x2, R10 ;  /* 0x0000000209047825 */ /* 0x001fd200078e020a */
        /* <DEDUP_REMOVED lines=8> */
[----:B---3--:R0:W-:Y:S01]  /*a9c80*/  @P0 STG.E.U16 desc[UR44][R4.64], R18 ;  /* 0x0000001204000986 */ /* 0x0081e2000c10152c */
[----:B------:R-:W-:Y:S02]  /*a9c90*/  ISETP.LT.AND P0, PT, R24, UR4, !P4 ;  /* 0x0000000418007c0c */ /* 0x000fe4000e701270 */
[----:B------:R-:W-:Y:S02]  /*a9ca0*/  LOP3.LUT P4, RZ, R8, 0x80000000, RZ, 0xc0, !PT ;  /* 0x8000000008ff7812 */ /* 0x000fe4000788c0ff */
[----:B------:R-:W3:Y:S01]  /*a9cb0*/  LDL.LU R8, [R1+0x6e4] ;  /* 0x0006e40001087983 */ /* 0x000ee20000300800 */
[----:B------:R-:W-:-:S03]  /*a9cc0*/  PRMT R2, R18, 0x7632, R2 ;  /* 0x0000763212027816 */ /* 0x000fc60000000002 */
[----:B0-----:R-:W2:Y:S01]  /*a9cd0*/  LDL.LU R18, [R1+0x6b8] ;  /* 0x0006b80001127983 */ /* 0x001ea20000300800 */
[----:B------:R-:W-:-:S03]  /*a9ce0*/  IMAD.WIDE R4, R9, 0x2, R12 ;  /* 0x0000000209047825 */ /* 0x000fc600078e020c */
[----:B------:R-:W2:Y:S04]  /*a9cf0*/  LDL.LU R9, [R1+0x134] ;  /* 0x0001340001097983 */ /* 0x000ea80000300800 */
        /* <DEDUP_REMOVED lines=9> */
[----:B------:R-:W-:Y:S01]  /*a9d90*/  ISETP.LT.AND P0, PT, R27, UR4, !P5 ;  /* 0x000000041b007c0c */ /* 0x000fe2000ef01270 */
[----:B0-----:R-:W-:Y:S01]  /*a9da0*/  IMAD.WIDE R4, R25, 0x2, R14 ;  /* 0x0000000219047825 */ /* 0x001fe200078e020e */
[----:B----4-:R-:W-:-:S11]  /*a9db0*/  PRMT R2, R19, 0x7632, R2 ;  /* 0x0000763213027816 */ /* 0x010fd60000000002 */
[----:B------:R0:W-:Y:S04]  /*a9dc0*/  @P0 STG.E.U16 desc[UR44][R4.64], R19 ;  /* 0x0000001304000986 */ /* 0x0001e8000c10152c */
[----:B0-----:R-:W4:Y:S01]  /*a9dd0*/  LDL.LU R19, [R1+0x6d8] ;  /* 0x0006d80001137983 */ /* 0x001f220000300800 */
[----:B------:R-:W-:Y:S01]  /*a9de0*/  ISETP.LT.AND P0, PT, R24, UR4, !P5 ;  /* 0x0000000418007c0c */ /* 0x000fe2000ef01270 */
[----:B------:R-:W-:Y:S02]  /*a9df0*/  IMAD.WIDE R4, R25, 0x2, R12 ;  /* 0x0000000219047825 */ /* 0x000fe400078e020c */
[----:B------:R-:W4:Y:S10]  /*a9e00*/  LDL.LU R25, [R1+0x138] ;  /* 0x0001380001197983 */ /* 0x000f340000300800 */
[----:B------:R0:W-:Y:S01]  /*a9e10*/  @P0 STG.E.U16 desc[UR44][R4.64], R2 ;  /* 0x0000000204000986 */ /* 0x0001e2000c10152c */
[----:B------:R-:W-:Y:S01]  /*a9e20*/  ISETP.LT.AND P0, PT, R28, UR4, !P6 ;  /* 0x000000041c007c0c */ /* 0x000fe2000f701270 */
[----:B0-----:R-:W-:-:S12]  /*a9e30*/  IMAD.WIDE R4, R26, 0x2, R10 ;  /* 0x000000021a047825 */ /* 0x001fd800078e020a */
[----:B--2---:R0:W-:Y:S01]  /*a9e40*/  @P0 STG.E.U16 desc[UR44][R4.64], R29 ;  /* 0x0000001d04000986 */ /* 0x0041e2000c10152c */
[----:B------:R-:W-:Y:S02]  /*a9e50*/  ISETP.LT.AND P0, PT, R23, UR4, !P6 ;  /* 0x0000000417007c0c */ /* 0x000fe4000f701270 */
[----:B------:R-:W-:Y:S01]  /*a9e60*/  PRMT R2, R29, 0x7632, R2 ;  /* 0x000076321d027816 */ /* 0x000fe20000000002 */
[C---:B0-----:R-:W-:Y:S01]  /*a9e70*/  IMAD.WIDE R4, R26.reuse, 0x2, R16 ;  /* 0x000000021a047825 */ /* 0x041fe200078e0210 */
[----:B------:R-:W2:Y:S09]  /*a9e80*/  LDL.LU R29, [R1+0x6cc] ;  /* 0x0006cc00011d7983 */ /* 0x000eb20000300800 */
[----:B------:R0:W-:Y:S01]  /*a9e90*/  @P0 STG.E.U16 desc[UR44][R4.64], R2 ;  /* 0x0000000204000986 */ /* 0x0001e2000c10152c */
[----:B------:R-:W-:Y:S01]  /*a9ea0*/  ISETP.LT.AND P0, PT, R27, UR4, !P6 ;  /* 0x000000041b007c0c */ /* 0x000fe2000f701270 */
[----:B0-----:R-:W-:-:S12]  /*a9eb0*/  IMAD.WIDE R4, R26, 0x2, R14 ;  /* 0x000000021a047825 */ /* 0x001fd800078e020e */
[----:B------:R0:W-:Y:S01]  /*a9ec0*/  @P0 STG.E.U16 desc[UR44][R4.64], R18 ;  /* 0x0000001204000986 */ /* 0x0001e2000c10152c */
[----:B------:R-:W-:Y:S02]  /*a9ed0*/  ISETP.LT.AND P0, PT, R24, UR4, !P6 ;  /* 0x0000000418007c0c */ /* 0x000fe4000f701270 */
[----:B------:R-:W-:Y:S01]  /*a9ee0*/  PRMT R2, R18, 0x7632, R2 ;  /* 0x0000763212027816 */ /* 0x000fe20000000002 */
[----:B0-----:R-:W-:Y:S01]  /*a9ef0*/  IMAD.WIDE R4, R26, 0x2, R12 ;  /* 0x000000021a047825 */ /* 0x001fe200078e020c */
[----:B------:R-:W2:Y:S09]  /*a9f00*/  LDL.LU R18, [R1+0x6bc] ;  /* 0x0006bc0001127983 */ /* 0x000eb20000300800 */
[----:B------:R0:W-:Y:S01]  /*a9f10*/  @P0 STG.E.U16 desc[UR44][R4.64], R2 ;  /* 0x0000000204000986 */ /* 0x0001e2000c10152c */
[----:B------:R-:W-:-:S03]  /*a9f20*/  ISETP.LT.AND P0, PT, R28, UR4, !P4 ;  /* 0x000000041c007c0c */ /* 0x000fc6000e701270 */
[----:B------:R-:W2:Y:S01]  /*a9f30*/  LDL.LU R26, [R1+0x140] ;  /* 0x00014000011a7983 */ /* 0x000ea20000300800 */
[----:B0-----:R-:W-:-:S09]  /*a9f40*/  IMAD.WIDE R4, R9, 0x2, R10 ;  /* 0x0000000209047825 */ /* 0x001fd200078e020a */
[----:B---3--:R0:W-:Y:S01]  /*a9f50*/  @P0 STG.E.U16 desc[UR44][R4.64], R8 ;  /* 0x0000000804000986 */ /* 0x0081e2000c10152c */
[----:B------:R-:W-:Y:S02]  /*a9f60*/  ISETP.LT.AND P0, PT, R23, UR4, !P4 ;  /* 0x0000000417007c0c */ /* 0x000fe4000e701270 */
[----:B------:R-:W-:Y:S01]  /*a9f70*/  PRMT R2, R8, 0x7632, R2 ;  /* 0x0000763208027816 */ /* 0x000fe20000000002 */
[----:B------:R-:W3:Y:S01]  /*a9f80*/  LDL.LU R23, [R1+0x6ec] ;  /* 0x0006ec0001177983 */ /* 0x000ee20000300800 */
[----:B0-----:R-:W-:-:S09]  /*a9f90*/  IMAD.WIDE R4, R9, 0x2, R16 ;  /* 0x0000000209047825 */ /* 0x001fd200078e0210 */
[----:B------:R0:W-:Y:S01]  /*a9fa0*/  @P0 STG.E.U16 desc[UR44][R4.64], R2 ;  /* 0x0000000204000986 */ /* 0x0001e2000c10152c */
[----:B------:R-:W-:Y:S01]  /*a9fb0*/  ISETP.LT.AND P0, PT, R27, UR4, !P4 ;  /* 0x000000041b007c0c */ /* 0x000fe2000e701270 */
[----:B0-----:R-:W-:-:S12]  /*a9fc0*/  IMAD.WIDE R4, R9, 0x2, R14 ;  /* 0x0000000209047825 */ /* 0x001fd800078e020e */
[----:B----4-:R0:W-:Y:S01]  /*a9fd0*/  @P0 STG.E.U16 desc[UR44][R4.64], R19 ;  /* 0x0000001304000986 */ /* 0x0101e2000c10152c */
[----:B------:R-:W-:Y:S02]  /*a9fe0*/  ISETP.LT.AND P0, PT, R24, UR4, !P4 ;  /* 0x0000000418007c0c */ /* 0x000fe4000e701270 */
[----:B------:R-:W-:Y:S02]  /*a9ff0*/  ISETP.NE.AND P4, PT, R20, RZ, PT ;  /* 0x000000ff1400720c */ /* 0x000fe40003f85270 */
[----:B------:R-:W4:Y:S01]  /*aa000*/  LDL.LU R20, [R1+0x1a0c] ;  /* 0x001a0c0001147983 */ /* 0x000f220000300800 */
[----:B------:R-:W-:-:S03]  /*aa010*/  PRMT R2, R19, 0x7632, R2 ;  /* 0x0000763213027816 */ /* 0x000fc60000000002 */
[----:B0-----:R-:W3:Y:S01]  /*aa020*/  LDL.LU R19, [R1+0x6dc] ;  /* 0x0006dc0001137983 */ /* 0x001ee20000300800 */
[----:B------:R-:W-:Y:S01]  /*aa030*/  IMAD.WIDE R4, R9, 0x2, R12 ;  /* 0x0000000209047825 */ /* 0x000fe200078e020c */
[C---:B------:R-:W-:Y:S02]  /*aa040*/  LOP3.LUT P5, RZ, R3.reuse, 0x1, RZ, 0xc0, !PT ;  /* 0x0000000103ff7812 */ /* 0x040fe400078ac0ff */
[----:B------:R-:W-:Y:S01]  /*aa050*/  LOP3.LUT P6, RZ, R3, 0x2, RZ, 0xc0, !PT ;  /* 0x0000000203ff7812 */ /* 0x000fe200078cc0ff */
[----:B------:R-:W3:Y:S04]  /*aa060*/  LDL.LU R9, [R1+0x700] ;  /* 0x0007000001097983 */ /* 0x000ee80000300800 */
[----:B------:R0:W-:Y:S01]  /*aa070*/  @P0 STG.E.U16 desc[UR44][R4.64], R2 ;  /* 0x0000000204000986 */ /* 0x0001e2000c10152c */
[----:B------:R-:W-:Y:S01]  /*aa080*/  ISETP.LT.AND P0, PT, R28, UR4, !P5 ;  /* 0x000000041c007c0c */ /* 0x000fe2000ef01270 */
[----:B0-----:R-:W-:-:S12]  /*aa090*/  IMAD.WIDE R4, R25, 0x2, R10 ;  /* 0x0000000219047825 */ /* 0x001fd800078e020a */
[----:B--2---:R0:W-:Y:S01]  /*aa0a0*/  @P0 STG.E.U16 desc[UR44][R4.64], R29 ;  /* 0x0000001d04000986 */ /* 0x0041e2000c10152c */
[----:B------:R-:W-:Y:S01]  /*aa0b0*/  PRMT R2, R29, 0x7632, R2 ;  /* 0x000076321d027816 */ /* 0x000fe20000000002 */
[----:B0-----:R-:W-:Y:S02]  /*aa0c0*/  IMAD.WIDE R4, R25, 0x2, R16 ;  /* 0x0000000219047825 */ /* 0x001fe400078e0210 */
[----:B------:R-:W2:Y:S01]  /*aa0d0*/  LDL.LU R29, [R1+0x144] ;  /* 0x00014400011d7983 */ /* 0x000ea20000300800 */
[----:B----4-:R-:W-:-:S13]  /*aa0e0*/  ISETP.LT.AND P0, PT, R20, UR4, !P5 ;  /* 0x0000000414007c0c */ /* 0x010fda000ef01270 */
[----:B------:R0:W-:Y:S01]  /*aa0f0*/  @P0 STG.E.U16 desc[UR44][R4.64], R2 ;  /* 0x0000000204000986 */ /* 0x0001e2000c10152c */
[----:B------:R-:W-:Y:S01]  /*aa100*/  ISETP.LT.AND P0, PT, R27, UR4, !P5 ;  /* 0x000000041b007c0c */ /* 0x000fe2000ef01270 */
[----:B0-----:R-:W-:-:S12]  /*aa110*/  IMAD.WIDE R4, R25, 0x2, R14 ;  /* 0x0000000219047825 */ /* 0x001fd800078e020e */
[----:B------:R0:W-:Y:S01]  /*aa120*/  @P0 STG.E.U16 desc[UR44][R4.64], R18 ;  /* 0x0000001204000986 */ /* 0x0001e2000c10152c */
[----:B------:R-:W-:Y:S02]  /*aa130*/  ISETP.LT.AND P0, PT, R24, UR4, !P5 ;  /* 0x0000000418007c0c */ /* 0x000fe4000ef01270 */
[----:B------:R-:W-:Y:S01]  /*aa140*/  PRMT R2, R18, 0x7632, R2 ;  /* 0x0000763212027816 */ /* 0x000fe20000000002 */
[----:B0-----:R-:W-:Y:S02]  /*aa150*/  IMAD.WIDE R4, R25, 0x2, R12 ;  /* 0x0000000219047825 */ /* 0x001fe400078e020c */
[----:B------:R-:W4:Y:S08]  /*aa160*/  LDL.LU R25, [R1+0x6f0] ;  /* 0x0006f00001197983 */ /* 0x000f300000300800 */
[----:B------:R0:W-:Y:S01]  /*aa170*/  @P0 STG.E.U16 desc[UR44][R4.64], R2 ;  /* 0x0000000204000986 */ /* 0x0001e2000c10152c */
[----:B------:R-:W-:Y:S01]  /*aa180*/  ISETP.LT.AND P0, PT, R28, UR4, !P6 ;  /* 0x000000041c007c0c */ /* 0x000fe2000f701270 */
[----:B0-----:R-:W-:-:S12]  /*aa190*/  IMAD.WIDE R4, R26, 0x2, R10 ;  /* 0x000000021a047825 */ /* 0x001fd800078e020a */
[----:B---3--:R0:W-:Y:S01]  /*aa1a0*/  @P0 STG.E.U16 desc[UR44][R4.64], R23 ;  /* 0x0000001704000986 */ /* 0x0081e2000c10152c */
[----:B------:R-:W-:Y:S02]  /*aa1b0*/  ISETP.LT.AND P0, PT, R20, UR4, !P6 ;  /* 0x0000000414007c0c */ /* 0x000fe4000f701270 */
[----:B------:R-:W-:Y:S01]  /*aa1c0*/  PRMT R2, R23, 0x7632, R2 ;  /* 0x0000763217027816 */ /* 0x000fe20000000002 */
[----:B0-----:R-:W-:Y:S01]  /*aa1d0*/  IMAD.WIDE R4, R26, 0x2, R16 ;  /* 0x000000021a047825 */ /* 0x001fe200078e0210 */
[----:B------:R-:W3:Y:S09]  /*aa1e0*/  LDL.LU R23, [R1+0x720] ;  /* 0x0007200001177983 */ /* 0x000ef20000300800 */
[----:B------:R0:W-:Y:S01]  /*aa1f0*/  @P0 STG.E.U16 desc[UR44][R4.64], R2 ;  /* 0x0000000204000986 */ /* 0x0001e2000c10152c */
[----:B------:R-:W-:-:S03]  /*aa200*/  ISETP.LT.AND P0, PT, R27, UR4, !P6 ;  /* 0x000000041b007c0c */ /* 0x000fc6000f701270 */
[----:B------:R-:W3:Y:S01]  /*aa210*/  LDL.LU R28, [R1+0x148] ;  /* 0x00014800011c7983 */ /* 0x000ee20000300800 */
[----:B0-----:R-:W-:-:S09]  /*aa220*/  IMAD.WIDE R4, R26, 0x2, R14 ;  /* 0x000000021a047825 */ /* 0x001fd200078e020e */
[----:B------:R0:W-:Y:S01]  /*aa230*/  @P0 STG.E.U16 desc[UR44][R4.64], R19 ;  /* 0x0000001304000986 */ /* 0x0001e2000c10152c */
[----:B------:R-:W-:Y:S02]  /*aa240*/  ISETP.LT.AND P0, PT, R24, UR4, !P6 ;  /* 0x0000000418007c0c */ /* 0x000fe4000f701270 */
[----:B------:R-:W-:Y:S02]  /*aa250*/  ISETP.NE.AND P6, PT, R22, RZ, PT ;  /* 0x000000ff1600720c */ /* 0x000fe40003fc5270 */
[----:B------:R-:W4:Y:S01]  /*aa260*/  LDL.LU R22, [R1+0x1a08] ;  /* 0x001a080001167983 */ /* 0x000f220000300800 */
[----:B------:R-:W-:-:S03]  /*aa270*/  PRMT R2, R19, 0x7632, R2 ;  /* 0x0000763213027816 */ /* 0x000fc60000000002 */
[----:B0-----:R-:W3:Y:S01]  /*aa280*/  LDL.LU R19, [R1+0x710] ;  /* 0x0007100001137983 */ /* 0x001ee20000300800 */
[----:B------:R-:W-:-:S03]  /*aa290*/  IMAD.WIDE R4, R26, 0x2, R12 ;  /* 0x000000021a047825 */ /* 0x000fc600078e020c */
[----:B------:R-:W3:Y:S04]  /*aa2a0*/  LDL.LU R26, [R1+0x14c] ;  /* 0x00014c00011a7983 */ /* 0x000ee80000300800 */
[----:B------:R2:W-:Y:S02]  /*aa2b0*/  @P0 STG.E.U16 desc[UR44][R4.64], R2 ;  /* 0x0000000204000986 */ /* 0x0005e4000c10152c */
[----:B--2---:R-:W-:Y:S01]  /*aa2c0*/  IMAD.WIDE R4, R29, 0x2, R10 ;  /* 0x000000021d047825 */ /* 0x004fe200078e020a */
[----:B------:R-:W-:Y:S02]  /*aa2d0*/  PRMT R2, R9, 0x7632, R2 ;  /* 0x0000763209027816 */ /* 0x000fe40000000002 */
[----:B----4-:R-:W-:-:S13]  /*aa2e0*/  ISETP.LT.AND P0, PT, R22, UR4, !P1 ;  /* 0x0000000416007c0c */ /* 0x010fda000cf01270 */
[----:B------:R0:W-:Y:S01]  /*aa2f0*/  @P0 STG.E.U16 desc[UR44][R4.64], R9 ;  /* 0x0000000904000986 */ /* 0x0001e2000c10152c */
[----:B------:R-:W-:-:S03]  /*aa300*/  ISETP.LT.AND P0, PT, R20, UR4, !P1 ;  /* 0x0000000414007c0c */ /* 0x000fc6000cf01270 */
[----:B0-----:R-:W2:Y:S01]  /*aa310*/  LDL.LU R9, [R1+0x704] ;  /* 0x0007040001097983 */ /* 0x001ea20000300800 */
[----:B------:R-:W-:-:S09]  /*aa320*/  IMAD.WIDE R4, R29, 0x2, R16 ;  /* 0x000000021d047825 */ /* 0x000fd200078e0210 */
[----:B------:R0:W-:Y:S01]  /*aa330*/  @P0 STG.E.U16 desc[UR44][R4.64], R2 ;  /* 0x0000000204000986 */ /* 0x0001e2000c10152c */
[----:B------:R-:W-:Y:S01]  /*aa340*/  ISETP.LT.AND P0, PT, R27, UR4, !P1 ;  /* 0x000000041b007c0c */ /* 0x000fe2000cf01270 */
[----:B0-----:R-:W-:Y:S01]  /*aa350*/  IMAD.WIDE R4, R29, 0x2, R14 ;  /* 0x000000021d047825 */ /* 0x001fe200078e020e */
[----:B------:R-:W-:-:S11]  /*aa360*/  PRMT R2, R25, 0x7632, R2 ;  /* 0x0000763219027816 */ /* 0x000fd60000000002 */
[----:B------:R0:W-:Y:S01]  /*aa370*/  @P0 STG.E.U16 desc[UR44][R4.64], R25 ;  /* 0x0000001904000986 */ /* 0x0001e2000c10152c */
[----:B------:R-:W-:-:S03]  /*aa380*/  ISETP.LT.AND P1, PT, R24, UR4, !P1 ;  /* 0x0000000418007c0c */ /* 0x000fc6000cf21270 */
[----:B0-----:R-:W4:Y:S01]  /*aa390*/  LDL.LU R25, [R1+0x6f4] ;  /* 0x0006f40001197983 */ /* 0x001f220000300800 */
[----:B------:R-:W-:Y:S01]  /*aa3a0*/  ISETP.LT.AND P0, PT, R22, UR4, !P2 ;  /* 0x0000000416007c0c */ /* 0x000fe2000d701270 */
[----:B------:R-:W-:Y:S02]  /*aa3b0*/  IMAD.WIDE R4, R29, 0x2, R12 ;  /* 0x000000021d047825 */ /* 0x000fe400078e020c */
[----:B------:R-:W4:Y:S06]  /*aa3c0*/  LDL.LU R29, [R1+0x150] ;  /* 0x00015000011d7983 */ /* 0x000f2c0000300800 */
[----:B------:R3:W-:Y:S02]  /*aa3d0*/  @P1 STG.E.U16 desc[UR44][R4.64], R2 ;  /* 0x0000000204001986 */ /* 0x0007e4000c10152c */
[----:B---3--:R-:W-:Y:S01]  /*aa3e0*/  IMAD.WIDE R4, R28, 0x2, R10 ;  /* 0x000000021c047825 */ /* 0x008fe200078e020a */
[----:B------:R-:W-:-:S04]  /*aa3f0*/  PRMT R2, R23, 0x7632, R2 ;  /* 0x0000763217027816 */ /* 0x000fc80000000002 */
[----:B------:R0:W-:Y:S01]  /*aa400*/  @P0 STG.E.U16 desc[UR44][R4.64], R23 ;  /* 0x0000001704000986 */ /* 0x0001e2000c10152c */
[----:B------:R-:W-:-:S03]  /*aa410*/  ISETP.LT.AND P0, PT, R20, UR4, !P2 ;  /* 0x0000000414007c0c */ /* 0x000fc6000d701270 */
[----:B0-----:R-:W3:Y:S01]  /*aa420*/  LDL.LU R23, [R1+0x724] ;  /* 0x0007240001177983 */ /* 0x001ee20000300800 */
[----:B------:R-:W-:-:S09]  /*aa430*/  IMAD.WIDE R4, R28, 0x2, R16 ;  /* 0x000000021c047825 */ /* 0x000fd200078e0210 */
[----:B------:R0:W-:Y:S01]  /*aa440*/  @P0 STG.E.U16 desc[UR44][R4.64], R2 ;  /* 0x0000000204000986 */ /* 0x0001e2000c10152c */
[----:B------:R-:W-:Y:S01]  /*aa450*/  ISETP.LT.AND P0, PT, R27, UR4, !P2 ;  /* 0x000000041b007c0c */ /* 0x000fe2000d701270 */
[----:B0-----:R-:W-:Y:S01]  /*aa460*/  IMAD.WIDE R4, R28, 0x2, R14 ;  /* 0x000000021c047825 */ /* 0x001fe200078e020e */
[----:B------:R-:W-:-:S11]  /*aa470*/  PRMT R2, R19, 0x7632, R2 ;  /* 0x0000763213027816 */ /* 0x000fd60000000002 */
[----:B------:R0:W-:Y:S04]  /*aa480*/  @P0 STG.E.U16 desc[UR44][R4.64], R19 ;  /* 0x0000001304000986 */ /* 0x0001e8000c10152c */
[----:B0-----:R-:W3:Y:S01]  /*aa490*/  LDL.LU R19, [R1+0x714] ;  /* 0x0007140001137983 */ /* 0x001ee20000300800 */
[----:B------:R-:W-:Y:S02]  /*aa4a0*/  ISETP.LT.AND P2, PT, R24, UR4, !P2 ;  /* 0x0000000418007c0c */ /* 0x000fe4000d741270 */
[----:B------:R-:W-:Y:S01]  /*aa4b0*/  ISETP.LT.AND P0, PT, R22, UR4, !P3 ;  /* 0x0000000416007c0c */ /* 0x000fe2000df01270 */
[----:B------:R-:W-:Y:S02]  /*aa4c0*/  IMAD.WIDE R4, R28, 0x2, R12 ;  /* 0x000000021c047825 */ /* 0x000fe400078e020c */
[----:B------:R-:W3:Y:S08]  /*aa4d0*/  LDL.LU R28, [R1+0x154] ;  /* 0x00015400011c7983 */ /* 0x000ef00000300800 */
[----:B------:R0:W-:Y:S02]  /*aa4e0*/  @P2 STG.E.U16 desc[UR44][R4.64], R2 ;  /* 0x0000000204002986 */ /* 0x0001e4000c10152c */
[----:B0-----:R-:W-:-:S05]  /*aa4f0*/  IMAD.WIDE R4, R26, 0x2, R10 ;  /* 0x000000021a047825 */ /* 0x001fca00078e020a */
        /* <DEDUP_REMOVED lines=8> */
[----:B----4-:R0:W-:Y:S01]  /*aa580*/  @P0 STG.E.U16 desc[UR44][R4.64], R25 ;  /* 0x0000001904000986 */ /* 0x0101e2000c10152c */
[----:B------:R-:W-:Y:S02]  /*aa590*/  PRMT R2, R25, 0x7632, R2 ;  /* 0x0000763219027816 */ /* 0x000fe40000000002 */
[----:B------:R-:W-:Y:S01]  /*aa5a0*/  ISETP.LT.AND P3, PT, R24, UR4, !P3 ;  /* 0x0000000418007c0c */ /* 0x000fe2000df61270 */
[----:B0-----:R-:W4:Y:S01]  /*aa5b0*/  LDL.LU R25, [R1+0x6f8] ;  /* 0x0006f80001197983 */ /* 0x001f220000300800 */
[----:B------:R-:W-:Y:S01]  /*aa5c0*/  ISETP.LT.AND P0, PT, R22, UR4, !P4 ;  /* 0x0000000416007c0c */ /* 0x000fe2000e701270 */
[----:B------:R-:W-:Y:S02]  /*aa5d0*/  IMAD.WIDE R4, R26, 0x2, R12 ;  /* 0x000000021a047825 */ /* 0x000fe400078e020c */
[----:B------:R-:W4:Y:S08]  /*aa5e0*/  LDL.LU R26, [R1+0x158] ;  /* 0x00015800011a7983 */ /* 0x000f300000300800 */
[----:B------:R0:W-:Y:S02]  /*aa5f0*/  @P3 STG.E.U16 desc[UR44][R4.64], R2 ;  /* 0x0000000204003986 */ /* 0x0001e4000c10152c */
[----:B0-----:R-:W-:-:S05]  /*aa600*/  IMAD.WIDE R4, R29, 0x2, R10 ;  /* 0x000000021d047825 */ /* 0x001fca00078e020a */
[----:B---3--:R0:W-:Y:S01]  /*aa610*/  @P0 STG.E.U16 desc[UR44][R4.64], R23 ;  /* 0x0000001704000986 */ /* 0x0081e2000c10152c */
[----:B------:R-:W-:Y:S02]  /*aa620*/  PRMT R2, R23, 0x7632, R2 ;  /* 0x0000763217027816 */ /* 0x000fe40000000002 */
[----:B------:R-:W-:Y:S01]  /*aa630*/  ISETP.LT.AND P0, PT, R20, UR4, !P4 ;  /* 0x0000000414007c0c */ /* 0x000fe2000e701270 */
[----:B0-----:R-:W3:Y:S01]  /*aa640*/  LDL.LU R23, [R1+0x728] ;  /* 0x0007280001177983 */ /* 0x001ee20000300800 */
[----:B------:R-:W-:-:S11]  /*aa650*/  IMAD.WIDE R4, R29, 0x2, R16 ;  /* 0x000000021d047825 */ /* 0x000fd600078e0210 */
[----:B------:R0:W-:Y:S01]  /*aa660*/  @P0 STG.E.U16 desc[UR44][R4.64], R2 ;  /* 0x0000000204000986 */ /* 0x0001e2000c10152c */
[----:B------:R-:W-:Y:S01]  /*aa670*/  ISETP.LT.AND P0, PT, R27, UR4, !P4 ;  /* 0x000000041b007c0c */ /* 0x000fe2000e701270 */
[----:B0-----:R-:W-:-:S12]  /*aa680*/  IMAD.WIDE R4, R29, 0x2, R14 ;  /* 0x000000021d047825 */ /* 0x001fd800078e020e */
[----:B------:R0:W-:Y:S01]  /*aa690*/  @P0 STG.E.U16 desc[UR44][R4.64], R19 ;  /* 0x0000001304000986 */ /* 0x0001e2000c10152c */
[----:B------:R-:W-:-:S03]  /*aa6a0*/  PRMT R2, R19, 0x7632, R2 ;  /* 0x0000763213027816 */ /* 0x000fc60000000002 */
[----:B0-----:R-:W3:Y:S01]  /*aa6b0*/  LDL.LU R19, [R1+0x718] ;  /* 0x0007180001137983 */ /* 0x001ee20000300800 */
[----:B------:R-:W-:Y:S02]  /*aa6c0*/  ISETP.LT.AND P4, PT, R24, UR4, !P4 ;  /* 0x0000000418007c0c */ /* 0x000fe4000e781270 */
[----:B------:R-:W-:Y:S01]  /*aa6d0*/  ISETP.NE.AND P5, PT, R21, RZ, PT ;  /* 0x000000ff1500720c */ /* 0x000fe20003fa5270 */
[----:B------:R-:W-:Y:S02]  /*aa6e0*/  IMAD.WIDE R4, R29, 0x2, R12 ;  /* 0x000000021d047825 */ /* 0x000fe400078e020c */
[----:B------:R-:W3:Y:S01]  /*aa6f0*/  LDL.LU R29, [R1+0x15c] ;  /* 0x00015c00011d7983 */ /* 0x000ee20000300800 */
[----:B------:R-:W-:-:S07]  /*aa700*/  ISETP.LT.AND P0, PT, R22, UR4, !P5 ;  /* 0x0000000416007c0c */ /* 0x000fce000ef01270 */
        /* <DEDUP_REMOVED lines=31> */
[----:B------:R-:W-:Y:S01]  /*aa900*/  LOP3.LUT P2, RZ, R3, 0x100, RZ, 0xc0, !PT ;  /* 0x0000010003ff7812 */ /* 0x000fe2000784c0ff */
[----:B------:R-:W-:Y:S02]  /*aa910*/  IMAD.WIDE R4, R26, 0x2, R12 ;  /* 0x000000021a047825 */ /* 0x000fe400078e020c */
[----:B------:R-:W3:Y:S01]  /*aa920*/  LDL.LU R26, [R1+0x164] ;  /* 0x00016400011a7983 */ /* 0x000ee20000300800 */
[----:B------:R-:W-:-:S07]  /*aa930*/  ISETP.LT.AND P0, PT, R22, UR4, !P2 ;  /* 0x0000000416007c0c */ /* 0x000fce000d701270 */
[----:B------:R0:W-:Y:S02]  /*aa940*/  @P6 STG.E.U16 desc[UR44][R4.64], R2 ;  /* 0x0000000204006986 */ /* 0x0001e4000c10152c */
[----:B0-----:R-:W-:Y:S01]  /*aa950*/  IMAD.WIDE R4, R29, 0x2, R10 ;  /* 0x000000021d047825 */ /* 0x001fe200078e020a */
[----:B------:R-:W-:-:S04]  /*aa960*/  LOP3.LUT P3, RZ, R3, 0x200, RZ, 0xc0, !PT ;  /* 0x0000020003ff7812 */ /* 0x000fc8000786c0ff */
        /* <DEDUP_REMOVED lines=28> */
[----:B------:R-:W-:Y:S01]  /*aab30*/  ISETP.LT.AND P0, PT, R24, UR4, !P3 ;  /* 0x0000000418007c0c */ /* 0x000fe2000df01270 */
[----:B------:R-:W-:Y:S01]  /*aab40*/  IMAD.WIDE R4, R28, 0x2, R12 ;  /* 0x000000021c047825 */ /* 0x000fe200078e020c */
[C---:B------:R-:W-:Y:S01]  /*aab50*/  LOP3.LUT P1, RZ, R3.reuse, 0x400, RZ, 0xc0, !PT ;  /* 0x0000040003ff7812 */ /* 0x040fe2000782c0ff */
[----:B------:R-:W3:Y:S10]  /*aab60*/  LDL.LU R28, [R1+0x16c] ;  /* 0x00016c00011c7983 */ /* 0x000ef40000300800 */
[----:B------:R0:W-:Y:S01]  /*aab70*/  @P0 STG.E.U16 desc[UR44][R4.64], R2 ;  /* 0x0000000204000986 */ /* 0x0001e2000c10152c */
[----:B------:R-:W-:Y:S01]  /*aab80*/  ISETP.LT.AND P0, PT, R22, UR4, !P1 ;  /* 0x0000000416007c0c */ /* 0x000fe2000cf01270 */
[----:B0-----:R-:W-:Y:S01]  /*aab90*/  IMAD.WIDE R4, R26, 0x2, R10 ;  /* 0x000000021a047825 */ /* 0x001fe200078e020a */
[----:B------:R-:W-:-:S11]  /*aaba0*/  LOP3.LUT P2, RZ, R3, 0x800, RZ, 0xc0, !PT ;  /* 0x0000080003ff7812 */ /* 0x000fd6000784c0ff */
        /* <DEDUP_REMOVED lines=9> */
[----:B------:R-:W-:Y:S02]  /*aac40*/  ISETP.LT.AND P0, PT, R24, UR4, !P1 ;  /* 0x0000000418007c0c */ /* 0x000fe4000cf01270 */
[----:B------:R-:W-:Y:S02]  /*aac50*/  PRMT R2, R25, 0x7632, R2 ;  /* 0x0000763219027816 */ /* 0x000fe40000000002 */
[----:B0-----:R-:W4:Y:S01]  /*aac60*/  LDL.LU R25, [R1+0x734] ;  /* 0x0007340001197983 */ /* 0x001f220000300800 */
[----:B------:R-:W-:-:S03]  /*aac70*/  IMAD.WIDE R4, R26, 0x2, R12 ;  /* 0x000000021a047825 */ /* 0x000fc600078e020c */
[----:B------:R-:W4:Y:S05]  /*aac80*/  LDL.LU R26, [R1+0x170] ;  /* 0x00017000011a7983 */ /* 0x000f2a0000300800 */
        /* <DEDUP_REMOVED lines=11> */
[----:B------:R0:W-:Y:S02]  /*aad40*/  @P0 STG.E.U16 desc[UR44][R4.64], R19 ;  /* 0x0000001304000986 */ /* 0x0001e4000c10152c */
[----:B0-----:R-:W-:Y:S02]  /*aad50*/  IMAD.WIDE R4, R29, 0x2, R12 ;  /* 0x000000021d047825 */ /* 0x001fe400078e020c */
[----:B------:R-:W3:Y:S01]  /*aad60*/  LDL.LU R29, [R1+0x754] ;  /* 0x00075400011d7983 */ /* 0x000ee20000300800 */
[----:B------:R-:W-:Y:S02]  /*aad70*/  ISETP.LT.AND P0, PT, R24, UR4, !P2 ;  /* 0x0000000418007c0c */ /* 0x000fe4000d701270 */
[----:B------:R-:W-:Y:S02]  /*aad80*/  PRMT R2, R19, 0x7632, R2 ;  /* 0x0000763213027816 */ /* 0x000fe40000000002 */
[----:B------:R-:W-:Y:S01]  /*aad90*/  LOP3.LUT P3, RZ, R3, 0x1000, RZ, 0xc0, !PT ;  /* 0x0000100003ff7812 */ /* 0x000fe2000786c0ff */
[----:B------:R-:W3:Y:S04]  /*aada0*/  LDL.LU R19, [R1+0x174] ;  /* 0x0001740001137983 */ /* 0x000ee80000300800 */
[----:B------:R-:W3:Y:S04]  /*aadb0*/  LDL.LU R8, [R1+0x748] ;  /* 0x0007480001087983 */ /* 0x000ee80000300800 */
[----:B------:R0:W-:Y:S01]  /*aadc0*/  @P0 STG.E.U16 desc[UR44][R4.64], R2 ;  /* 0x0000000204000986 */ /* 0x0001e2000c10152c */
[----:B------:R-:W-:-:S03]  /*aadd0*/  ISETP.LT.AND P0, PT, R22, UR4, !P3 ;  /* 0x0000000416007c0c */ /* 0x000fc6000df01270 */
[----:B------:R-:W3:Y:S01]  /*aade0*/  LDL.LU R18, [R1+0x738] ;  /* 0x0007380001127983 */ /* 0x000ee20000300800 */
[----:B0-----:R-:W-:Y:S01]  /*aadf0*/  IMAD.WIDE R4, R28, 0x2, R10 ;  /* 0x000000021c047825 */ /* 0x001fe200078e020a */
[----:B------:R-:W-:-:S08]  /*aae00*/  LOP3.LUT P1, RZ, R3, 0x2000, RZ, 0xc0, !PT ;  /* 0x0000200003ff7812 */ /* 0x000fd0000782c0ff */
        /* <DEDUP_REMOVED lines=19> */
[----:B0-----:R-:W-:-:S10]  /*aaf40*/  IMAD.WIDE R4, R26, 0x2, R16 ;  /* 0x000000021a047825 */ /* 0x001fd400078e0210 */
[----:B------:R0:W-:Y:S01]  /*aaf50*/  @P0 STG.E.U16 desc[UR44][R4.64], R2 ;  /* 0x0000000204000986 */ /* 0x0001e2000c10152c */
[----:B------:R-:W-:Y:S01]  /*aaf60*/  ISETP.LT.AND P0, PT, R27, UR4, !P1 ;  /* 0x000000041b007c0c */ /* 0x000fe2000cf01270 */
[----:B0-----:R-:W-:-:S12]  /*aaf70*/  IMAD.WIDE R4, R26, 0x2, R14 ;  /* 0x000000021a047825 */ /* 0x001fd800078e020e */
[----:B------:R0:W-:Y:S01]  /*aaf80*/  @P0 STG.E.U16 desc[UR44][R4.64], R29 ;  /* 0x0000001d04000986 */ /* 0x0001e2000c10152c */
[----:B------:R-:W-:-:S03]  /*aaf90*/  PRMT R2, R29, 0x7632, R2 ;  /* 0x000076321d027816 */ /* 0x000fc60000000002 */
[----:B0-----:R-:W3:Y:S01]  /*aafa0*/  LDL.LU R29, [R1+0x758] ;  /* 0x00075800011d7983 */ /* 0x001ee20000300800 */
[----:B------:R-:W-:-:S03]  /*aafb0*/  IMAD.WIDE R4, R26, 0x2, R12 ;  /* 0x000000021a047825 */ /* 0x000fc600078e020c */
[----:B------:R-:W3:Y:S04]  /*aafc0*/  LDL.LU R23, [R1+0x74c] ;  /* 0x00074c0001177983 */ /* 0x000ee80000300800 */
[----:B------:R-:W3:Y:S04]  /*aafd0*/  LDL.LU R25, [R1+0x73c] ;  /* 0x00073c0001197983 */ /* 0x000ee80000300800 */
[----:B------:R-:W3:Y:S01]  /*aafe0*/  LDL.LU R26, [R1+0x110] ;  /* 0x00011000011a7983 */ /* 0x000ee20000300800 */
[----:B------:R-:W-:Y:S02]  /*aaff0*/  ISETP.LT.AND P0, PT, R24, UR4, !P1 ;  /* 0x0000000418007c0c */ /* 0x000fe4000cf01270 */
[----:B------:R-:W-:-:S11]  /*ab000*/  LOP3.LUT P2, RZ, R3, 0x4000, RZ, 0xc0, !PT ;  /* 0x0000400003ff7812 */ /* 0x000fd6000784c0ff */
        /* <DEDUP_REMOVED lines=9> */
[----:B0-----:R-:W-:-:S12]  /*ab0a0*/  IMAD.WIDE R4, R19, 0x2, R14 ;  /* 0x0000000213047825 */ /* 0x001fd800078e020e */
[----:B------:R0:W-:Y:S01]  /*ab0b0*/  @P0 STG.E.U16 desc[UR44][R4.64], R18 ;  /* 0x0000001204000986 */ /* 0x0001e2000c10152c */
[----:B------:R-:W-:Y:S02]  /*ab0c0*/  ISETP.LT.AND P0, PT, R24, UR4, !P2 ;  /* 0x0000000418007c0c */ /* 0x000fe4000d701270 */
[----:B------:R-:W-:Y:S02]  /*ab0d0*/  PRMT R2, R18, 0x7632, R2 ;  /* 0x0000763212027816 */ /* 0x000fe40000000002 */
[----:B------:R-:W-:Y:S01]  /*ab0e0*/  LOP3.LUT P3, RZ, R3, 0x8000, RZ, 0xc0, !PT ;  /* 0x0000800003ff7812 */ /* 0x000fe2000786c0ff */
[----:B0-----:R-:W-:-:S08]  /*ab0f0*/  IMAD.WIDE R4, R19, 0x2, R12 ;  /* 0x0000000213047825 */ /* 0x001fd000078e020c */
[----:B------:R2:W-:Y:S01]  /*ab100*/  @P0 STG.E.U16 desc[UR44][R4.64], R2 ;  /* 0x0000000204000986 */ /* 0x0005e2000c10152c */
[----:B------:R-:W-:Y:S02]  /*ab110*/  ISETP.LT.AND P0, PT, R22, UR4, !P3 ;  /* 0x0000000416007c0c */ /* 0x000fe4000df01270 */
[----:B------:R-:W-:Y:S01]  /*ab120*/  LOP3.LUT P1, RZ, R3, 0x10000, RZ, 0xc0, !PT ;  /* 0x0001000003ff7812 */ /* 0x000fe2000782c0ff */
[----:B--2---:R-:W-:-:S10]  /*ab130*/  IMAD.WIDE R4, R9, 0x2, R10 ;  /* 0x0000000209047825 */ /* 0x004fd400078e020a */
[----:B----4-:R0:W-:Y:S01]  /*ab140*/  @P0 STG.E.U16 desc[UR44][R4.64], R28 ;  /* 0x0000001c04000986 */ /* 0x0101e2000c10152c */
        /* <DEDUP_REMOVED lines=15> */
[----:B------:R-:W-:-:S11]  /*ab240*/  PRMT R2, R23, 0x7632, R2 ;  /* 0x0000763217027816 */ /* 0x000fd60000000002 */
[----:B------:R0:W-:Y:S04]  /*ab250*/  @P0 STG.E.U16 desc[UR44][R4.64], R23 ;  /* 0x0000001704000986 */ /* 0x0001e8000c10152c */
[----:B0-----:R-:W4:Y:S01]  /*ab260*/  LDL.LU R23, [R1+0x780] ;  /* 0x0007800001177983 */ /* 0x001f220000300800 */
[----:B------:R-:W-:Y:S01]  /*ab270*/  ISETP.LT.AND P0, PT, R20, UR4, !P1 ;  /* 0x0000000414007c0c */ /* 0x000fe2000cf01270 */
[C---:B------:R-:W-:Y:S02]  /*ab280*/  IMAD.WIDE R4, R26.reuse, 0x2, R16 ;  /* 0x000000021a047825 */ /* 0x040fe400078e0210 */
[----:B------:R-:W4:Y:S10]  /*ab290*/  LDL.LU R9, [R1+0x770] ;  /* 0x0007700001097983 */ /* 0x000f340000300800 */
[----:B------:R0:W-:Y:S01]  /*ab2a0*/  @P0 STG.E.U16 desc[UR44][R4.64], R2 ;  /* 0x0000000204000986 */ /* 0x0001e2000c10152c */
[----:B------:R-:W-:Y:S01]  /*ab2b0*/  ISETP.LT.AND P0, PT, R27, UR4, !P1 ;  /* 0x000000041b007c0c */ /* 0x000fe2000cf01270 */
[----:B0-----:R-:W-:-:S12]  /*ab2c0*/  IMAD.WIDE R4, R26, 0x2, R14 ;  /* 0x000000021a047825 */ /* 0x001fd800078e020e */
[----:B------:R0:W-:Y:S01]  /*ab2d0*/  @P0 STG.E.U16 desc[UR44][R4.64], R25 ;  /* 0x0000001904000986 */ /* 0x0001e2000c10152c */
[----:B------:R-:W-:Y:S02]  /*ab2e0*/  ISETP.LT.AND P0, PT, R24, UR4, !P1 ;  /* 0x0000000418007c0c */ /* 0x000fe4000cf01270 */
[----:B------:R-:W-:Y:S01]  /*ab2f0*/  PRMT R2, R25, 0x7632, R2 ;  /* 0x0000763219027816 */ /* 0x000fe20000000002 */
[----:B0-----:R-:W-:Y:S02]  /*ab300*/  IMAD.WIDE R4, R26, 0x2, R12 ;  /* 0x000000021a047825 */ /* 0x001fe400078e020c */
[----:B------:R-:W4:Y:S04]  /*ab310*/  LDL.LU R26, [R1+0x180] ;  /* 0x00018000011a7983 */ /* 0x000f280000300800 */
[----:B------:R-:W4:Y:S01]  /*ab320*/  LDL.LU R25, [R1+0x790] ;  /* 0x0007900001197983 */ /* 0x000f220000300800 */
[----:B------:R-:W-:-:S03]  /*ab330*/  LOP3.LUT P2, RZ, R3, 0x20000, RZ, 0xc0, !PT ;  /* 0x0002000003ff7812 */ /* 0x000fc6000784c0ff */
[----:B------:R0:W-:Y:S01]  /*ab340*/  @P0 STG.E.U16 desc[UR44][R4.64], R2 ;  /* 0x0000000204000986 */ /* 0x0001e2000c10152c */
[----:B------:R-:W-:Y:S01]  /*ab350*/  ISETP.LT.AND P0, PT, R22, UR4, !P2 ;  /* 0x0000000416007c0c */ /* 0x000fe2000d701270 */
[----:B0-----:R-:W-:Y:S01]  /*ab360*/  IMAD.WIDE R4, R6, 0x2, R10 ;  /* 0x0000000206047825 */ /* 0x001fe200078e020a */
[----:B------:R-:W-:-:S11]  /*ab370*/  LOP3.LUT P3, RZ, R3, 0x40000, RZ, 0xc0, !PT ;  /* 0x0004000003ff7812 */ /* 0x000fd6000786c0ff */
        /* <DEDUP_REMOVED lines=14> */
[----:B------:R-:W-:Y:S01]  /*ab460*/  ISETP.LT.AND P0, PT, R22, UR4, !P3 ;  /* 0x0000000416007c0c */ /* 0x000fe2000df01270 */
[----:B0-----:R-:W-:-:S12]  /*ab470*/  IMAD.WIDE R4, R7, 0x2, R10 ;  /* 0x0000000207047825 */ /* 0x001fd800078e020a */
[----:B----4-:R0:W-:Y:S01]  /*ab480*/  @P0 STG.E.U16 desc[UR44][R4.64], R23 ;  /* 0x0000001704000986 */ /* 0x0101e2000c10152c */
[----:B------:R-:W-:-:S03]  /*ab490*/  PRMT R2, R23, 0x7632, R2 ;  /* 0x0000763217027816 */ /* 0x000fc60000000002 */
[----:B0-----:R-:W4:Y:S04]  /*ab4a0*/  LDL.LU R23, [R1+0x784] ;  /* 0x0007840001177983 */ /* 0x001f280000300800 */
[----:B------:R-:W3:Y:S01]  /*ab4b0*/  LDL.LU R19, [R1+0x774] ;  /* 0x0007740001137983 */ /* 0x000ee20000300800 */
[----:B------:R-:W-:Y:S01]  /*ab4c0*/  ISETP.LT.AND P0, PT, R20, UR4, !P3 ;  /* 0x0000000414007c0c */ /* 0x000fe2000df01270 */
[----:B------:R-:W-:-:S12]  /*ab4d0*/  IMAD.WIDE R4, R7, 0x2, R16 ;  /* 0x0000000207047825 */ /* 0x000fd800078e0210 */
        /* <DEDUP_REMOVED lines=16> */
[----:B------:R-:W-:Y:S04]  /*ab5e0*/  @P0 STG.E.U16 desc[UR44][R4.64], R2 ;  /* 0x0000000204000986 */ /* 0x000fe8000c10152c */
[----:B------:R-:W0:Y:S01]  /*ab5f0*/  LDS.128 R4, [R0] ;  /* 0x0000000000047984 */ /* 0x000e220000000c00 */
[----:B------:R-:W-:Y:S01]  /*ab600*/  ISETP.LT.AND P0, PT, R27, UR4, !P1 ;  /* 0x000000041b007c0c */ /* 0x000fe2000cf01270 */
[----:B------:R-:W-:Y:S01]  /*ab610*/  IMAD.WIDE R8, R26, 0x2, R14 ;  /* 0x000000021a087825 */ /* 0x000fe200078e020e */
[----:B------:R-:W-:-:S11]  /*ab620*/  LOP3.LUT P2, RZ, R3, 0x100000, RZ, 0xc0, !PT ;  /* 0x0010000003ff7812 */ /* 0x000fd6000784c0ff */
[----:B0-----:R0:W-:Y:S01]  /*ab630*/  @P0 STG.E.U16 desc[UR44][R8.64], R4 ;  /* 0x0000000408000986 */ /* 0x0011e2000c10152c */
[----:B------:R-:W-:Y:S02]  /*ab640*/  ISETP.LT.AND P0, PT, R24, UR4, !P1 ;  /* 0x0000000418007c0c */ /* 0x000fe4000cf01270 */
[----:B------:R-:W-:Y:S01]  /*ab650*/  PRMT R2, R4, 0x7632, R2 ;  /* 0x0000763204027816 */ /* 0x000fe20000000002 */
[----:B0-----:R-:W-:Y:S02]  /*ab660*/  IMAD.WIDE R8, R26, 0x2, R12 ;  /* 0x000000021a087825 */ /* 0x001fe400078e020c */
[----:B------:R-:W3:Y:S08]  /*ab670*/  LDL.LU R26, [R1+0x190] ;  /* 0x00019000011a7983 */ /* 0x000ef00000300800 */
[----:B------:R2:W-:Y:S01]  /*ab680*/  @P0 STG.E.U16 desc[UR44][R8.64], R2 ;  /* 0x0000000208000986 */ /* 0x0005e2000c10152c */
[----:B------:R-:W-:Y:S01]  /*ab690*/  ISETP.LT.AND P0, PT, R22, UR4, !P2 ;  /* 0x0000000416007c0c */ /* 0x000fe2000d701270 */
[----:B--2---:R-:W-:-:S12]  /*ab6a0*/  IMAD.WIDE R8, R28, 0x2, R10 ;  /* 0x000000021c087825 */ /* 0x004fd800078e020a */
[----:B----4-:R0:W-:Y:S01]  /*ab6b0*/  @P0 STG.E.U16 desc[UR44][R8.64], R23 ;  /* 0x0000001708000986 */ /* 0x0101e2000c10152c */
[----:B------:R-:W-:Y:S02]  /*ab6c0*/  PRMT R2, R23, 0x7632, R2 ;  /* 0x0000763217027816 */ /* 0x000fe40000000002 */
[----:B------:R-:W-:Y:S01]  /*ab6d0*/  ISETP.LT.AND P0, PT, R20, UR4, !P2 ;  /* 0x0000000414007c0c */ /* 0x000fe2000d701270 */
[----:B0-----:R-:W2:Y:S01]  /*ab6e0*/  LDL.LU R23, [R1+0x788] ;  /* 0x0007880001177983 */ /* 0x001ea20000300800 */
[----:B------:R-:W-:-:S11]  /*ab6f0*/  IMAD.WIDE R8, R28, 0x2, R16 ;  /* 0x000000021c087825 */ /* 0x000fd600078e0210 */
        /* <DEDUP_REMOVED lines=9> */
[----:B------:R-:W4:Y:S10]  /*ab790*/  LDL.LU R28, [R1+0x194] ;  /* 0x00019400011c7983 */ /* 0x000f340000300800 */
[----:B------:R0:W-:Y:S01]  /*ab7a0*/  @P0 STG.E.U16 desc[UR44][R8.64], R2 ;  /* 0x0000000208000986 */ /* 0x0001e2000c10152c */
[----:B------:R-:W-:Y:S01]  /*ab7b0*/  ISETP.LT.AND P0, PT, R22, UR4, !P3 ;  /* 0x0000000416007c0c */ /* 0x000fe2000df01270 */
[----:B0-----:R-:W-:-:S12]  /*ab7c0*/  IMAD.WIDE R8, R29, 0x2, R10 ;  /* 0x000000021d087825 */ /* 0x001fd800078e020a */
[----:B------:R0:W-:Y:S01]  /*ab7d0*/  @P0 STG.E.U16 desc[UR44][R8.64], R25 ;  /* 0x0000001908000986 */ /* 0x0001e2000c10152c */
[----:B------:R-:W-:-:S03]  /*ab7e0*/  PRMT R2, R25, 0x7632, R2 ;  /* 0x0000763219027816 */ /* 0x000fc60000000002 */
[----:B0-----:R-:W4:Y:S01]  /*ab7f0*/  LDL.LU R25, [R1+0x798] ;  /* 0x0007980001197983 */ /* 0x001f220000300800 */
        /* <DEDUP_REMOVED lines=9> */
[----:B0-----:R-:W-:Y:S02]  /*ab890*/  IMAD.WIDE R4, R29, 0x2, R12 ;  /* 0x000000021d047825 */ /* 0x001fe400078e020c */
[----:B------:R-:W4:Y:S06]  /*ab8a0*/  LDL.LU R29, [R1+0x198] ;  /* 0x00019800011d7983 */ /* 0x000f2c0000300800 */
        /* <DEDUP_REMOVED lines=20> */
[----:B----4-:R-:W-:-:S12]  /*ab9f0*/  IMAD.WIDE R4, R28, 0x2, R10 ;  /* 0x000000021c047825 */ /* 0x010fd800078e020a */
        /* <DEDUP_REMOVED lines=35> */
[----:B----4-:R0:W-:Y:S01]  /*abc30*/  @P0 STG.E.U16 desc[UR44][R4.64], R25 ;  /* 0x0000001904000986 */ /* 0x0101e2000c10152c */
        /* <DEDUP_REMOVED lines=35> */
[----:B------:R-:W-:Y:S02]  /*abe70*/  ISETP.LT.AND P0, PT, R20, UR4, !P3 ;  /* 0x0000000414007c0c */ /* 0x000fe4000df01270 */
[----:B------:R-:W-:Y:S01]  /*abe80*/  PRMT R2, R25, 0x7632, R2 ;  /* 0x0000763219027816 */ /* 0x000fe20000000002 */
[----:B0-----:R-:W-:-:S04]  /*abe90*/  IMAD.WIDE R4, R29, 0x2, R16 ;  /* 0x000000021d047825 */ /* 0x001fc800078e0210 */
[----:B------:R-:W-:-:S06]  /*abea0*/  IMAD.WIDE R8, R29, 0x2, R14 ;  /* 0x000000021d087825 */ /* 0x000fcc00078e020e */
[----:B------:R-:W-:Y:S04]  /*abeb0*/  @P0 STG.E.U16 desc[UR44][R4.64], R2 ;  /* 0x0000000204000986 */ /* 0x000fe8000c10152c */
[----:B------:R-:W0:Y:S01]  /*abec0*/  LDS.128 R4, [R0+0x400] ;  /* 0x0004000000047984 */ /* 0x000e220000000c00 */
[----:B------:R-:W-:Y:S02]  /*abed0*/  ISETP.LT.AND P0, PT, R27, UR4, !P3 ;  /* 0x000000041b007c0c */ /* 0x000fe4000df01270 */
[----:B------:R-:W-:Y:S01]  /*abee0*/  LOP3.LUT P1, RZ, R3, 0x80, RZ, 0xc0, !PT ;  /* 0x0000008003ff7812 */ /* 0x000fe2000782c0ff */
[----:B------:R-:W4:Y:S10]  /*abef0*/  LDL.LU R25, [R1+0x7a4] ;  /* 0x0007a40001197983 */ /* 0x000f340000300800 */
[----:B0-----:R0:W-:Y:S01]  /*abf00*/  @P0 STG.E.U16 desc[UR44][R8.64], R4 ;  /* 0x0000000408000986 */ /* 0x0011e2000c10152c */
[----:B------:R-:W-:-:S02]  /*abf10*/  ISETP.LT.AND P0, PT, R24, UR4, !P3 ;  /* 0x0000000418007c0c */ /* 0x000fc4000df01270 */
[----:B0-----:R-:W-:Y:S01]  /*abf20*/  PRMT R4, R4, 0x7632, R4 ;  /* 0x0000763204047816 */ /* 0x001fe20000000004 */
[----:B------:R-:W-:Y:S02]  /*abf30*/  IMAD.WIDE R8, R29, 0x2, R12 ;  /* 0x000000021d087825 */ /* 0x000fe400078e020c */
[----:B------:R-:W4:Y:S08]  /*abf40*/  LDL.LU R29, [R1+0x1ac] ;  /* 0x0001ac00011d7983 */ /* 0x000f300000300800 */
        /* <DEDUP_REMOVED lines=11> */
[----:B---3--:R0:W-:Y:S02]  /*ac000*/  @P0 STG.E.U16 desc[UR44][R8.64], R19 ;  /* 0x0000001308000986 */ /* 0x0081e4000c10152c */
[----:B0-----:R-:W-:Y:S02]  /*ac010*/  IMAD.WIDE R8, R26, 0x2, R12 ;  /* 0x000000021a087825 */ /* 0x001fe400078e020c */
[----:B------:R-:W3:Y:S01]  /*ac020*/  LDL.LU R26, [R1+0x7b8] ;  /* 0x0007b800011a7983 */ /* 0x000ee20000300800 */
[----:B------:R-:W-:Y:S02]  /*ac030*/  LOP3.LUT P2, RZ, R3, 0x40, RZ, 0xc0, !PT ;  /* 0x0000004003ff7812 */ /* 0x000fe4000784c0ff */
[----:B------:R-:W-:Y:S01]  /*ac040*/  ISETP.LT.AND P1, PT, R24, UR4, !P1 ;  /* 0x0000000418007c0c */ /* 0x000fe2000cf21270 */
[----:B------:R-:W3:Y:S01]  /*ac050*/  LDL.LU R21, [R1+0x1a8] ;  /* 0x0001a80001157983 */ /* 0x000ee20000300800 */
[----:B------:R-:W-:Y:S02]  /*ac060*/  ISETP.LT.AND P0, PT, R22, UR4, !P2 ;  /* 0x0000000416007c0c */ /* 0x000fe4000d701270 */
[----:B------:R-:W-:Y:S01]  /*ac070*/  PRMT R0, R19, 0x7632, R0 ;  /* 0x0000763213007816 */ /* 0x000fe20000000000 */
[----:B------:R-:W-:-:S08]  /*ac080*/  IMAD.WIDE R18, R28, 0x2, R10 ;  /* 0x000000021c127825 */ /* 0x000fd000078e020a */
[----:B------:R0:W-:Y:S01]  /*ac090*/  @P1 STG.E.U16 desc[UR44][R8.64], R0 ;  /* 0x0000000008001986 */ /* 0x0001e2000c10152c */
[----:B------:R-:W-:Y:S02]  /*ac0a0*/  ISETP.LT.AND P1, PT, R20, UR4, !P2 ;  /* 0x0000000414007c0c */ /* 0x000fe4000d721270 */
[C---:B------:R-:W-:Y:S02]  /*ac0b0*/  LOP3.LUT P3, RZ, R3.reuse, 0x20, RZ, 0xc0, !PT ;  /* 0x0000002003ff7812 */ /* 0x040fe4000786c0ff */
[C---:B------:R-:W-:Y:S02]  /*ac0c0*/  LOP3.LUT P4, RZ, R3.reuse, 0x10, RZ, 0xc0, !PT ;  /* 0x0000001003ff7812 */ /* 0x040fe4000788c0ff */
[C---:B------:R-:W-:Y:S02]  /*ac0d0*/  LOP3.LUT P5, RZ, R3.reuse, 0x8, RZ, 0xc0, !PT ;  /* 0x0000000803ff7812 */ /* 0x040fe400078ac0ff */
[----:B------:R-:W-:Y:S01]  /*ac0e0*/  LOP3.LUT P6, RZ, R3, 0x4, RZ, 0xc0, !PT ;  /* 0x0000000403ff7812 */ /* 0x000fe200078cc0ff */
[----:B------:R-:W-:-:S04]  /*ac0f0*/  IMAD.WIDE R2, R28, 0x2, R14 ;  /* 0x000000021c027825 */ /* 0x000fc800078e020e */
[----:B0-----:R-:W-:Y:S01]  /*ac100*/  IMAD.WIDE R8, R28, 0x2, R16 ;  /* 0x000000021c087825 */ /* 0x001fe200078e0210 */
[----:B----4-:R0:W-:Y:S01]  /*ac110*/  @P0 STG.E.U16 desc[UR44][R18.64], R25 ;  /* 0x0000001912000986 */ /* 0x0101e2000c10152c */
[----:B------:R-:W-:Y:S02]  /*ac120*/  ISETP.LT.AND P0, PT, R27, UR4, !P2 ;  /* 0x000000041b007c0c */ /* 0x000fe4000d701270 */
[----:B------:R-:W-:Y:S02]  /*ac130*/  ISETP.LT.AND P2, PT, R24, UR4, !P2 ;  /* 0x0000000418007c0c */ /* 0x000fe4000d741270 */
[----:B------:R-:W-:-:S05]  /*ac140*/  PRMT R0, R25, 0x7632, R0 ;  /* 0x0000763219007816 */ /* 0x000fca0000000000 */
[----:B------:R1:W-:Y:S04]  /*ac150*/  @P1 STG.E.U16 desc[UR44][R8.64], R0 ;  /* 0x0000000008001986 */ /* 0x0003e8000c10152c */
[----:B0-----:R-:W4:Y:S04]  /*ac160*/  LDL.LU R19, [R1+0x7a8] ;  /* 0x0007a80001137983 */ /* 0x001f280000300800 */
[----:B------:R0:W-:Y:S01]  /*ac170*/  @P0 STG.E.U16 desc[UR44][R2.64], R5 ;  /* 0x0000000502000986 */ /* 0x0001e2000c10152c */
[----:B------:R-:W-:Y:S02]  /*ac180*/  ISETP.LT.AND P0, PT, R22, UR4, !P3 ;  /* 0x0000000416007c0c */ /* 0x000fe4000df01270 */
[----:B-1----:R-:W-:Y:S01]  /*ac190*/  PRMT R0, R5, 0x7632, R0 ;  /* 0x0000763205007816 */ /* 0x002fe20000000000 */
[----:B------:R-:W4:Y:S01]  /*ac1a0*/  LDL.LU R25, [R1+0x7cc] ;  /* 0x0007cc0001197983 */ /* 0x000f220000300800 */
[----:B------:R-:W-:Y:S01]  /*ac1b0*/  ISETP.LT.AND P1, PT, R20, UR4, !P3 ;  /* 0x0000000414007c0c */ /* 0x000fe2000df21270 */
[----:B0-----:R-:W-:-:S02]  /*ac1c0*/  IMAD.WIDE R2, R28, 0x2, R12 ;  /* 0x000000021c027825 */ /* 0x001fc400078e020c */
[----:B------:R-:W4:Y:S04]  /*ac1d0*/  LDL.LU R28, [R1+0x19c] ;  /* 0x00019c00011c7983 */ /* 0x000f280000300800 */
[----:B------:R0:W-:Y:S01]  /*ac1e0*/  @P2 STG.E.U16 desc[UR44][R2.64], R0 ;  /* 0x0000000002002986 */ /* 0x0001e2000c10152c */
[----:B------:R-:W-:Y:S01]  /*ac1f0*/  ISETP.LT.AND P2, PT, R27, UR4, !P3 ;  /* 0x000000041b007c0c */ /* 0x000fe2000df41270 */
[----:B0-----:R-:W-:-:S04]  /*ac200*/  IMAD.WIDE R2, R29, 0x2, R10 ;  /* 0x000000021d027825 */ /* 0x001fc800078e020a */
[----:B------:R-:W-:Y:S01]  /*ac210*/  IMAD.WIDE R4, R29, 0x2, R16 ;  /* 0x000000021d047825 */ /* 0x000fe200078e0210 */
[----:B--2---:R-:W-:Y:S01]  /*ac220*/  PRMT R9, R23, 0x7632, R9 ;  /* 0x0000763217097816 */ /* 0x004fe20000000009 */
[----:B------:R0:W-:Y:S04]  /*ac230*/  @P0 STG.E.U16 desc[UR44][R2.64], R23 ;  /* 0x0000001702000986 */ /* 0x0001e8000c10152c */
[----:B------:R1:W-:Y:S01]  /*ac240*/  @P1 STG.E.U16 desc[UR44][R4.64], R9 ;  /* 0x0000000904001986 */ /* 0x0003e2000c10152c */
[----:B0-----:R-:W-:-:S03]  /*ac250*/  IMAD.WIDE R2, R29, 0x2, R14 ;  /* 0x000000021d027825 */ /* 0x001fc600078e020e */
[----:B------:R-:W2:Y:S01]  /*ac260*/  LDL.LU R23, [R1+0x1b4] ;  /* 0x0001b40001177983 */ /* 0x000ea20000300800 */
[----:B-1----:R-:W-:-:S03]  /*ac270*/  IMAD.WIDE R4, R29, 0x2, R12 ;  /* 0x000000021d047825 */ /* 0x002fc600078e020c */
[----:B------:R-:W2:Y:S01]  /*ac280*/  LDL.LU R29, [R1+0x7ac] ;  /* 0x0007ac00011d7983 */ /* 0x000ea20000300800 */
[----:B---3--:R-:W-:-:S03]  /*ac290*/  PRMT R0, R26, 0x7632, R0 ;  /* 0x000076321a007816 */ /* 0x008fc60000000000 */
[----:B------:R0:W-:Y:S04]  /*ac2a0*/  @P2 STG.E.U16 desc[UR44][R2.64], R26 ;  /* 0x0000001a02002986 */ /* 0x0001e8000c10152c */
[----:B0-----:R-:W3:Y:S01]  /*ac2b0*/  LDL.LU R26, [R1+0x7bc] ;  /* 0x0007bc00011a7983 */ /* 0x001ee20000300800 */
[----:B------:R-:W-:Y:S02]  /*ac2c0*/  ISETP.LT.AND P3, PT, R24, UR4, !P3 ;  /* 0x0000000418007c0c */ /* 0x000fe4000df61270 */
[----:B------:R-:W-:Y:S02]  /*ac2d0*/  ISETP.LT.AND P0, PT, R22, UR4, !P4 ;  /* 0x0000000416007c0c */ /* 0x000fe4000e701270 */
[----:B------:R-:W-:Y:S02]  /*ac2e0*/  ISETP.LT.AND P1, PT, R20, UR4, !P4 ;  /* 0x0000000414007c0c */ /* 0x000fe4000e721270 */
[----:B------:R-:W-:Y:S01]  /*ac2f0*/  ISETP.LT.AND P2, PT, R27, UR4, !P4 ;  /* 0x000000041b007c0c */ /* 0x000fe2000e741270 */
[----:B------:R-:W-:-:S06]  /*ac300*/  IMAD.WIDE R2, R21, 0x2, R16 ;  /* 0x0000000215027825 */ /* 0x000fcc00078e0210 */
[----:B------:R0:W-:Y:S01]  /*ac310*/  @P3 STG.E.U16 desc[UR44][R4.64], R0 ;  /* 0x0000000004003986 */ /* 0x0001e2000c10152c */
[----:B------:R-:W-:Y:S02]  /*ac320*/  ISETP.LT.AND P3, PT, R24, UR4, !P4 ;  /* 0x0000000418007c0c */ /* 0x000fe4000e761270 */
[----:B------:R-:W-:Y:S01]  /*ac330*/  ISETP.LT.AND P4, PT, R22, UR4, !P5 ;  /* 0x0000000416007c0c */ /* 0x000fe2000ef81270 */
[----:B0-----:R-:W-:Y:S01]  /*ac340*/  IMAD.WIDE R4, R21, 0x2, R10 ;  /* 0x0000000215047825 */ /* 0x001fe200078e020a */
[----:B------:R-:W-:Y:S02]  /*ac350*/  PRMT R9, R6, 0x7632, R9 ;  /* 0x0000763206097816 */ /* 0x000fe40000000009 */
[----:B----4-:R-:W-:Y:S02]  /*ac360*/  PRMT R8, R19, 0x7632, R8 ;  /* 0x0000763213087816 */ /* 0x010fe40000000008 */
[----:B------:R0:W-:Y:S04]  /*ac370*/  @P0 STG.E.U16 desc[UR44][R4.64], R19 ;  /* 0x0000001304000986 */ /* 0x0001e8000c10152c */
[----:B------:R1:W-:Y:S01]  /*ac380*/  @P1 STG.E.U16 desc[UR44][R2.64], R8 ;  /* 0x0000000802001986 */ /* 0x0003e2000c10152c */
[----:B0-----:R-:W-:-:S04]  /*ac390*/  IMAD.WIDE R4, R21, 0x2, R14 ;  /* 0x0000000215047825 */ /* 0x001fc800078e020e */
[----:B-1----:R-:W-:Y:S01]  /*ac3a0*/  IMAD.WIDE R2, R21, 0x2, R12 ;  /* 0x0000000215027825 */ /* 0x002fe200078e020c */
[----:B------:R0:W-:Y:S01]  /*ac3b0*/  @P2 STG.E.U16 desc[UR44][R4.64], R6 ;  /* 0x0000000604002986 */ /* 0x0001e2000c10152c */
[----:B------:R-:W-:-:S03]  /*ac3c0*/  ISETP.LT.AND P1, PT, R20, UR4, !P5 ;  /* 0x0000000414007c0c */ /* 0x000fc6000ef21270 */
[----:B------:R1:W-:Y:S01]  /*ac3d0*/  @P3 STG.E.U16 desc[UR44][R2.64], R9 ;  /* 0x0000000902003986 */ /* 0x0003e2000c10152c */
[----:B0-----:R-:W-:Y:S01]  /*ac3e0*/  IMAD.WIDE R4, R28, 0x2, R10 ;  /* 0x000000021c047825 */ /* 0x001fe200078e020a */
[----:B------:R-:W-:-:S04]  /*ac3f0*/  ISETP.LT.AND P0, PT, R22, UR4, !P6 ;  /* 0x0000000416007c0c */ /* 0x000fc8000f701270 */
[----:B------:R0:W-:Y:S01]  /*ac400*/  @P4 STG.E.U16 desc[UR44][R4.64], R25 ;  /* 0x0000001904004986 */ /* 0x0001e2000c10152c */
[C---:B------:R-:W-:Y:S02]  /*ac410*/  ISETP.LT.AND P4, PT, R27.reuse, UR4, !P5 ;  /* 0x000000041b007c0c */ /* 0x040fe4000ef81270 */
[----:B------:R-:W-:Y:S02]  /*ac420*/  ISETP.LT.AND P5, PT, R24, UR4, !P5 ;  /* 0x0000000418007c0c */ /* 0x000fe4000efa1270 */
[----:B------:R-:W-:Y:S02]  /*ac430*/  ISETP.LT.AND P2, PT, R20, UR4, !P6 ;  /* 0x0000000414007c0c */ /* 0x000fe4000f741270 */
[----:B------:R-:W-:Y:S02]  /*ac440*/  ISETP.LT.AND P3, PT, R27, UR4, !P6 ;  /* 0x000000041b007c0c */ /* 0x000fe4000f761270 */
[----:B------:R-:W-:Y:S01]  /*ac450*/  ISETP.LT.AND P6, PT, R24, UR4, !P6 ;  /* 0x0000000418007c0c */ /* 0x000fe2000f7c1270 */
[----:B-1----:R-:W-:Y:S01]  /*ac460*/  IMAD.WIDE R8, R28, 0x2, R16 ;  /* 0x000000021c087825 */ /* 0x002fe200078e0210 */
[----:B------:R-:W-:-:S03]  /*ac470*/  PRMT R0, R25, 0x7632, R0 ;  /* 0x0000763219007816 */ /* 0x000fc60000000000 */
[----:B------:R-:W-:-:S04]  /*ac480*/  IMAD.WIDE R18, R28, 0x2, R14 ;  /* 0x000000021c127825 */ /* 0x000fc800078e020e */
[----:B------:R-:W-:Y:S01]  /*ac490*/  IMAD.WIDE R20, R28, 0x2, R12 ;  /* 0x000000021c147825 */ /* 0x000fe200078e020c */
[----:B------:R0:W-:Y:S03]  /*ac4a0*/  @P1 STG.E.U16 desc[UR44][R8.64], R0 ;  /* 0x0000000008001986 */ /* 0x0001e6000c10152c */
[----:B--2---:R-:W-:-:S04]  /*ac4b0*/  IMAD.WIDE R10, R23, 0x2, R10 ;  /* 0x00000002170a7825 */ /* 0x004fc800078e020a */
[----:B------:R-:W-:Y:S01]  /*ac4c0*/  IMAD.WIDE R16, R23, 0x2, R16 ;  /* 0x0000000217107825 */ /* 0x000fe200078e0210 */
[----:B------:R-:W-:-:S03]  /*ac4d0*/  PRMT R3, R29, 0x7632, R3 ;  /* 0x000076321d037816 */ /* 0x000fc60000000003 */
[----:B------:R-:W-:-:S04]  /*ac4e0*/  IMAD.WIDE R14, R23, 0x2, R14 ;  /* 0x00000002170e7825 */ /* 0x000fc800078e020e */
[----:B------:R-:W-:Y:S01]  /*ac4f0*/  IMAD.WIDE R12, R23, 0x2, R12 ;  /* 0x00000002170c7825 */ /* 0x000fe200078e020c */
[----:B---3--:R-:W-:Y:S01]  /*ac500*/  PRMT R2, R26, 0x7632, R2 ;  /* 0x000076321a027816 */ /* 0x008fe20000000002 */
[----:B------:R0:W-:Y:S04]  /*ac510*/  @P4 STG.E.U16 desc[UR44][R18.64], R26 ;  /* 0x0000001a12004986 */ /* 0x0001e8000c10152c */
[----:B------:R0:W-:Y:S04]  /*ac520*/  @P5 STG.E.U16 desc[UR44][R20.64], R2 ;  /* 0x0000000214005986 */ /* 0x0001e8000c10152c */
[----:B------:R0:W-:Y:S04]  /*ac530*/  @P0 STG.E.U16 desc[UR44][R10.64], R29 ;  /* 0x0000001d0a000986 */ /* 0x0001e8000c10152c */
[----:B------:R0:W-:Y:S04]  /*ac540*/  @P2 STG.E.U16 desc[UR44][R16.64], R3 ;  /* 0x0000000310002986 */ /* 0x0001e8000c10152c */
[----:B------:R0:W-:Y:S01]  /*ac550*/  @P3 STG.E.U16 desc[UR44][R14.64], R7 ;  /* 0x000000070e003986 */ /* 0x0001e2000c10152c */
[----:B------:R-:W-:Y:S05]  /*ac560*/  @!P6 EXIT ;  /* 0x000000000000e94d */ /* 0x000fea0003800000 */
[----:B------:R-:W-:-:S05]  /*ac570*/  PRMT R6, R7, 0x7632, R6 ;  /* 0x0000763207067816 */ /* 0x000fca0000000006 */
[----:B------:R-:W-:Y:S01]  /*ac580*/  STG.E.U16 desc[UR44][R12.64], R6 ;  /* 0x000000060c007986 */ /* 0x000fe2000c10152c */
[----:B------:R-:W-:Y:S05]  /*ac590*/  EXIT ;  /* 0x000000000000794d */ /* 0x000fea0003800000 */
.L_x_3:
[----:B------:R-:W-:-:S00]  /*ac5a0*/  BRA `(.L_x_3) ;  /* 0xfffffffc00fc7947 */ /* 0x000fc0000383ffff */
[----:B------:R-:W-:-:S00]  /*ac5b0*/  NOP ;  /* 0x0000000000007918 */ /* 0x000fc00000000000 */
        /* <DEDUP_REMOVED lines=12> */
.L_x_4:


//--------------------- .nv.shared.matmul_kernel  --------------------------
	.section	.nv.shared.matmul_kernel,"aw",@nobits
	.sectionflags	@""
	.align	16
	.zero		1024


//--------------------- .nv.shared.reserved.0     --------------------------
	.section	.nv.shared.reserved.0,"aw",@nobits
	.weak		__nv_reservedSMEM_offset_0_alias
	.size		__nv_reservedSMEM_offset_0_alias, 0, 0
	.other		__nv_reservedSMEM_offset_0_alias,@"STO_CUDA_RESERVED_SHARED STV_DEFAULT"
__nv_reservedSMEM_offset_0_alias:
	.zero		0


//--------------------- .nv.constant0.matmul_kernel --------------------------
	.section	.nv.constant0.matmul_kernel,"a",@progbits
	.sectionflags	@""
	.align	4
.nv.constant0.matmul_kernel:
	.zero		608


//--------------------- SYMBOLS --------------------------

	.type		.nv.reservedSmem.offset0,@object
	.size		.nv.reservedSmem.offset0,0x4
